	.target	sm_90a

	.elftype	@"ET_EXEC"


//--------------------- .note.nv.tkinfo           --------------------------
	.section	.note.nv.tkinfo,"",@"SHT_NOTE"
	.sectionflags	@"SHF_NOTE_NV_TKINFO"
	.tkinfo
        /*0018*/ 	.word	0x00000002
        /*0030*/ 	.string	""
        /*0030*/ 	.string	"ptxas"
        /*0030*/ 	.string	"Cuda compilation tools, release 13.0, V13.0.88"
        /*0030*/ 	.string	"Build cuda_13.0.r13.0/compiler.36424714_0"
        /*0030*/ 	.string	"-arch sm_90a -m 64 "



//--------------------- .note.nv.cuinfo           --------------------------
	.section	.note.nv.cuinfo,"",@"SHT_NOTE"
	.sectionflags	@"SHF_NOTE_NV_CUINFO"
        /*0018*/ 	.short	0x0002
        /*001a*/ 	.short	0x005a
        /*001c*/ 	.short	0x0082
	.zero		2


//--------------------- .nv.info                  --------------------------
	.section	.nv.info,"",@"SHT_CUDA_INFO"
	.align	4


	//----- nvinfo : EIATTR_REGCOUNT
	.align		4
        /*0000*/ 	.byte	0x04, 0x2f
        /*0002*/ 	.short	(.L_15 - .L_14)
	.align		4
.L_14:
        /*0004*/ 	.word	index@(_ZN7cutlass13device_kernelINS_4fmha6kernel28FmhaKernelTmaWarpSpecializedINS1_10collective30FmhaMainloopTmaWarpSpecializedINS_12float_e4m3_tEffN4cute5tupleIJNS7_1CILi128EEENS9_ILi256EEENS9_ILi32EEEEEENS8_IJiNS9_ILi1EEENS8_IJiiEEEEEESG_NS8_IJSE_iSF_EEENS4_12CausalFusionEJEEENS4_15FmhaFwdEpilogueIS6_fNS8_IJNS9_ILi64EEESC_SB_EEEEENS2_23IndividualTileSchedulerEJEEEEEvNT_6ParamsE)
        /*0008*/ 	.word	0x000000a8


	//----- nvinfo : EIATTR_FRAME_SIZE
	.align		4
.L_15:
        /*000c*/ 	.byte	0x04, 0x11
        /*000e*/ 	.short	(.L_17 - .L_16)
	.align		4
.L_16:
        /*0010*/ 	.word	index@($__internal_0_$__cuda_sm20_rcp_rn_f32_slowpath)
        /*0014*/ 	.word	0x00000000


	//----- nvinfo : EIATTR_FRAME_SIZE
	.align		4
.L_17:
        /*0018*/ 	.byte	0x04, 0x11
        /*001a*/ 	.short	(.L_19 - .L_18)
	.align		4
.L_18:
        /*001c*/ 	.word	index@(_ZN7cutlass13device_kernelINS_4fmha6kernel28FmhaKernelTmaWarpSpecializedINS1_10collective30FmhaMainloopTmaWarpSpecializedINS_12float_e4m3_tEffN4cute5tupleIJNS7_1CILi128EEENS9_ILi256EEENS9_ILi32EEEEEENS8_IJiNS9_ILi1EEENS8_IJiiEEEEEESG_NS8_IJSE_iSF_EEENS4_12CausalFusionEJEEENS4_15FmhaFwdEpilogueIS6_fNS8_IJNS9_ILi64EEESC_SB_EEEEENS2_23IndividualTileSchedulerEJEEEEEvNT_6ParamsE)
        /*0020*/ 	.word	0x00000000


	//----- nvinfo : EIATTR_MIN_STACK_SIZE
	.align		4
.L_19:
        /*0024*/ 	.byte	0x04, 0x12
        /*0026*/ 	.short	(.L_21 - .L_20)
	.align		4
.L_20:
        /*0028*/ 	.word	index@(_ZN7cutlass13device_kernelINS_4fmha6kernel28FmhaKernelTmaWarpSpecializedINS1_10collective30FmhaMainloopTmaWarpSpecializedINS_12float_e4m3_tEffN4cute5tupleIJNS7_1CILi128EEENS9_ILi256EEENS9_ILi32EEEEEENS8_IJiNS9_ILi1EEENS8_IJiiEEEEEESG_NS8_IJSE_iSF_EEENS4_12CausalFusionEJEEENS4_15FmhaFwdEpilogueIS6_fNS8_IJNS9_ILi64EEESC_SB_EEEEENS2_23IndividualTileSchedulerEJEEEEEvNT_6ParamsE)
        /*002c*/ 	.word	0x00000000
.L_21:


//--------------------- .nv.compat                --------------------------
	.section	.nv.compat,"",@"SHT_CUDA_COMPAT_INFO"
	.align	4
        /*0000*/ 	.byte	0x02, 0x09, 0x01, 0x00, 0x02, 0x02, 0x04, 0x00, 0x02, 0x05, 0x05, 0x00, 0x03, 0x07, 0x01, 0x01
        /*0010*/ 	.byte	0x02, 0x03, 0x01, 0x00, 0x02, 0x06, 0x01, 0x00, 0x04, 0x0b, 0x08, 0x00, 0x00, 0x00, 0x00, 0x00
        /*0020*/ 	.byte	0x00, 0x00, 0x00, 0x00


//--------------------- .nv.info._ZN7cutlass13device_kernelINS_4fmha6kernel28FmhaKernelTmaWarpSpecializedINS1_10collective30FmhaMainloopTmaWarpSpecializedINS_12float_e4m3_tEffN4cute5tupleIJNS7_1CILi128EEENS9_ILi256EEENS9_ILi32EEEEEENS8_IJiNS9_ILi1EEENS8_IJiiEEEEEESG_NS8_IJSE_iSF_EEENS4_12CausalFusionEJEEENS4_15FmhaFwdEpilogueIS6_fNS8_IJNS9_ILi64EEESC_SB_EEEEENS2_23IndividualTileSchedulerEJEEEEEvNT_6ParamsE --------------------------
	.section	.nv.info._ZN7cutlass13device_kernelINS_4fmha6kernel28FmhaKernelTmaWarpSpecializedINS1_10collective30FmhaMainloopTmaWarpSpecializedINS_12float_e4m3_tEffN4cute5tupleIJNS7_1CILi128EEENS9_ILi256EEENS9_ILi32EEEEEENS8_IJiNS9_ILi1EEENS8_IJiiEEEEEESG_NS8_IJSE_iSF_EEENS4_12CausalFusionEJEEENS4_15FmhaFwdEpilogueIS6_fNS8_IJNS9_ILi64EEESC_SB_EEEEENS2_23IndividualTileSchedulerEJEEEEEvNT_6ParamsE,"",@"SHT_CUDA_INFO"
	.sectionflags	@""
	.align	4


	//----- nvinfo : EIATTR_CUDA_API_VERSION
	.align		4
        /*0000*/ 	.byte	0x04, 0x37
        /*0002*/ 	.short	(.L_23 - .L_22)
.L_22:
        /*0004*/ 	.word	0x00000082


	//----- nvinfo : EIATTR_KPARAM_INFO
	.align		4
.L_23:
        /*0008*/ 	.byte	0x04, 0x17
        /*000a*/ 	.short	(.L_25 - .L_24)
.L_24:
        /*000c*/ 	.word	0x00000000
        /*0010*/ 	.short	0x0000
        /*0012*/ 	.short	0x0070
        /*0014*/ 	.byte	0x00, 0xf0, 0x01, 0x20


	//----- nvinfo : EIATTR_SPARSE_MMA_MASK
	.align		4
.L_25:
        /*0018*/ 	.byte	0x03, 0x50
        /*001a*/ 	.short	0x0000


	//----- nvinfo : EIATTR_MAXREG_COUNT
	.align		4
        /*001c*/ 	.byte	0x03, 0x1b
        /*001e*/ 	.short	0x00a8


	//----- nvinfo : EIATTR_NUM_BARRIERS
	.align		4
        /*0020*/ 	.byte	0x02, 0x4c
        /*0022*/ 	.byte	0x02
	.zero		1


	//----- nvinfo : EIATTR_EXTERNS
	.align		4
        /*0024*/ 	.byte	0x04, 0x0f
        /*0026*/ 	.short	(.L_27 - .L_26)


	//   ....[0]....
	.align		4
.L_26:
        /*0028*/ 	.word	index@(__assertfail)


	//----- nvinfo : EIATTR_MERCURY_ISA_VERSION
	.align		4
.L_27:
        /*002c*/ 	.byte	0x03, 0x5f
        /*002e*/ 	.short	0x0101


	//----- nvinfo : EIATTR_INT_WARP_WIDE_INSTR_OFFSETS
	.align		4
        /*0030*/ 	.byte	0x04, 0x31
        /*0032*/ 	.short	(.L_29 - .L_28)


	//   ....[0]....
.L_28:
        /*0034*/ 	.word	0x000006f0


	//   ....[1]....
        /*0038*/ 	.word	0x00000700


	//   ....[2]....
        /*003c*/ 	.word	0x00000710


	//   ....[3]....
        /*0040*/ 	.word	0x00000720


	//   ....[4]....
        /*0044*/ 	.word	0x00000790


	//----- nvinfo : EIATTR_COOP_GROUP_MASK_REGIDS
	.align		4
.L_29:
        /*0048*/ 	.byte	0x04, 0x29
        /*004a*/ 	.short	(.L_31 - .L_30)


	//   ....[0]....
.L_30:
        /*004c*/ 	.word	0xffffffff


	//   ....[1]....
        /*0050*/ 	.word	0xffffffff


	//   ....[2]....
        /*0054*/ 	.word	0xffffffff


	//   ....[3]....
        /*0058*/ 	.word	0xffffffff


	//   ....[4]....
        /*005c*/ 	.word	0xffffffff


	//   ....[5]....
        /*0060*/ 	.word	0xffffffff


	//   ....[6]....
        /*0064*/ 	.word	0xffffffff


	//   ....[7]....
        /*0068*/ 	.word	0xffffffff


	//   ....[8]....
        /*006c*/ 	.word	0xffffffff


	//   ....[9]....
        /*0070*/ 	.word	0xffffffff


	//   ....[10]....
        /*0074*/ 	.word	0xffffffff


	//   ....[11]....
        /*0078*/ 	.word	0xffffffff


	//   ....[12]....
        /*007c*/ 	.word	0xffffffff


	//   ....[13]....
        /*0080*/ 	.word	0xffffffff


	//   ....[14]....
        /*0084*/ 	.word	0xffffffff


	//   ....[15]....
        /*0088*/ 	.word	0xffffffff


	//   ....[16]....
        /*008c*/ 	.word	0xffffffff


	//   ....[17]....
        /*0090*/ 	.word	0xffffffff


	//   ....[18]....
        /*0094*/ 	.word	0xffffffff


	//   ....[19]....
        /*0098*/ 	.word	0xffffffff


	//   ....[20]....
        /*009c*/ 	.word	0xffffffff


	//   ....[21]....
        /*00a0*/ 	.word	0xffffffff


	//   ....[22]....
        /*00a4*/ 	.word	0xffffffff


	//   ....[23]....
        /*00a8*/ 	.word	0xffffffff


	//   ....[24]....
        /*00ac*/ 	.word	0xffffffff


	//   ....[25]....
        /*00b0*/ 	.word	0xffffffff


	//   ....[26]....
        /*00b4*/ 	.word	0xffffffff


	//   ....[27]....
        /*00b8*/ 	.word	0xffffffff


	//   ....[28]....
        /*00bc*/ 	.word	0xffffffff


	//   ....[29]....
        /*00c0*/ 	.word	0xffffffff


	//   ....[30]....
        /*00c4*/ 	.word	0xffffffff


	//   ....[31]....
        /*00c8*/ 	.word	0xffffffff


	//   ....[32]....
        /*00cc*/ 	.word	0xffffffff


	//   ....[33]....
        /*00d0*/ 	.word	0xffffffff


	//   ....[34]....
        /*00d4*/ 	.word	0xffffffff


	//   ....[35]....
        /*00d8*/ 	.word	0xffffffff


	//   ....[36]....
        /*00dc*/ 	.word	0xffffffff


	//   ....[37]....
        /*00e0*/ 	.word	0xffffffff


	//   ....[38]....
        /*00e4*/ 	.word	0xffffffff


	//   ....[39]....
        /*00e8*/ 	.word	0xffffffff


	//   ....[40]....
        /*00ec*/ 	.word	0xffffffff


	//   ....[41]....
        /*00f0*/ 	.word	0xffffffff


	//   ....[42]....
        /*00f4*/ 	.word	0xffffffff


	//   ....[43]....
        /*00f8*/ 	.word	0xffffffff


	//   ....[44]....
        /*00fc*/ 	.word	0xffffffff


	//   ....[45]....
        /*0100*/ 	.word	0xffffffff


	//   ....[46]....
        /*0104*/ 	.word	0xffffffff


	//   ....[47]....
        /*0108*/ 	.word	0xffffffff


	//   ....[48]....
        /*010c*/ 	.word	0xffffffff


	//   ....[49]....
        /*0110*/ 	.word	0xffffffff


	//   ....[50]....
        /*0114*/ 	.word	0xffffffff


	//   ....[51]....
        /*0118*/ 	.word	0xffffffff


	//   ....[52]....
        /*011c*/ 	.word	0xffffffff


	//   ....[53]....
        /*0120*/ 	.word	0xffffffff


	//   ....[54]....
        /*0124*/ 	.word	0xffffffff


	//   ....[55]....
        /*0128*/ 	.word	0xffffffff


	//   ....[56]....
        /*012c*/ 	.word	0xffffffff


	//   ....[57]....
        /*0130*/ 	.word	0xffffffff


	//   ....[58]....
        /*0134*/ 	.word	0xffffffff


	//   ....[59]....
        /*0138*/ 	.word	0xffffffff


	//   ....[60]....
        /*013c*/ 	.word	0xffffffff


	//   ....[61]....
        /*0140*/ 	.word	0xffffffff


	//   ....[62]....
        /*0144*/ 	.word	0xffffffff


	//   ....[63]....
        /*0148*/ 	.word	0xffffffff


	//   ....[64]....
        /*014c*/ 	.word	0xffffffff


	//   ....[65]....
        /*0150*/ 	.word	0xffffffff


	//   ....[66]....
        /*0154*/ 	.word	0xffffffff


	//   ....[67]....
        /*0158*/ 	.word	0xffffffff


	//   ....[68]....
        /*015c*/ 	.word	0xffffffff


	//   ....[69]....
        /*0160*/ 	.word	0xffffffff


	//   ....[70]....
        /*0164*/ 	.word	0xffffffff


	//   ....[71]....
        /*0168*/ 	.word	0xffffffff


	//   ....[72]....
        /*016c*/ 	.word	0xffffffff


	//   ....[73]....
        /*0170*/ 	.word	0xffffffff


	//   ....[74]....
        /*0174*/ 	.word	0xffffffff


	//   ....[75]....
        /*0178*/ 	.word	0xffffffff


	//   ....[76]....
        /*017c*/ 	.word	0xffffffff


	//   ....[77]....
        /*0180*/ 	.word	0xffffffff


	//   ....[78]....
        /*0184*/ 	.word	0xffffffff


	//   ....[79]....
        /*0188*/ 	.word	0xffffffff


	//   ....[80]....
        /*018c*/ 	.word	0xffffffff


	//   ....[81]....
        /*0190*/ 	.word	0xffffffff


	//   ....[82]....
        /*0194*/ 	.word	0xffffffff


	//   ....[83]....
        /*0198*/ 	.word	0xffffffff


	//   ....[84]....
        /*019c*/ 	.word	0xffffffff


	//   ....[85]....
        /*01a0*/ 	.word	0xffffffff


	//   ....[86]....
        /*01a4*/ 	.word	0xffffffff


	//   ....[87]....
        /*01a8*/ 	.word	0xffffffff


	//   ....[88]....
        /*01ac*/ 	.word	0xffffffff


	//   ....[89]....
        /*01b0*/ 	.word	0xffffffff


	//   ....[90]....
        /*01b4*/ 	.word	0xffffffff


	//   ....[91]....
        /*01b8*/ 	.word	0xffffffff


	//   ....[92]....
        /*01bc*/ 	.word	0xffffffff


	//   ....[93]....
        /*01c0*/ 	.word	0xffffffff


	//   ....[94]....
        /*01c4*/ 	.word	0xffffffff


	//   ....[95]....
        /*01c8*/ 	.word	0xffffffff


	//   ....[96]....
        /*01cc*/ 	.word	0xffffffff


	//   ....[97]....
        /*01d0*/ 	.word	0xffffffff


	//   ....[98]....
        /*01d4*/ 	.word	0xffffffff


	//   ....[99]....
        /*01d8*/ 	.word	0xffffffff


	//   ....[100]....
        /*01dc*/ 	.word	0xffffffff


	//   ....[101]....
        /*01e0*/ 	.word	0xffffffff


	//   ....[102]....
        /*01e4*/ 	.word	0xffffffff


	//   ....[103]....
        /*01e8*/ 	.word	0xffffffff


	//   ....[104]....
        /*01ec*/ 	.word	0xffffffff


	//   ....[105]....
        /*01f0*/ 	.word	0xffffffff


	//   ....[106]....
        /*01f4*/ 	.word	0xffffffff


	//   ....[107]....
        /*01f8*/ 	.word	0xffffffff


	//   ....[108]....
        /*01fc*/ 	.word	0xffffffff


	//   ....[109]....
        /*0200*/ 	.word	0xffffffff


	//   ....[110]....
        /*0204*/ 	.word	0xffffffff


	//   ....[111]....
        /*0208*/ 	.word	0xffffffff


	//   ....[112]....
        /*020c*/ 	.word	0xffffffff


	//   ....[113]....
        /*0210*/ 	.word	0xffffffff


	//   ....[114]....
        /*0214*/ 	.word	0xffffffff


	//   ....[115]....
        /*0218*/ 	.word	0xffffffff


	//   ....[116]....
        /*021c*/ 	.word	0xffffffff


	//   ....[117]....
        /*0220*/ 	.word	0xffffffff


	//----- nvinfo : EIATTR_COOP_GROUP_INSTR_OFFSETS
	.align		4
.L_31:
        /*0224*/ 	.byte	0x04, 0x28
        /*0226*/ 	.short	(.L_33 - .L_32)


	//   ....[0]....
.L_32:
        /*0228*/ 	.word	0x00000050


	//   ....[1]....
        /*022c*/ 	.word	0x00000080


	//   ....[2]....
        /*0230*/ 	.word	0x000001b0


	//   ....[3]....
        /*0234*/ 	.word	0x00000370


	//   ....[4]....
        /*0238*/ 	.word	0x00000530


	//   ....[5]....
        /*023c*/ 	.word	0x00000690


	//   ....[6]....
        /*0240*/ 	.word	0x00002460


	//   ....[7]....
        /*0244*/ 	.word	0x000024f0


	//   ....[8]....
        /*0248*/ 	.word	0x00003940


	//   ....[9]....
        /*024c*/ 	.word	0x00003a80


	//   ....[10]....
        /*0250*/ 	.word	0x00006d00


	//   ....[11]....
        /*0254*/ 	.word	0x00006d50


	//   ....[12]....
        /*0258*/ 	.word	0x00006d90


	//   ....[13]....
        /*025c*/ 	.word	0x00006dd0


	//   ....[14]....
        /*0260*/ 	.word	0x00006e10


	//   ....[15]....
        /*0264*/ 	.word	0x00006e70


	//   ....[16]....
        /*0268*/ 	.word	0x00006eb0


	//   ....[17]....
        /*026c*/ 	.word	0x00006ef0


	//   ....[18]....
        /*0270*/ 	.word	0x00006f30


	//   ....[19]....
        /*0274*/ 	.word	0x00006f70


	//   ....[20]....
        /*0278*/ 	.word	0x00007460


	//   ....[21]....
        /*027c*/ 	.word	0x00007490


	//   ....[22]....
        /*0280*/ 	.word	0x000074c0


	//   ....[23]....
        /*0284*/ 	.word	0x000074f0


	//   ....[24]....
        /*0288*/ 	.word	0x00007520


	//   ....[25]....
        /*028c*/ 	.word	0x00007550


	//   ....[26]....
        /*0290*/ 	.word	0x00007580


	//   ....[27]....
        /*0294*/ 	.word	0x000075b0


	//   ....[28]....
        /*0298*/ 	.word	0x000075e0


	//   ....[29]....
        /*029c*/ 	.word	0x00007610


	//   ....[30]....
        /*02a0*/ 	.word	0x00007640


	//   ....[31]....
        /*02a4*/ 	.word	0x00007670


	//   ....[32]....
        /*02a8*/ 	.word	0x000076a0


	//   ....[33]....
        /*02ac*/ 	.word	0x000076d0


	//   ....[34]....
        /*02b0*/ 	.word	0x00007700


	//   ....[35]....
        /*02b4*/ 	.word	0x00007730


	//   ....[36]....
        /*02b8*/ 	.word	0x00007760


	//   ....[37]....
        /*02bc*/ 	.word	0x00007790


	//   ....[38]....
        /*02c0*/ 	.word	0x000077c0


	//   ....[39]....
        /*02c4*/ 	.word	0x000077f0


	//   ....[40]....
        /*02c8*/ 	.word	0x00007820


	//   ....[41]....
        /*02cc*/ 	.word	0x00007840


	//   ....[42]....
        /*02d0*/ 	.word	0x00008290


	//   ....[43]....
        /*02d4*/ 	.word	0x000082b0


	//   ....[44]....
        /*02d8*/ 	.word	0x00009930


	//   ....[45]....
        /*02dc*/ 	.word	0x00009a70


	//   ....[46]....
        /*02e0*/ 	.word	0x0000ca20


	//   ....[47]....
        /*02e4*/ 	.word	0x0000caa0


	//   ....[48]....
        /*02e8*/ 	.word	0x0000cae0


	//   ....[49]....
        /*02ec*/ 	.word	0x0000cb20


	//   ....[50]....
        /*02f0*/ 	.word	0x0000cb60


	//   ....[51]....
        /*02f4*/ 	.word	0x0000cba0


	//   ....[52]....
        /*02f8*/ 	.word	0x0000d200


	//   ....[53]....
        /*02fc*/ 	.word	0x0000d230


	//   ....[54]....
        /*0300*/ 	.word	0x0000d290


	//   ....[55]....
        /*0304*/ 	.word	0x0000d2f0


	//   ....[56]....
        /*0308*/ 	.word	0x0000d320


	//   ....[57]....
        /*030c*/ 	.word	0x0000d350


	//   ....[58]....
        /*0310*/ 	.word	0x0000d380


	//   ....[59]....
        /*0314*/ 	.word	0x0000d3b0


	//   ....[60]....
        /*0318*/ 	.word	0x0000d3e0


	//   ....[61]....
        /*031c*/ 	.word	0x0000d410


	//   ....[62]....
        /*0320*/ 	.word	0x0000d440


	//   ....[63]....
        /*0324*/ 	.word	0x0000d470


	//   ....[64]....
        /*0328*/ 	.word	0x0000d4a0


	//   ....[65]....
        /*032c*/ 	.word	0x0000d4d0


	//   ....[66]....
        /*0330*/ 	.word	0x0000d500


	//   ....[67]....
        /*0334*/ 	.word	0x0000d530


	//   ....[68]....
        /*0338*/ 	.word	0x0000d560


	//   ....[69]....
        /*033c*/ 	.word	0x0000d590


	//   ....[70]....
        /*0340*/ 	.word	0x0000d5c0


	//   ....[71]....
        /*0344*/ 	.word	0x0000d5f0


	//   ....[72]....
        /*0348*/ 	.word	0x0000d620


	//   ....[73]....
        /*034c*/ 	.word	0x0000d650


	//   ....[74]....
        /*0350*/ 	.word	0x0000d680


	//   ....[75]....
        /*0354*/ 	.word	0x0000d6a0


	//   ....[76]....
        /*0358*/ 	.word	0x0000d6d0


	//   ....[77]....
        /*035c*/ 	.word	0x0000d6e0


	//   ....[78]....
        /*0360*/ 	.word	0x0000f150


	//   ....[79]....
        /*0364*/ 	.word	0x0000f250


	//   ....[80]....
        /*0368*/ 	.word	0x00010d60


	//   ....[81]....
        /*036c*/ 	.word	0x00010e90


	//   ....[82]....
        /*0370*/ 	.word	0x00014240


	//   ....[83]....
        /*0374*/ 	.word	0x00014270


	//   ....[84]....
        /*0378*/ 	.word	0x00014370


	//   ....[85]....
        /*037c*/ 	.word	0x000143a0


	//   ....[86]....
        /*0380*/ 	.word	0x00014410


	//   ....[87]....
        /*0384*/ 	.word	0x00014450


	//   ....[88]....
        /*0388*/ 	.word	0x000144d0


	//   ....[89]....
        /*038c*/ 	.word	0x00014550


	//   ....[90]....
        /*0390*/ 	.word	0x00014590


	//   ....[91]....
        /*0394*/ 	.word	0x000145f0


	//   ....[92]....
        /*0398*/ 	.word	0x00014640


	//   ....[93]....
        /*039c*/ 	.word	0x000146c0


	//   ....[94]....
        /*03a0*/ 	.word	0x000146f0


	//   ....[95]....
        /*03a4*/ 	.word	0x00014720


	//   ....[96]....
        /*03a8*/ 	.word	0x00014750


	//   ....[97]....
        /*03ac*/ 	.word	0x00014780


	//   ....[98]....
        /*03b0*/ 	.word	0x000147b0


	//   ....[99]....
        /*03b4*/ 	.word	0x000147e0


	//   ....[100]....
        /*03b8*/ 	.word	0x00014810


	//   ....[101]....
        /*03bc*/ 	.word	0x00014840


	//   ....[102]....
        /*03c0*/ 	.word	0x00014870


	//   ....[103]....
        /*03c4*/ 	.word	0x00014890


	//   ....[104]....
        /*03c8*/ 	.word	0x000148a0


	//   ....[105]....
        /*03cc*/ 	.word	0x000148b0


	//   ....[106]....
        /*03d0*/ 	.word	0x000148c0


	//   ....[107]....
        /*03d4*/ 	.word	0x000148d0


	//   ....[108]....
        /*03d8*/ 	.word	0x000148e0


	//   ....[109]....
        /*03dc*/ 	.word	0x000148f0


	//   ....[110]....
        /*03e0*/ 	.word	0x00014900


	//   ....[111]....
        /*03e4*/ 	.word	0x00014910


	//   ....[112]....
        /*03e8*/ 	.word	0x00014920


	//   ....[113]....
        /*03ec*/ 	.word	0x00014930


	//   ....[114]....
        /*03f0*/ 	.word	0x000150a0


	//   ....[115]....
        /*03f4*/ 	.word	0x000150d0


	//   ....[116]....
        /*03f8*/ 	.word	0x00015120


	//   ....[117]....
        /*03fc*/ 	.word	0x00015130


	//----- nvinfo : EIATTR_REG_RECONFIG
	.align		4
.L_33:
        /*0400*/ 	.byte	0x01, 0x54
	.zero		2


	//----- nvinfo : EIATTR_SYSCALL_OFFSETS
	.align		4
        /*0404*/ 	.byte	0x04, 0x46
        /*0406*/ 	.short	(.L_35 - .L_34)


	//   ....[0]....
.L_34:
        /*0408*/ 	.word	0x00015a10


	//   ....[1]....
        /*040c*/ 	.word	0x00015b70


	//----- nvinfo : EIATTR_MBARRIER_INSTR_OFFSETS
	.align		4
.L_35:
        /*0410*/ 	.byte	0x04, 0x39
        /*0412*/ 	.short	(.L_37 - .L_36)


	//   ....[0]....
.L_36:
        /*0414*/ 	.word	0x00000320
        /*0418*/ 	.word	0x000000ff
        /*041c*/ 	.word	0x0000b050
        /*0420*/ 	.short	0x0100
        /*0422*/ 	.byte	0x0b
	.zero		1


	//   ....[1]....
        /*0424*/ 	.word	0x00000330
        /*0428*/ 	.word	0x000000ff
        /*042c*/ 	.word	0x0000b060
        /*0430*/ 	.short	0x0100
        /*0432*/ 	.byte	0x0b
	.zero		1


	//   ....[2]....
        /*0434*/ 	.word	0x00000340
        /*0438*/ 	.word	0x000000ff
        /*043c*/ 	.word	0x0000b058
        /*0440*/ 	.short	0x0100
        /*0442*/ 	.byte	0x0b
	.zero		1


	//   ....[3]....
        /*0444*/ 	.word	0x00000350
        /*0448*/ 	.word	0x000000ff
        /*044c*/ 	.word	0x0000b068
        /*0450*/ 	.short	0x0100
        /*0452*/ 	.byte	0x0b
	.zero		1


	//   ....[4]....
        /*0454*/ 	.word	0x00000480
        /*0458*/ 	.word	0x000000ff
        /*045c*/ 	.word	0x0000b000
        /*0460*/ 	.short	0x0100
        /*0462*/ 	.byte	0x0b
	.zero		1


	//   ....[5]....
        /*0464*/ 	.word	0x00000490
        /*0468*/ 	.word	0x000000ff
        /*046c*/ 	.word	0x0000b028
        /*0470*/ 	.short	0x0100
        /*0472*/ 	.byte	0x0b
	.zero		1


	//   ....[6]....
        /*0474*/ 	.word	0x000004a0
        /*0478*/ 	.word	0x000000ff
        /*047c*/ 	.word	0x0000b008
        /*0480*/ 	.short	0x0100
        /*0482*/ 	.byte	0x0b
	.zero		1


	//   ....[7]....
        /*0484*/ 	.word	0x000004b0
        /*0488*/ 	.word	0x000000ff
        /*048c*/ 	.word	0x0000b030
        /*0490*/ 	.short	0x0100
        /*0492*/ 	.byte	0x0b
	.zero		1


	//   ....[8]....
        /*0494*/ 	.word	0x000004c0
        /*0498*/ 	.word	0x000000ff
        /*049c*/ 	.word	0x0000b010
        /*04a0*/ 	.short	0x0100
        /*04a2*/ 	.byte	0x0b
	.zero		1


	//   ....[9]....
        /*04a4*/ 	.word	0x000004d0
        /*04a8*/ 	.word	0x000000ff
        /*04ac*/ 	.word	0x0000b038
        /*04b0*/ 	.short	0x0100
        /*04b2*/ 	.byte	0x0b
	.zero		1


	//   ....[10]....
        /*04b4*/ 	.word	0x000004e0
        /*04b8*/ 	.word	0x000000ff
        /*04bc*/ 	.word	0x0000b018
        /*04c0*/ 	.short	0x0100
        /*04c2*/ 	.byte	0x0b
	.zero		1


	//   ....[11]....
        /*04c4*/ 	.word	0x000004f0
        /*04c8*/ 	.word	0x000000ff
        /*04cc*/ 	.word	0x0000b040
        /*04d0*/ 	.short	0x0100
        /*04d2*/ 	.byte	0x0b
	.zero		1


	//   ....[12]....
        /*04d4*/ 	.word	0x00000500
        /*04d8*/ 	.word	0x000000ff
        /*04dc*/ 	.word	0x0000b020
        /*04e0*/ 	.short	0x0100
        /*04e2*/ 	.byte	0x0b
	.zero		1


	//   ....[13]....
        /*04e4*/ 	.word	0x00000510
        /*04e8*/ 	.word	0x000000ff
        /*04ec*/ 	.word	0x0000b048
        /*04f0*/ 	.short	0x0100
        /*04f2*/ 	.byte	0x0b
	.zero		1


	//   ....[14]....
        /*04f4*/ 	.word	0x00000640
        /*04f8*/ 	.word	0x000000ff
        /*04fc*/ 	.word	0x0000b070
        /*0500*/ 	.short	0x0100
        /*0502*/ 	.byte	0x0b
	.zero		1


	//   ....[15]....
        /*0504*/ 	.word	0x00000650
        /*0508*/ 	.word	0x000000ff
        /*050c*/ 	.word	0x0000b080
        /*0510*/ 	.short	0x0100
        /*0512*/ 	.byte	0x0b
	.zero		1


	//   ....[16]....
        /*0514*/ 	.word	0x00000660
        /*0518*/ 	.word	0x000000ff
        /*051c*/ 	.word	0x0000b078
        /*0520*/ 	.short	0x0100
        /*0522*/ 	.byte	0x0b
	.zero		1


	//   ....[17]....
        /*0524*/ 	.word	0x00000670
        /*0528*/ 	.word	0x000000ff
        /*052c*/ 	.word	0x0000b088
        /*0530*/ 	.short	0x0100
        /*0532*/ 	.byte	0x0b
	.zero		1


	//   ....[18]....
        /*0534*/ 	.word	0x000007b0
        /*0538*/ 	.word	0x000000ff
        /*053c*/ 	.word	0x0000b090
        /*0540*/ 	.short	0x0100
        /*0542*/ 	.byte	0x08
	.zero		1


	//   ....[19]....
        /*0544*/ 	.word	0x000007c0
        /*0548*/ 	.word	0x000000ff
        /*054c*/ 	.word	0x0000b098
        /*0550*/ 	.short	0x0100
        /*0552*/ 	.byte	0x08
	.zero		1


	//   ....[20]....
        /*0554*/ 	.word	0x000007d0
        /*0558*/ 	.word	0x000000ff
        /*055c*/ 	.word	0x0000b0a0
        /*0560*/ 	.short	0x0100
        /*0562*/ 	.byte	0x08
	.zero		1


	//   ....[21]....
        /*0564*/ 	.word	0x000007e0
        /*0568*/ 	.word	0x000000ff
        /*056c*/ 	.word	0x0000b0a8
        /*0570*/ 	.short	0x0100
        /*0572*/ 	.byte	0x08
	.zero		1


	//   ....[22]....
        /*0574*/ 	.word	0x000008e0
        /*0578*/ 	.word	0x000000ff
        /*057c*/ 	.word	0x0000b0c0
        /*0580*/ 	.short	0x0100
        /*0582*/ 	.byte	0x0b
	.zero		1


	//   ....[23]....
        /*0584*/ 	.word	0x000008f0
        /*0588*/ 	.word	0x000000ff
        /*058c*/ 	.word	0x0000b0c8
        /*0590*/ 	.short	0x0100
        /*0592*/ 	.byte	0x0b
	.zero		1


	//   ....[24]....
        /*0594*/ 	.word	0x00000df0
        /*0598*/ 	.word	0x000000ff
        /*059c*/ 	.word	0x0000b050
        /*05a0*/ 	.short	0x010a
        /*05a2*/ 	.byte	0x06
	.zero		1


	//   ....[25]....
        /*05a4*/ 	.word	0x00000f20
        /*05a8*/ 	.word	0x000000ff
        /*05ac*/ 	.word	0x0000b000
        /*05b0*/ 	.short	0x010a
        /*05b2*/ 	.byte	0x26
	.zero		1


	//   ....[26]....
        /*05b4*/ 	.word	0x00000f70
        /*05b8*/ 	.word	0x000000ff
        /*05bc*/ 	.word	0xfffffff8
        /*05c0*/ 	.short	0x010a
        /*05c2*/ 	.byte	0x0b
	.zero		1


	//   ....[27]....
        /*05c4*/ 	.word	0x000043e0
        /*05c8*/ 	.word	0x00000027
        /*05cc*/ 	.word	0x00000000
        /*05d0*/ 	.short	0x0101
        /*05d2*/ 	.byte	0x09
	.zero		1


	//   ....[28]....
        /*05d4*/ 	.word	0x00007920
        /*05d8*/ 	.word	0x000000ff
        /*05dc*/ 	.word	0x0000b008
        /*05e0*/ 	.short	0x010a
        /*05e2*/ 	.byte	0x26
	.zero		1


	//   ....[29]....
        /*05e4*/ 	.word	0x00007c50
        /*05e8*/ 	.word	0x000000ff
        /*05ec*/ 	.word	0x00000000
        /*05f0*/ 	.short	0x0101
        /*05f2*/ 	.byte	0x06
	.zero		1


	//   ....[30]....
        /*05f4*/ 	.word	0x00007da0
        /*05f8*/ 	.word	0x000000ff
        /*05fc*/ 	.word	0x0000b000
        /*0600*/ 	.short	0x010a
        /*0602*/ 	.byte	0x06
	.zero		1


	//   ....[31]....
        /*0604*/ 	.word	0x0000d550
        /*0608*/ 	.word	0x000000ff
        /*060c*/ 	.word	0x0000b000
        /*0610*/ 	.short	0x010a
        /*0612*/ 	.byte	0x06
	.zero		1


	//   ....[32]....
        /*0614*/ 	.word	0x0000d7e0
        /*0618*/ 	.word	0x000000ff
        /*061c*/ 	.word	0x0000b000
        /*0620*/ 	.short	0x010a
        /*0622*/ 	.byte	0x06
	.zero		1


	//   ....[33]....
        /*0624*/ 	.word	0x0000db50
        /*0628*/ 	.word	0x000000ff
        /*062c*/ 	.word	0x00000000
        /*0630*/ 	.short	0x0101
        /*0632*/ 	.byte	0x06
	.zero		1


	//   ....[34]....
        /*0634*/ 	.word	0x0000dc00
        /*0638*/ 	.word	0x000000ff
        /*063c*/ 	.word	0x00000000
        /*0640*/ 	.short	0x0101
        /*0642*/ 	.byte	0x06
	.zero		1


	//   ....[35]....
        /*0644*/ 	.word	0x0000dda0
        /*0648*/ 	.word	0x000000ff
        /*064c*/ 	.word	0x0000b000
        /*0650*/ 	.short	0x010a
        /*0652*/ 	.byte	0x06
	.zero		1


	//   ....[36]....
        /*0654*/ 	.word	0x00014880
        /*0658*/ 	.word	0x000000ff
        /*065c*/ 	.word	0x0000b000
        /*0660*/ 	.short	0x010a
        /*0662*/ 	.byte	0x06
	.zero		1


	//   ....[37]....
        /*0664*/ 	.word	0x00014970
        /*0668*/ 	.word	0x000000ff
        /*066c*/ 	.word	0x0000b000
        /*0670*/ 	.short	0x010a
        /*0672*/ 	.byte	0x06
	.zero		1


	//   ....[38]....
        /*0674*/ 	.word	0x00014ee0
        /*0678*/ 	.word	0x000000ff
        /*067c*/ 	.word	0x00000000
        /*0680*/ 	.short	0x0101
        /*0682*/ 	.byte	0x06
	.zero		1


	//   ....[39]....
        /*0684*/ 	.word	0x00014f90
        /*0688*/ 	.word	0x000000ff
        /*068c*/ 	.word	0x00000000
        /*0690*/ 	.short	0x0101
        /*0692*/ 	.byte	0x06
	.zero		1


	//   ....[40]....
        /*0694*/ 	.word	0x000155b0
        /*0698*/ 	.word	0x000000ff
        /*069c*/ 	.word	0x00000008
        /*06a0*/ 	.short	0x010a
        /*06a2*/ 	.byte	0x0b
	.zero		1


	//   ....[41]....
        /*06a4*/ 	.word	0x000160e0
        /*06a8*/ 	.word	0x00000000
        /*06ac*/ 	.word	0x0000b090
        /*06b0*/ 	.short	0x0101
        /*06b2*/ 	.byte	0x26
	.zero		1


	//   ....[42]....
        /*06b4*/ 	.word	0x000162c0
        /*06b8*/ 	.word	0x00000004
        /*06bc*/ 	.word	0x0000b060
        /*06c0*/ 	.short	0x010a
        /*06c2*/ 	.byte	0x3f
	.zero		1


	//   ....[43]....
        /*06c4*/ 	.word	0x00016510
        /*06c8*/ 	.word	0x00000005
        /*06cc*/ 	.word	0x0000b028
        /*06d0*/ 	.short	0x010a
        /*06d2*/ 	.byte	0x3f
	.zero		1


	//   ....[44]....
        /*06d4*/ 	.word	0x00016750
        /*06d8*/ 	.word	0x00000004
        /*06dc*/ 	.word	0x0000b060
        /*06e0*/ 	.short	0x010a
        /*06e2*/ 	.byte	0x3f
	.zero		1


	//   ....[45]....
        /*06e4*/ 	.word	0x000169c0
        /*06e8*/ 	.word	0x00000003
        /*06ec*/ 	.word	0x0000b028
        /*06f0*/ 	.short	0x010a
        /*06f2*/ 	.byte	0x3f
	.zero		1


	//   ....[46]....
        /*06f4*/ 	.word	0x00016d40
        /*06f8*/ 	.word	0x00000007
        /*06fc*/ 	.word	0x0000b028
        /*0700*/ 	.short	0x010a
        /*0702*/ 	.byte	0x3f
	.zero		1


	//   ....[47]....
        /*0704*/ 	.word	0x00016fb0
        /*0708*/ 	.word	0x00000004
        /*070c*/ 	.word	0x0000b028
        /*0710*/ 	.short	0x010a
        /*0712*/ 	.byte	0x3f
	.zero		1


	//   ....[48]....
        /*0714*/ 	.word	0x00017280
        /*0718*/ 	.word	0x00000004
        /*071c*/ 	.word	0x0000b050
        /*0720*/ 	.short	0x010a
        /*0722*/ 	.byte	0x3f
	.zero		1


	//   ....[49]....
        /*0724*/ 	.word	0x000172e0
        /*0728*/ 	.word	0x00000003
        /*072c*/ 	.word	0x0000b000
        /*0730*/ 	.short	0x010a
        /*0732*/ 	.byte	0x3f
	.zero		1


	//   ....[50]....
        /*0734*/ 	.word	0x00017340
        /*0738*/ 	.word	0x00000004
        /*073c*/ 	.word	0xfffffff8
        /*0740*/ 	.short	0x010a
        /*0742*/ 	.byte	0x3f
	.zero		1


	//   ....[51]....
        /*0744*/ 	.word	0x000173a0
        /*0748*/ 	.word	0x00000011
        /*074c*/ 	.word	0x0000b008
        /*0750*/ 	.short	0x010a
        /*0752*/ 	.byte	0x3f
	.zero		1


	//   ....[52]....
        /*0754*/ 	.word	0x00017400
        /*0758*/ 	.word	0x0000000a
        /*075c*/ 	.word	0x0000b000
        /*0760*/ 	.short	0x010a
        /*0762*/ 	.byte	0x3f
	.zero		1


	//   ....[53]....
        /*0764*/ 	.word	0x00017460
        /*0768*/ 	.word	0x00000010
        /*076c*/ 	.word	0x0000b000
        /*0770*/ 	.short	0x010a
        /*0772*/ 	.byte	0x3f
	.zero		1


	//   ....[54]....
        /*0774*/ 	.word	0x000174c0
        /*0778*/ 	.word	0x00000010
        /*077c*/ 	.word	0x0000b000
        /*0780*/ 	.short	0x010a
        /*0782*/ 	.byte	0x3f
	.zero		1


	//   ....[55]....
        /*0784*/ 	.word	0x00017520
        /*0788*/ 	.word	0x0000000d
        /*078c*/ 	.word	0x0000b000
        /*0790*/ 	.short	0x010a
        /*0792*/ 	.byte	0x3f
	.zero		1


	//   ....[56]....
        /*0794*/ 	.word	0x00017580
        /*0798*/ 	.word	0x00000003
        /*079c*/ 	.word	0x00000008
        /*07a0*/ 	.short	0x010a
        /*07a2*/ 	.byte	0x3f
	.zero		1


	//   ....[57]....
        /*07a4*/ 	.word	0x000175d0
        /*07a8*/ 	.word	0x00000004
        /*07ac*/ 	.word	0x0000b060
        /*07b0*/ 	.short	0x010a
        /*07b2*/ 	.byte	0x3f
	.zero		1


	//   ....[58]....
        /*07b4*/ 	.word	0x00017620
        /*07b8*/ 	.word	0x00000005
        /*07bc*/ 	.word	0x0000b028
        /*07c0*/ 	.short	0x010a
        /*07c2*/ 	.byte	0x3f
	.zero		1


	//   ....[59]....
        /*07c4*/ 	.word	0x00017670
        /*07c8*/ 	.word	0x00000004
        /*07cc*/ 	.word	0x0000b060
        /*07d0*/ 	.short	0x010a
        /*07d2*/ 	.byte	0x3f
	.zero		1


	//   ....[60]....
        /*07d4*/ 	.word	0x000176c0
        /*07d8*/ 	.word	0x00000003
        /*07dc*/ 	.word	0x0000b028
        /*07e0*/ 	.short	0x010a
        /*07e2*/ 	.byte	0x3f
	.zero		1


	//   ....[61]....
        /*07e4*/ 	.word	0x00017710
        /*07e8*/ 	.word	0x00000007
        /*07ec*/ 	.word	0x0000b028
        /*07f0*/ 	.short	0x010a
        /*07f2*/ 	.byte	0x3f
	.zero		1


	//   ....[62]....
        /*07f4*/ 	.word	0x00017760
        /*07f8*/ 	.word	0x00000004
        /*07fc*/ 	.word	0x0000b028
        /*0800*/ 	.short	0x010a
        /*0802*/ 	.byte	0x3f
	.zero		1


	//----- nvinfo : EIATTR_NUM_MBARRIERS
	.align		4
.L_37:
        /*0804*/ 	.byte	0x03, 0x38
        /*0806*/ 	.short	0x0018


	//----- nvinfo : EIATTR_EXIT_INSTR_OFFSETS
	.align		4
        /*0808*/ 	.byte	0x04, 0x1c
        /*080a*/ 	.short	(.L_39 - .L_38)


	//   ....[0]....
.L_38:
        /*080c*/ 	.word	0x00000990


	//   ....[1]....
        /*0810*/ 	.word	0x000160f0


	//   ....[2]....
        /*0814*/ 	.word	0x00016130


	//   ....[3]....
        /*0818*/ 	.word	0x00016c40


	//   ....[4]....
        /*081c*/ 	.word	0x00017260


	//----- nvinfo : EIATTR_MAX_THREADS
	.align		4
.L_39:
        /*0820*/ 	.byte	0x04, 0x05
        /*0822*/ 	.short	(.L_41 - .L_40)
.L_40:
        /*0824*/ 	.word	0x00000180
        /*0828*/ 	.word	0x00000001
        /*082c*/ 	.word	0x00000001


	//----- nvinfo : EIATTR_CRS_STACK_SIZE
	.align		4
.L_41:
        /*0830*/ 	.byte	0x04, 0x1e
        /*0832*/ 	.short	(.L_43 - .L_42)
.L_42:
        /*0834*/ 	.word	0x00000000


	//----- nvinfo : EIATTR_CBANK_PARAM_SIZE
	.align		4
.L_43:
        /*0838*/ 	.byte	0x03, 0x19
        /*083a*/ 	.short	0x0870


	//----- nvinfo : EIATTR_PARAM_CBANK
	.align		4
        /*083c*/ 	.byte	0x04, 0x0a
        /*083e*/ 	.short	(.L_45 - .L_44)
	.align		4
.L_44:
        /*0840*/ 	.word	index@(.nv.constant0._ZN7cutlass13device_kernelINS_4fmha6kernel28FmhaKernelTmaWarpSpecializedINS1_10collective30FmhaMainloopTmaWarpSpecializedINS_12float_e4m3_tEffN4cute5tupleIJNS7_1CILi128EEENS9_ILi256EEENS9_ILi32EEEEEENS8_IJiNS9_ILi1EEENS8_IJiiEEEEEESG_NS8_IJSE_iSF_EEENS4_12CausalFusionEJEEENS4_15FmhaFwdEpilogueIS6_fNS8_IJNS9_ILi64EEESC_SB_EEEEENS2_23IndividualTileSchedulerEJEEEEEvNT_6ParamsE)
        /*0844*/ 	.short	0x0210
        /*0846*/ 	.short	0x0870


	//----- nvinfo : EIATTR_SW_WAR
	.align		4
.L_45:
        /*0848*/ 	.byte	0x04, 0x36
        /*084a*/ 	.short	(.L_47 - .L_46)
.L_46:
        /*084c*/ 	.word	0x00000008
.L_47:


//--------------------- .nv.callgraph             --------------------------
	.section	.nv.callgraph,"",@"SHT_CUDA_CALLGRAPH"
	.align	4
	.sectionentsize	8
	.align		4
        /*0000*/ 	.word	0x00000000
	.align		4
        /*0004*/ 	.word	0xffffffff
	.align		4
        /*0008*/ 	.word	index@(_ZN7cutlass13device_kernelINS_4fmha6kernel28FmhaKernelTmaWarpSpecializedINS1_10collective30FmhaMainloopTmaWarpSpecializedINS_12float_e4m3_tEffN4cute5tupleIJNS7_1CILi128EEENS9_ILi256EEENS9_ILi32EEEEEENS8_IJiNS9_ILi1EEENS8_IJiiEEEEEESG_NS8_IJSE_iSF_EEENS4_12CausalFusionEJEEENS4_15FmhaFwdEpilogueIS6_fNS8_IJNS9_ILi64EEESC_SB_EEEEENS2_23IndividualTileSchedulerEJEEEEEvNT_6ParamsE)
	.align		4
        /*000c*/ 	.word	index@(__assertfail)
	.align		4
        /*0010*/ 	.word	0x00000000
	.align		4
        /*0014*/ 	.word	0xfffffffe
	.align		4
        /*0018*/ 	.word	0x00000000
	.align		4
        /*001c*/ 	.word	0xfffffffd
	.align		4
        /*0020*/ 	.word	0x00000000
	.align		4
        /*0024*/ 	.word	0xfffffffc


//--------------------- .nv.constant4             --------------------------
	.section	.nv.constant4,"a",@progbits
	.align	8
	.align		8
.nv.constant4:
        /*0000*/ 	.dword	__assertfail
	.align		8
        /*0008*/ 	.dword	__unnamed_1
	.align		8
        /*0010*/ 	.dword	_ZN39_INTERNAL_27340ac4_4_k_cu_8a43b0fa_29854cuda3std3__45__cpo5beginE
	.align		8
        /*0018*/ 	.dword	_ZN39_INTERNAL_27340ac4_4_k_cu_8a43b0fa_29854cuda3std3__45__cpo3endE
	.align		8
        /*0020*/ 	.dword	_ZN39_INTERNAL_27340ac4_4_k_cu_8a43b0fa_29854cuda3std3__45__cpo6cbeginE
	.align		8
        /*0028*/ 	.dword	_ZN39_INTERNAL_27340ac4_4_k_cu_8a43b0fa_29854cuda3std3__45__cpo4cendE
	.align		8
        /*0030*/ 	.dword	_ZN39_INTERNAL_27340ac4_4_k_cu_8a43b0fa_29854cuda3std3__441_GLOBAL__N__27340ac4_4_k_cu_8a43b0fa_29856ignoreE
	.align		8
        /*0038*/ 	.dword	_ZN39_INTERNAL_27340ac4_4_k_cu_8a43b0fa_29854cuda3std3__419piecewise_constructE
	.align		8
        /*0040*/ 	.dword	_ZN39_INTERNAL_27340ac4_4_k_cu_8a43b0fa_29854cuda3std3__48in_placeE
	.align		8
        /*0048*/ 	.dword	_ZN39_INTERNAL_27340ac4_4_k_cu_8a43b0fa_29854cuda3std6ranges3__45__cpo4swapE
	.align		8
        /*0050*/ 	.dword	_ZN39_INTERNAL_27340ac4_4_k_cu_8a43b0fa_29854cuda3std6ranges3__45__cpo9iter_moveE
	.align		8
        /*0058*/ 	.dword	_ZN39_INTERNAL_27340ac4_4_k_cu_8a43b0fa_29854cute7productE
	.align		8
        /*0060*/ 	.dword	_ZN39_INTERNAL_27340ac4_4_k_cu_8a43b0fa_29854cute1_E
	.align		8
        /*0068*/ 	.dword	$str$24
	.align		8
        /*0070*/ 	.dword	$str$25


//--------------------- .text._ZN7cutlass13device_kernelINS_4fmha6kernel28FmhaKernelTmaWarpSpecializedINS1_10collective30FmhaMainloopTmaWarpSpecializedINS_12float_e4m3_tEffN4cute5tupleIJNS7_1CILi128EEENS9_ILi256EEENS9_ILi32EEEEEENS8_IJiNS9_ILi1EEENS8_IJiiEEEEEESG_NS8_IJSE_iSF_EEENS4_12CausalFusionEJEEENS4_15FmhaFwdEpilogueIS6_fNS8_IJNS9_ILi64EEESC_SB_EEEEENS2_23IndividualTileSchedulerEJEEEEEvNT_6ParamsE --------------------------
	.section	.text._ZN7cutlass13device_kernelINS_4fmha6kernel28FmhaKernelTmaWarpSpecializedINS1_10collective30FmhaMainloopTmaWarpSpecializedINS_12float_e4m3_tEffN4cute5tupleIJNS7_1CILi128EEENS9_ILi256EEENS9_ILi32EEEEEENS8_IJiNS9_ILi1EEENS8_IJiiEEEEEESG_NS8_IJSE_iSF_EEENS4_12CausalFusionEJEEENS4_15FmhaFwdEpilogueIS6_fNS8_IJNS9_ILi64EEESC_SB_EEEEENS2_23IndividualTileSchedulerEJEEEEEvNT_6ParamsE,"ax",@progbits
	.align	128
.text._ZN7cutlass13device_kernelINS_4fmha6kernel28FmhaKernelTmaWarpSpecializedINS1_10collective30FmhaMainloopTmaWarpSpecializedINS_12float_e4m3_tEffN4cute5tupleIJNS7_1CILi128EEENS9_ILi256EEENS9_ILi32EEEEEENS8_IJiNS9_ILi1EEENS8_IJiiEEEEEESG_NS8_IJSE_iSF_EEENS4_12CausalFusionEJEEENS4_15FmhaFwdEpilogueIS6_fNS8_IJNS9_ILi64EEESC_SB_EEEEENS2_23IndividualTileSchedulerEJEEEEEvNT_6ParamsE:
        .type           _ZN7cutlass13device_kernelINS_4fmha6kernel28FmhaKernelTmaWarpSpecializedINS1_10collective30FmhaMainloopTmaWarpSpecializedINS_12float_e4m3_tEffN4cute5tupleIJNS7_1CILi128EEENS9_ILi256EEENS9_ILi32EEEEEENS8_IJiNS9_ILi1EEENS8_IJiiEEEEEESG_NS8_IJSE_iSF_EEENS4_12CausalFusionEJEEENS4_15FmhaFwdEpilogueIS6_fNS8_IJNS9_ILi64EEESC_SB_EEEEENS2_23IndividualTileSchedulerEJEEEEEvNT_6ParamsE,@function
        .size           _ZN7cutlass13device_kernelINS_4fmha6kernel28FmhaKernelTmaWarpSpecializedINS1_10collective30FmhaMainloopTmaWarpSpecializedINS_12float_e4m3_tEffN4cute5tupleIJNS7_1CILi128EEENS9_ILi256EEENS9_ILi32EEEEEENS8_IJiNS9_ILi1EEENS8_IJiiEEEEEESG_NS8_IJSE_iSF_EEENS4_12CausalFusionEJEEENS4_15FmhaFwdEpilogueIS6_fNS8_IJNS9_ILi64EEESC_SB_EEEEENS2_23IndividualTileSchedulerEJEEEEEvNT_6ParamsE,(.L_x_117 - _ZN7cutlass13device_kernelINS_4fmha6kernel28FmhaKernelTmaWarpSpecializedINS1_10collective30FmhaMainloopTmaWarpSpecializedINS_12float_e4m3_tEffN4cute5tupleIJNS7_1CILi128EEENS9_ILi256EEENS9_ILi32EEEEEENS8_IJiNS9_ILi1EEENS8_IJiiEEEEEESG_NS8_IJSE_iSF_EEENS4_12CausalFusionEJEEENS4_15FmhaFwdEpilogueIS6_fNS8_IJNS9_ILi64EEESC_SB_EEEEENS2_23IndividualTileSchedulerEJEEEEEvNT_6ParamsE)
        .other          _ZN7cutlass13device_kernelINS_4fmha6kernel28FmhaKernelTmaWarpSpecializedINS1_10collective30FmhaMainloopTmaWarpSpecializedINS_12float_e4m3_tEffN4cute5tupleIJNS7_1CILi128EEENS9_ILi256EEENS9_ILi32EEEEEENS8_IJiNS9_ILi1EEENS8_IJiiEEEEEESG_NS8_IJSE_iSF_EEENS4_12CausalFusionEJEEENS4_15FmhaFwdEpilogueIS6_fNS8_IJNS9_ILi64EEESC_SB_EEEEENS2_23IndividualTileSchedulerEJEEEEEvNT_6ParamsE,@"STO_CUDA_ENTRY STV_DEFAULT"
_ZN7cutlass13device_kernelINS_4fmha6kernel28FmhaKernelTmaWarpSpecializedINS1_10collective30FmhaMainloopTmaWarpSpecializedINS_12float_e4m3_tEffN4cute5tupleIJNS7_1CILi128EEENS9_ILi256EEENS9_ILi32EEEEEENS8_IJiNS9_ILi1EEENS8_IJiiEEEEEESG_NS8_IJSE_iSF_EEENS4_12CausalFusionEJEEENS4_15FmhaFwdEpilogueIS6_fNS8_IJNS9_ILi64EEESC_SB_EEEEENS2_23IndividualTileSchedulerEJEEEEEvNT_6ParamsE:
[----:B------:R-:W1:Y:S01]  /*0000*/  LDC R1, c[0x0][0x28] ;  /* 0x00000a00ff017b82 */ /* 0x000e620000000800 */
[----:B------:R-:W2:Y:S01]  /*0010*/  S2R R2, SR_TID.X ;  /* 0x0000000000027919 */ /* 0x000ea20000002100 */
[----:B------:R-:W-:Y:S01]  /*0020*/  ELECT P1, URZ, PT ;  /* 0x00000000003f782f */ /* 0x000fe20003820000 */
[----:B------:R-:W-:Y:S01]  /*0030*/  BSSY B0, `(.L_x_0) ;  /* 0x0000017000007945 */ /* 0x000fe20003800000 */
[----:B--2---:R-:W-:-:S05]  /*0040*/  SHF.R.U32.HI R0, RZ, 0x5, R2 ;  /* 0x00000005ff007819 */ /* 0x004fca0000011602 */
[----:B------:R-:W2:Y:S02]  /*0050*/  SHFL.IDX PT, R3, R0, RZ, 0x1f ;  /* 0x00001fff00037589 */ /* 0x000ea400000e0000 */
[----:B--2---:R-:W-:Y:S02]  /*0060*/  R2UR UR4, R3 ;  /* 0x00000000030472ca */ /* 0x004fe400000e0000 */
[----:B------:R-:W-:-:S06]  /*0070*/  SHF.R.U32.HI R3, RZ, 0x7, R2 ;  /* 0x00000007ff037819 */ /* 0x000fcc0000011602 */
[----:B------:R-:W2:Y:S05]  /*0080*/  SHFL.IDX PT, R3, R3, RZ, 0x1f ;  /* 0x00001fff03037589 */ /* 0x000eaa00000e0000 */
[----:B------:R-:W-:Y:S02]  /*0090*/  USHF.R.S32.HI UR5, URZ, 0x1f, UR4 ;  /* 0x0000001f3f057899 */ /* 0x000fe40008011404 */
[----:B------:R-:W-:Y:S02]  /*00a0*/  ISETP.NE.OR P0, PT, RZ, UR4, !P1 ;  /* 0x00000004ff007c0c */ /* 0x000fe4000cf05670 */
[----:B------:R-:W-:-:S04]  /*00b0*/  ULEA.HI UR5, UR5, UR4, URZ, 0x2 ;  /* 0x0000000405057291 */ /* 0x000fc8000f8f103f */
[----:B------:R-:W-:-:S04]  /*00c0*/  ULOP3.LUT UR5, UR5, 0xfffffffc, URZ, 0xc0, !UPT ;  /* 0xfffffffc05057892 */ /* 0x000fc8000f8ec03f */
[----:B------:R-:W-:-:S03]  /*00d0*/  UIADD3 UR10, UR4, -UR5, URZ ;  /* 0x80000005040a7290 */ /* 0x000fc6000fffe03f */
[----:B-1----:R-:W-:Y:S09]  /*00e0*/  @P0 BRA `(.L_x_1) ;  /* 0x00000000002c0947 */ /* 0x002ff20003800000 */
[----:B------:R-:W-:Y:S02]  /*00f0*/  ULDC.64 UR4, c[0x0][0x198] ;  /* 0x0000660000047ab9 */ /* 0x000fe40000000a00 */
[----:B------:R-:W-:Y:S02]  /*0100*/  UIADD3 UR6, UP0, UR4, 0xf0, URZ ;  /* 0x000000f004067890 */ /* 0x000fe4000ff1e03f */
[----:B------:R-:W-:Y:S02]  /*0110*/  UIADD3 UR8, UP1, UR4, 0x1f0, URZ ;  /* 0x000001f004087890 */ /* 0x000fe4000ff3e03f */
[----:B------:R-:W-:Y:S02]  /*0120*/  UIADD3 UR4, UP2, UR4, 0x2f0, URZ ;  /* 0x000002f004047890 */ /* 0x000fe4000ff5e03f */
[----:B------:R-:W-:Y:S02]  /*0130*/  UIADD3.X UR7, URZ, UR5, URZ, UP0, !UPT ;  /* 0x000000053f077290 */ /* 0x000fe400087fe43f */
[----:B------:R-:W-:-:S02]  /*0140*/  UIADD3.X UR9, URZ, UR5, URZ, UP1, !UPT ;  /* 0x000000053f097290 */ /* 0x000fc40008ffe43f */
[----:B------:R-:W-:-:S05]  /*0150*/  UIADD3.X UR5, URZ, UR5, URZ, UP2, !UPT ;  /* 0x000000053f057290 */ /* 0x000fca00097fe43f */
[----:B------:R1:W-:Y:S02]  /*0160*/  UTMACCTL.PF [UR6] ;  /* 0x00000000060079b9 */ /* 0x0003e40008040000 */
[----:B------:R1:W-:Y:S02]  /*0170*/  UTMACCTL.PF [UR8] ;  /* 0x00000000080079b9 */ /* 0x0003e40008040000 */
[----:B------:R1:W-:Y:S02]  /*0180*/  UTMACCTL.PF [UR4] ;  /* 0x00000000040079b9 */ /* 0x0003e40008040000 */
[----:B-1----:R-:W-:Y:S01]  /*0190*/  NOP ;  /* 0x0000000000007918 */ /* 0x002fe20000000000 */
.L_x_1:
[----:B------:R-:W-:Y:S05]  /*01a0*/  BSYNC B0 ;  /* 0x0000000000007941 */ /* 0x000fea0003800000 */
.L_x_0:
[----:B------:R-:W1:Y:S01]  /*01b0*/  SHFL.IDX PT, R4, R0, RZ, 0x1f ;  /* 0x00001fff00047589 */ /* 0x000e6200000e0000 */
[----:B--2---:R-:W-:Y:S01]  /*01c0*/  R2UR UR36, R3 ;  /* 0x00000000032472ca */ /* 0x004fe200000e0000 */
[----:B------:R-:W-:-:S12]  /*01d0*/  UISETP.NE.AND UP0, UPT, UR10, 0x1, UPT ;  /* 0x000000010a00788c */ /* 0x000fd8000bf05270 */
[----:B------:R-:W-:Y:S02]  /*01e0*/  UIADD3 UR7, UR36, -0x1, URZ ;  /* 0xffffffff24077890 */ /* 0x000fe4000fffe03f */
[----:B------:R-:W-:Y:S02]  /*01f0*/  UISETP.EQ.AND UP2, UPT, UR36, URZ, !UP0 ;  /* 0x0000003f2400728c */ /* 0x000fe4000c742270 */
[----:B------:R-:W-:Y:S02]  /*0200*/  UISETP.GE.U32.AND UP1, UPT, UR7, 0x4, UPT ;  /* 0x000000040700788c */ /* 0x000fe4000bf26070 */
[----:B------:R-:W-:Y:S01]  /*0210*/  USEL UR6, URZ, 0x1, !UP2 ;  /* 0x000000013f067887 */ /* 0x000fe2000d000000 */
[----:B-1----:R-:W-:-:S03]  /*0220*/  ISETP.NE.AND P0, PT, R4, RZ, PT ;  /* 0x000000ff0400720c */ /* 0x002fc60003f05270 */
[----:B------:R-:W-:-:S10]  /*0230*/  USEL UR6, UR6, 0x2, UP1 ;  /* 0x0000000206067887 */ /* 0x000fd40008800000 */
[----:B------:R-:W-:Y:S05]  /*0240*/  @P0 BRA `(.L_x_2) ;  /* 0x0000000000480947 */ /* 0x000fea0003800000 */
[----:B------:R-:W1:Y:S01]  /*0250*/  S2UR UR11, SR_CgaCtaId ;  /* 0x00000000000b79c3 */ /* 0x000e620000008800 */
[----:B------:R-:W-:Y:S01]  /*0260*/  UMOV UR4, 0x400 ;  /* 0x0000040000047882 */ /* 0x000fe20000000000 */
[----:B------:R-:W-:Y:S01]  /*0270*/  UMOV UR5, 0x1 ;  /* 0x0000000100057882 */ /* 0x000fe20000000000 */
[----:B------:R-:W-:Y:S01]  /*0280*/  UMOV UR8, 0x80 ;  /* 0x0000008000087882 */ /* 0x000fe20000000000 */
[----:B------:R-:W-:Y:S01]  /*0290*/  ELECT P0, URZ, PT ;  /* 0x00000000003f782f */ /* 0x000fe20003800000 */
[----:B------:R-:W-:-:S04]  /*02a0*/  UIADD3 UR8, -UR8, 0x100000, URZ ;  /* 0x0010000008087890 */ /* 0x000fc8000fffe13f */
[----:B------:R-:W-:Y:S02]  /*02b0*/  USHF.L.U32 UR9, UR8, 0xb, URZ ;  /* 0x0000000b08097899 */ /* 0x000fe4000800063f */
[----:B------:R-:W-:Y:S02]  /*02c0*/  USHF.L.U32 UR8, UR8, 0x1, URZ ;  /* 0x0000000108087899 */ /* 0x000fe4000800063f */
[----:B-1----:R-:W-:Y:S02]  /*02d0*/  ULEA UR11, UR11, UR4, 0x18 ;  /* 0x000000040b0b7291 */ /* 0x002fe4000f8ec03f */
[----:B------:R-:W-:-:S04]  /*02e0*/  UIADD3 UR4, -UR5, 0x100000, URZ ;  /* 0x0010000005047890 */ /* 0x000fc8000fffe13f */
[----:B------:R-:W-:Y:S02]  /*02f0*/  USHF.L.U32 UR5, UR4, 0xb, URZ ;  /* 0x0000000b04057899 */ /* 0x000fe4000800063f */
[----:B------:R-:W-:Y:S01]  /*0300*/  USHF.L.U32 UR4, UR4, 0x1, URZ ;  /* 0x0000000104047899 */ /* 0x000fe2000800063f */
[----:B------:R-:W1:Y:S11]  /*0310*/  FENCE.VIEW.ASYNC.S ;  /* 0x00000000000073c6 */ /* 0x000e760000000000 */
[----:B-1----:R1:W2:Y:S01]  /*0320*/  SYNCS.EXCH.64 URZ, [UR11+0xb050], UR4 ;  /* 0x00b050040b3f75b2 */ /* 0x0022a20008000100 */
[----:B------:R1:W3:Y:S01]  /*0330*/  SYNCS.EXCH.64 URZ, [UR11+0xb060], UR8 ;  /* 0x00b060080b3f75b2 */ /* 0x0002e20008000100 */
[----:B------:R1:W4:Y:S01]  /*0340*/  SYNCS.EXCH.64 URZ, [UR11+0xb058], UR4 ;  /* 0x00b058040b3f75b2 */ /* 0x0003220008000100 */
[----:B------:R1:W1:Y:S01]  /*0350*/  SYNCS.EXCH.64 URZ, [UR11+0xb068], UR8 ;  /* 0x00b068080b3f75b2 */ /* 0x0002620008000100 */
[----:B------:R-:W-:Y:S01]  /*0360*/  NOP ;  /* 0x0000000000007918 */ /* 0x000fe20000000000 */
.L_x_2:
[----:B------:R-:W5:Y:S01]  /*0370*/  SHFL.IDX PT, R3, R0, RZ, 0x1f ;  /* 0x00001fff00037589 */ /* 0x000f6200000e0000 */
[----:B------:R-:W-:Y:S01]  /*0380*/  NOP ;  /* 0x0000000000007918 */ /* 0x000fe20000000000 */
[----:B-----5:R-:W-:-:S13]  /*0390*/  ISETP.NE.AND P0, PT, R3, RZ, PT ;  /* 0x000000ff0300720c */ /* 0x020fda0003f05270 */
[----:B------:R-:W-:Y:S05]  /*03a0*/  @P0 BRA `(.L_x_3) ;  /* 0x0000000000600947 */ /* 0x000fea0003800000 */
[----:B-1----:R-:W1:Y:S01]  /*03b0*/  S2UR UR5, SR_CgaCtaId ;  /* 0x00000000000579c3 */ /* 0x002e620000008800 */
[----:B------:R-:W-:Y:S01]  /*03c0*/  UMOV UR4, 0x400 ;  /* 0x0000040000047882 */ /* 0x000fe20000000000 */
[----:B------:R-:W-:Y:S01]  /*03d0*/  UMOV UR8, 0x1 ;  /* 0x0000000100087882 */ /* 0x000fe20000000000 */
[----:B------:R-:W-:Y:S01]  /*03e0*/  UMOV UR12, 0x100 ;  /* 0x00000100000c7882 */ /* 0x000fe20000000000 */
[----:B------:R-:W-:-:S04]  /*03f0*/  UIADD3 UR8, -UR8, 0x100000, URZ ;  /* 0x0010000008087890 */ /* 0x000fc8000fffe13f */
[----:B------:R-:W-:Y:S02]  /*0400*/  USHF.L.U32 UR9, UR8, 0xb, URZ ;  /* 0x0000000b08097899 */ /* 0x000fe4000800063f */
[----:B------:R-:W-:Y:S01]  /*0410*/  USHF.L.U32 UR8, UR8, 0x1, URZ ;  /* 0x0000000108087899 */ /* 0x000fe2000800063f */
[----:B------:R-:W-:Y:S01]  /*0420*/  ELECT P0, URZ, PT ;  /* 0x00000000003f782f */ /* 0x000fe20003800000 */
[----:B-1----:R-:W-:Y:S02]  /*0430*/  ULEA UR11, UR5, UR4, 0x18 ;  /* 0x00000004050b7291 */ /* 0x002fe4000f8ec03f */
[----:B------:R-:W-:-:S04]  /*0440*/  UIADD3 UR4, -UR12, 0x100000, URZ ;  /* 0x001000000c047890 */ /* 0x000fc8000fffe13f */
[----:B------:R-:W-:Y:S02]  /*0450*/  USHF.L.U32 UR5, UR4, 0xb, URZ ;  /* 0x0000000b04057899 */ /* 0x000fe4000800063f */
[----:B------:R-:W-:Y:S01]  /*0460*/  USHF.L.U32 UR4, UR4, 0x1, URZ ;  /* 0x0000000104047899 */ /* 0x000fe2000800063f */
[----:B------:R-:W1:Y:S03]  /*0470*/  FENCE.VIEW.ASYNC.S ;  /* 0x00000000000073c6 */ /* 0x000e660000000000 */
[----:B-1----:R1:W1:Y:S08]  /*0480*/  SYNCS.EXCH.64 URZ, [UR11+0xb000], UR8 ;  /* 0x00b000080b3f75b2 */ /* 0x0022700008000100 */
[----:B------:R1:W1:Y:S01]  /*0490*/  SYNCS.EXCH.64 URZ, [UR11+0xb028], UR4 ;  /* 0x00b028040b3f75b2 */ /* 0x0002620008000100 */
        /* <DEDUP_REMOVED lines=8> */
[----:B------:R-:W-:Y:S01]  /*0520*/  NOP ;  /* 0x0000000000007918 */ /* 0x000fe20000000000 */
.L_x_3:
        /* <DEDUP_REMOVED lines=21> */
[----:B------:R-:W-:Y:S01]  /*0680*/  NOP ;  /* 0x0000000000007918 */ /* 0x000fe20000000000 */
.L_x_4:
[----:B------:R-:W5:Y:S01]  /*0690*/  SHFL.IDX PT, R3, R0, RZ, 0x1f ;  /* 0x00001fff00037589 */ /* 0x000f6200000e0000 */
[----:B------:R-:W-:Y:S01]  /*06a0*/  ELECT P0, URZ, PT ;  /* 0x00000000003f782f */ /* 0x000fe20003800000 */
[----:B------:R-:W-:Y:S01]  /*06b0*/  NOP ;  /* 0x0000000000007918 */ /* 0x000fe20000000000 */
[----:B-1----:R-:W-:Y:S02]  /*06c0*/  UMOV UR4, 0x80 ;  /* 0x0000008000047882 */ /* 0x002fe40000000000 */
[C---:B-----5:R-:W-:Y:S02]  /*06d0*/  ISETP.NE.OR P0, PT, R3.reuse, RZ, !P0 ;  /* 0x000000ff0300720c */ /* 0x060fe40004705670 */
[----:B------:R-:W-:-:S11]  /*06e0*/  ISETP.NE.AND P2, PT, R3, RZ, PT ;  /* 0x000000ff0300720c */ /* 0x000fd60003f45270 */
[----:B------:R-:W-:Y:S01]  /*06f0*/  VOTEU.ALL UP2, P0 ;  /* 0x00000000003f7886 */ /* 0x000fe20000040000 */
[----:B------:R-:W-:Y:S01]  /*0700*/  VOTEU.ALL UP3, P0 ;  /* 0x00000000003f7886 */ /* 0x000fe20000060000 */
[----:B------:R-:W-:Y:S01]  /*0710*/  VOTEU.ALL UP4, P0 ;  /* 0x00000000003f7886 */ /* 0x000fe20000080000 */
[----:B------:R-:W-:Y:S02]  /*0720*/  VOTEU.ALL UP5, P0 ;  /* 0x00000000003f7886 */ /* 0x000fe400000a0000 */
[----:B------:R-:W1:Y:S01]  /*0730*/  @!UP2 S2UR UR9, SR_CgaCtaId ;  /* 0x000000000009a9c3 */ /* 0x000e620000008800 */
[----:B------:R-:W-:Y:S01]  /*0740*/  @!UP2 UMOV UR8, 0x400 ;  /* 0x000004000008a882 */ /* 0x000fe20000000000 */
[----:B------:R-:W-:-:S04]  /*0750*/  @!UP2 UIADD3 UR4, -UR4, 0x100000, URZ ;  /* 0x001000000404a890 */ /* 0x000fc8000fffe13f */
[----:B------:R-:W-:Y:S02]  /*0760*/  @!UP2 USHF.L.U32 UR5, UR4, 0xb, URZ ;  /* 0x0000000b0405a899 */ /* 0x000fe4000800063f */
[----:B------:R-:W-:Y:S02]  /*0770*/  @!UP2 USHF.L.U32 UR4, UR4, 0x1, URZ ;  /* 0x000000010404a899 */ /* 0x000fe4000800063f */
[----:B-1----:R-:W-:Y:S01]  /*0780*/  @!UP2 ULEA UR8, UR9, UR8, 0x18 ;  /* 0x000000080908a291 */ /* 0x002fe2000f8ec03f */
[----:B------:R-:W-:Y:S01]  /*0790*/  VOTEU.ALL UP2, P0 ;  /* 0x00000000003f7886 */ /* 0x000fe20000040000 */
[----:B------:R-:W1:Y:S10]  /*07a0*/  FENCE.VIEW.ASYNC.S ;  /* 0x00000000000073c6 */ /* 0x000e740000000000 */
[----:B-1----:R1:W1:Y:S01]  /*07b0*/  @!UP2 SYNCS.EXCH.64 URZ, [UR8+0xb090], UR4 ;  /* 0x00b09004083fa5b2 */ /* 0x0022620008000100 */
[----:B------:R1:W1:Y:S01]  /*07c0*/  @!UP3 SYNCS.EXCH.64 URZ, [UR8+0xb098], UR4 ;  /* 0x00b09804083fb5b2 */ /* 0x0002620008000100 */
[----:B------:R1:W1:Y:S01]  /*07d0*/  @!UP4 SYNCS.EXCH.64 URZ, [UR8+0xb0a0], UR4 ;  /* 0x00b0a004083fc5b2 */ /* 0x0002620008000100 */
[----:B------:R1:W1:Y:S01]  /*07e0*/  @!UP5 SYNCS.EXCH.64 URZ, [UR8+0xb0a8], UR4 ;  /* 0x00b0a804083fd5b2 */ /* 0x0002620008000100 */
[----:B------:R-:W-:Y:S01]  /*07f0*/  NOP ;  /* 0x0000000000007918 */ /* 0x000fe20000000000 */
[----:B------:R-:W-:Y:S05]  /*0800*/  @P2 BRA `(.L_x_5) ;  /* 0x0000000000402947 */ /* 0x000fea0003800000 */
[----:B-1----:R-:W1:Y:S01]  /*0810*/  S2UR UR5, SR_CgaCtaId ;  /* 0x00000000000579c3 */ /* 0x002e620000008800 */
[----:B------:R-:W-:Y:S01]  /*0820*/  UMOV UR4, 0x400 ;  /* 0x0000040000047882 */ /* 0x000fe20000000000 */
[----:B------:R-:W-:Y:S01]  /*0830*/  UMOV UR8, 0x20 ;  /* 0x0000002000087882 */ /* 0x000fe20000000000 */
[----:B------:R-:W-:Y:S01]  /*0840*/  UMOV UR9, 0x80 ;  /* 0x0000008000097882 */ /* 0x000fe20000000000 */
[----:B------:R-:W-:Y:S01]  /*0850*/  ELECT P0, URZ, PT ;  /* 0x00000000003f782f */ /* 0x000fe20003800000 */
[----:B-1----:R-:W-:Y:S02]  /*0860*/  ULEA UR11, UR5, UR4, 0x18 ;  /* 0x00000004050b7291 */ /* 0x002fe4000f8ec03f */
[----:B------:R-:W-:-:S04]  /*0870*/  UIADD3 UR4, -UR8, 0x100000, URZ ;  /* 0x0010000008047890 */ /* 0x000fc8000fffe13f */
[----:B------:R-:W-:Y:S02]  /*0880*/  USHF.L.U32 UR5, UR4, 0xb, URZ ;  /* 0x0000000b04057899 */ /* 0x000fe4000800063f */
[----:B------:R-:W-:Y:S02]  /*0890*/  USHF.L.U32 UR4, UR4, 0x1, URZ ;  /* 0x0000000104047899 */ /* 0x000fe4000800063f */
[----:B------:R-:W-:-:S04]  /*08a0*/  UIADD3 UR8, -UR9, 0x100000, URZ ;  /* 0x0010000009087890 */ /* 0x000fc8000fffe13f */
[----:B------:R-:W-:Y:S02]  /*08b0*/  USHF.L.U32 UR9, UR8, 0xb, URZ ;  /* 0x0000000b08097899 */ /* 0x000fe4000800063f */
[----:B------:R-:W-:Y:S01]  /*08c0*/  USHF.L.U32 UR8, UR8, 0x1, URZ ;  /* 0x0000000108087899 */ /* 0x000fe2000800063f */
[----:B------:R-:W1:Y:S03]  /*08d0*/  FENCE.VIEW.ASYNC.S ;  /* 0x00000000000073c6 */ /* 0x000e660000000000 */
[----:B-1----:R1:W1:Y:S08]  /*08e0*/  SYNCS.EXCH.64 URZ, [UR11+0xb0c0], UR4 ;  /* 0x00b0c0040b3f75b2 */ /* 0x0022700008000100 */
[----:B------:R1:W1:Y:S01]  /*08f0*/  SYNCS.EXCH.64 URZ, [UR11+0xb0c8], UR8 ;  /* 0x00b0c8080b3f75b2 */ /* 0x0002620008000100 */
[----:B------:R-:W-:Y:S01]  /*0900*/  NOP ;  /* 0x0000000000007918 */ /* 0x000fe20000000000 */
.L_x_5:
[----:B------:R-:W-:Y:S01]  /*0910*/  ISETP.NE.AND P0, PT, RZ, UR36, PT ;  /* 0x00000024ff007c0c */ /* 0x000fe2000bf05270 */
[----:B------:R-:W-:Y:S01]  /*0920*/  IMAD.U32 R0, RZ, RZ, UR10 ;  /* 0x0000000aff007e24 */ /* 0x000fe2000f8e00ff */
[----:B------:R-:W-:Y:S01]  /*0930*/  NOP ;  /* 0x0000000000007918 */ /* 0x000fe20000000000 */
[----:B-1234-:R-:W-:Y:S03]  /*0940*/  BAR.SYNC.DEFER_BLOCKING 0x0 ;  /* 0x0000000000007b1d */ /* 0x01efe60000010000 */
[----:B------:R-:W-:-:S07]  /*0950*/  ISETP.EQ.AND P2, PT, R0, 0x1, P1 ;  /* 0x000000010000780c */ /* 0x000fce0000f42270 */
[----:B------:R-:W-:Y:S06]  /*0960*/  @!P0 BRA `(.L_x_6) ;  /* 0x0000015400e48947 */ /* 0x000fec0003800000 */
[----:B------:R-:W-:-:S06]  /*0970*/  UISETP.GT.U32.AND UP2, UPT, UR7, 0x3, UPT ;  /* 0x000000030700788c */ /* 0x000fcc000bf44070 */
[----:B------:R-:W-:-:S13]  /*0980*/  PLOP3.LUT P0, PT, PT, PT, UP2, 0x80, 0x0 ;  /* 0x000000000000781c */ /* 0x000fda0003f0f028 */
[----:B------:R-:W-:Y:S05]  /*0990*/  @P0 EXIT ;  /* 0x000000000000094d */ /* 0x000fea0003800000 */
.L_x_7:
[----:B------:R-:W-:-:S08]  /*09a0*/  NOP ;  /* 0x0000000000007918 */ /* 0x000fd00000000000 */
[----:B------:R-:W1:Y:S02]  /*09b0*/  USETMAXREG.TRY_ALLOC.CTAPOOL UP2, 0xf0 ;  /* 0x000000f0000079c8 */ /* 0x000e640008040600 */
[----:B-1----:R-:W-:-:S13]  /*09c0*/  PLOP3.LUT P0, PT, PT, PT, UP2, 0x80, 0x0 ;  /* 0x000000000000781c */ /* 0x002fda0003f0f028 */
[----:B------:R-:W-:Y:S05]  /*09d0*/  @!P0 BRA `(.L_x_7) ;  /* 0xfffffffc00f08947 */ /* 0x000fea000383ffff */
[----:B------:R-:W-:Y:S01]  /*09e0*/  UISETP.NE.AND UP2, UPT, UR36, 0x1, UPT ;  /* 0x000000012400788c */ /* 0x000fe2000bf45270 */
[----:B------:R-:W1:Y:S01]  /*09f0*/  S2UR UR8, SR_CTAID.X ;  /* 0x00000000000879c3 */ /* 0x000e620000002500 */
[----:B------:R-:W-:Y:S01]  /*0a00*/  UMOV UR4, URZ ;  /* 0x0000003f00047c82 */ /* 0x000fe20008000000 */
[----:B------:R-:W-:-:S03]  /*0a10*/  UMOV UR5, URZ ;  /* 0x0000003f00057c82 */ /* 0x000fc60008000000 */
[----:B------:R-:W-:-:S13]  /*0a20*/  PLOP3.LUT P0, PT, PT, PT, UP2, 0x80, 0x0 ;  /* 0x000000000000781c */ /* 0x000fda0003f0f028 */
[----:B------:R-:W-:Y:S05]  /*0a30*/  @!P0 BRA `(.L_x_8) ;  /* 0x00000000003c8947 */ /* 0x000fea0003800000 */
[----:B------:R-:W-:Y:S01]  /*0a40*/  UISETP.NE.AND UP2, UPT, UR36, 0x2, UPT ;  /* 0x000000022400788c */ /* 0x000fe2000bf45270 */
[----:B------:R-:W-:-:S05]  /*0a50*/  UMOV UR5, 0x1 ;  /* 0x0000000100057882 */ /* 0x000fca0000000000 */
[----:B------:R-:W-:-:S13]  /*0a60*/  PLOP3.LUT P1, PT, PT, PT, UP2, 0x80, 0x0 ;  /* 0x000000000000781c */ /* 0x000fda0003f2f028 */
[----:B------:R-:W-:Y:S05]  /*0a70*/  @!P1 BRA `(.L_x_8) ;  /* 0x00000000002c9947 */ /* 0x000fea0003800000 */
[----:B------:R-:W-:-:S06]  /*0a80*/  UISETP.NE.AND UP2, UPT, UR36, 0x3, UPT ;  /* 0x000000032400788c */ /* 0x000fcc000bf45270 */
[----:B------:R-:W-:-:S13]  /*0a90*/  PLOP3.LUT P1, PT, PT, PT, UP2, 0x80, 0x0 ;  /* 0x000000000000781c */ /* 0x000fda0003f2f028 */
[----:B------:R-:W-:Y:S05]  /*0aa0*/  @!P1 BRA `(.L_x_9) ;  /* 0x0000000000189947 */ /* 0x000fea0003800000 */
[----:B------:R-:W-:-:S11]  /*0ab0*/  UISETP.NE.AND UP2, UPT, UR36, 0x4, UPT ;  /* 0x000000042400788c */ /* 0x000fd6000bf45270 */
[----:B------:R-:W-:Y:S01]  /*0ac0*/  @!UP2 UMOV UR4, 0x1 ;  /* 0x000000010004a882 */ /* 0x000fe20000000000 */
[----:B------:R-:W-:Y:S01]  /*0ad0*/  @!UP2 UMOV UR5, 0x1 ;  /* 0x000000010005a882 */ /* 0x000fe20000000000 */
[----:B------:R-:W-:Y:S01]  /*0ae0*/  @UP2 UMOV UR4, URZ ;  /* 0x0000003f00042c82 */ /* 0x000fe20008000000 */
[----:B------:R-:W-:Y:S01]  /*0af0*/  @UP2 UMOV UR5, URZ ;  /* 0x0000003f00052c82 */ /* 0x000fe20008000000 */
[----:B------:R-:W-:Y:S05]  /*0b00*/  BRA `(.L_x_8) ;  /* 0x0000000000087947 */ /* 0x000fea0003800000 */
.L_x_9:
[----:B------:R-:W-:Y:S01]  /*0b10*/  UMOV UR4, 0x1 ;  /* 0x0000000100047882 */ /* 0x000fe20000000000 */
[----:B------:R-:W-:-:S05]  /*0b20*/  UMOV UR5, URZ ;  /* 0x0000003f00057c82 */ /* 0x000fca0008000000 */
.L_x_8:
[----:B------:R-:W-:Y:S05]  /*0b30*/  @!P0 BRA `(.L_x_10) ;  /* 0x0000000000408947 */ /* 0x000fea0003800000 */
[----:B------:R-:W-:-:S06]  /*0b40*/  UISETP.NE.AND UP2, UPT, UR36, 0x2, UPT ;  /* 0x000000022400788c */ /* 0x000fcc000bf45270 */
[----:B------:R-:W-:-:S13]  /*0b50*/  PLOP3.LUT P0, PT, PT, PT, UP2, 0x80, 0x0 ;  /* 0x000000000000781c */ /* 0x000fda0003f0f028 */
[----:B------:R-:W-:Y:S05]  /*0b60*/  @!P0 BRA `(.L_x_11) ;  /* 0x00000000002c8947 */ /* 0x000fea0003800000 */
[----:B------:R-:W-:-:S06]  /*0b70*/  UISETP.NE.AND UP2, UPT, UR36, 0x3, UPT ;  /* 0x000000032400788c */ /* 0x000fcc000bf45270 */
[----:B------:R-:W-:-:S13]  /*0b80*/  PLOP3.LUT P0, PT, PT, PT, UP2, 0x80, 0x0 ;  /* 0x000000000000781c */ /* 0x000fda0003f0f028 */
[----:B------:R-:W-:Y:S05]  /*0b90*/  @!P0 BRA `(.L_x_12) ;  /* 0x0000000000188947 */ /* 0x000fea0003800000 */
[----:B------:R-:W-:Y:S01]  /*0ba0*/  UISETP.NE.AND UP2, UPT, UR36, 0x4, UPT ;  /* 0x000000042400788c */ /* 0x000fe2000bf45270 */
[----:B-1----:R-:W-:-:S05]  /*0bb0*/  UMOV UR37, UR8 ;  /* 0x0000000800257c82 */ /* 0x002fca0008000000 */
[----:B------:R-:W-:-:S13]  /*0bc0*/  PLOP3.LUT P0, PT, PT, PT, UP2, 0x80, 0x0 ;  /* 0x000000000000781c */ /* 0x000fda0003f0f028 */
[----:B------:R-:W-:Y:S05]  /*0bd0*/  @P0 BRA `(.L_x_13) ;  /* 0x00000000001c0947 */ /* 0x000fea0003800000 */
[----:B------:R-:W-:Y:S01]  /*0be0*/  ULEA UR37, UR8, 0x3, 0x1 ;  /* 0x0000000308257891 */ /* 0x000fe2000f8e083f */
[----:B------:R-:W-:Y:S11]  /*0bf0*/  BRA `(.L_x_13) ;  /* 0x0000000000147947 */ /* 0x000ff60003800000 */
.L_x_12:
[----:B-1----:R-:W-:Y:S01]  /*0c00*/  ULEA UR37, UR8, 0x2, 0x1 ;  /* 0x0000000208257891 */ /* 0x002fe2000f8e083f */
[----:B------:R-:W-:Y:S11]  /*0c10*/  BRA `(.L_x_13) ;  /* 0x00000000000c7947 */ /* 0x000ff60003800000 */
.L_x_11:
[----:B-1----:R-:W-:Y:S01]  /*0c20*/  ULEA UR37, UR8, 0x1, 0x1 ;  /* 0x0000000108257891 */ /* 0x002fe2000f8e083f */
[----:B------:R-:W-:Y:S11]  /*0c30*/  BRA `(.L_x_13) ;  /* 0x0000000000047947 */ /* 0x000ff60003800000 */
.L_x_10:
[----:B-1----:R-:W-:-:S12]  /*0c40*/  USHF.L.U32 UR37, UR8, 0x1, URZ ;  /* 0x0000000108257899 */ /* 0x002fd8000800063f */
.L_x_13:
[----:B------:R-:W-:-:S04]  /*0c50*/  ULOP3.LUT UR6, UR6, 0x1, URZ, 0xfc, !UPT ;  /* 0x0000000106067892 */ /* 0x000fc8000f8efc3f */
[----:B------:R-:W-:-:S06]  /*0c60*/  UISETP.NE.AND UP2, UPT, UR6, 0x3, UPT ;  /* 0x000000030600788c */ /* 0x000fcc000bf45270 */
[----:B------:R-:W-:-:S13]  /*0c70*/  PLOP3.LUT P0, PT, PT, PT, UP2, 0x80, 0x0 ;  /* 0x000000000000781c */ /* 0x000fda0003f0f028 */
[----:B------:R-:W-:Y:S05]  /*0c80*/  @!P0 BRA `(.L_x_14) ;  /* 0x0000000000048947 */ /* 0x000fea0003800000 */
[----:B------:R-:W-:Y:S01]  /*0c90*/  BPT.TRAP 0x1 ;  /* 0x000000040000795c */ /* 0x000fe20000300000 */
.L_x_14:
[----:B------:R-:W1:Y:S01]  /*0ca0*/  S2UR UR6, SR_CgaCtaId ;  /* 0x00000000000679c3 */ /* 0x000e620000008800 */
[----:B------:R-:W-:Y:S01]  /*0cb0*/  UMOV UR38, 0x400 ;  /* 0x0000040000267882 */ /* 0x000fe20000000000 */
[----:B------:R-:W-:Y:S01]  /*0cc0*/  SHF.R.S32.HI R3, RZ, 0x1f, R2 ;  /* 0x0000001fff037819 */ /* 0x000fe20000011402 */
[----:B------:R-:W-:Y:S01]  /*0cd0*/  IMAD.U32 R9, RZ, RZ, UR4 ;  /* 0x00000004ff097e24 */ /* 0x000fe2000f8e00ff */
[----:B------:R-:W-:Y:S02]  /*0ce0*/  ULEA UR4, UR8, 0x17f, 0x7 ;  /* 0x0000017f08047891 */ /* 0x000fe4000f8e383f */
[----:B------:R-:W-:Y:S02]  /*0cf0*/  LEA.HI R3, R3, R2, RZ, 0x7 ;  /* 0x0000000203037211 */ /* 0x000fe400078f38ff */
[----:B------:R-:W-:Y:S01]  /*0d00*/  SHF.L.U32 R9, R9, 0x1f, RZ ;  /* 0x0000001f09097819 */ /* 0x000fe200000006ff */
[----:B------:R-:W2:Y:S01]  /*0d10*/  LDC R8, c[0x0][0x28c] ;  /* 0x0000a300ff087b82 */ /* 0x000ea20000000800 */
[----:B------:R-:W-:Y:S01]  /*0d20*/  LOP3.LUT R3, R3, 0xffffff80, RZ, 0xc0, !PT ;  /* 0xffffff8003037812 */ /* 0x000fe200078ec0ff */
[----:B------:R-:W-:-:S04]  /*0d30*/  USHF.R.U32.HI UR4, URZ, 0x8, UR4 ;  /* 0x000000083f047899 */ /* 0x000fc80008011604 */
[----:B------:R-:W-:-:S05]  /*0d40*/  IMAD.IADD R3, R2, 0x1, -R3 ;  /* 0x0000000102037824 */ /* 0x000fca00078e0a03 */
[----:B------:R-:W-:Y:S01]  /*0d50*/  SHF.R.S32.HI R4, RZ, 0x1f, R3 ;  /* 0x0000001fff047819 */ /* 0x000fe20000011403 */
[----:B-1----:R-:W-:-:S03]  /*0d60*/  ULEA UR38, UR6, UR38, 0x18 ;  /* 0x0000002606267291 */ /* 0x002fc6000f8ec03f */
[CC--:B------:R-:W-:Y:S02]  /*0d70*/  LEA.HI R6, R4.reuse, R3.reuse, RZ, 0x2 ;  /* 0x0000000304067211 */ /* 0x0c0fe400078f10ff */
[----:B------:R-:W-:Y:S01]  /*0d80*/  LEA.HI R4, R4, R3, RZ, 0x5 ;  /* 0x0000000304047211 */ /* 0x000fe200078f28ff */
[----:B------:R-:W-:Y:S01]  /*0d90*/  ULEA UR6, UR5, UR38, 0x3 ;  /* 0x0000002605067291 */ /* 0x000fe2000f8e183f */
[--C-:B------:R-:W-:Y:S02]  /*0da0*/  SHF.R.S32.HI R7, RZ, 0x2, R6.reuse ;  /* 0x00000002ff077819 */ /* 0x100fe40000011406 */
[----:B------:R-:W-:Y:S02]  /*0db0*/  SHF.R.S32.HI R0, RZ, 0x1f, R6 ;  /* 0x0000001fff007819 */ /* 0x000fe40000011406 */
[----:B------:R-:W-:Y:S02]  /*0dc0*/  LOP3.LUT R6, R6, 0x7ffffffc, RZ, 0xc0, !PT ;  /* 0x7ffffffc06067812 */ /* 0x000fe400078ec0ff */
[----:B------:R-:W-:Y:S01]  /*0dd0*/  LEA.HI R5, R0, R7, RZ, 0x3 ;  /* 0x0000000700057211 */ /* 0x000fe200078f18ff */
[----:B--2---:R-:W-:Y:S01]  /*0de0*/  VIADD R0, R8, 0xff ;  /* 0x000000ff08007836 */ /* 0x004fe20000000000 */
[----:B------:R-:W1:Y:S01]  /*0df0*/  SYNCS.PHASECHK.TRANS64.TRYWAIT P1, [UR6+0xb050], R9 ;  /* 0x00b05009ff0075a7 */ /* 0x000e620008020146 */
[----:B------:R-:W-:Y:S01]  /*0e00*/  IMAD.IADD R6, R3, 0x1, -R6 ;  /* 0x0000000103067824 */ /* 0x000fe200078e0a06 */
[----:B------:R-:W-:Y:S01]  /*0e10*/  LOP3.LUT R8, R5, 0xfffffff8, RZ, 0xc0, !PT ;  /* 0xfffffff805087812 */ /* 0x000fe200078ec0ff */
[----:B------:R-:W-:Y:S01]  /*0e20*/  IMAD.U32 R3, RZ, RZ, UR37 ;  /* 0x00000025ff037e24 */ /* 0x000fe2000f8e00ff */
[----:B------:R-:W-:-:S03]  /*0e30*/  SHF.R.S32.HI R5, RZ, 0x1f, R0 ;  /* 0x0000001fff057819 */ /* 0x000fc60000011400 */
[----:B------:R-:W-:Y:S01]  /*0e40*/  IMAD.IADD R8, R7, 0x1, -R8 ;  /* 0x0000000107087824 */ /* 0x000fe200078e0a08 */
[----:B------:R-:W-:Y:S02]  /*0e50*/  LEA.HI R5, R5, R0, RZ, 0x8 ;  /* 0x0000000005057211 */ /* 0x000fe400078f40ff */
[----:B------:R-:W-:Y:S02]  /*0e60*/  SHF.R.S32.HI R7, RZ, 0x5, R4 ;  /* 0x00000005ff077819 */ /* 0x000fe40000011404 */
[----:B------:R-:W-:-:S03]  /*0e70*/  SHF.R.S32.HI R5, RZ, 0x8, R5 ;  /* 0x00000008ff057819 */ /* 0x000fc60000011405 */
[----:B------:R-:W-:Y:S01]  /*0e80*/  IMAD R0, R7, 0x10, R8 ;  /* 0x0000001007007824 */ /* 0x000fe200078e0208 */
[----:B------:R-:W-:Y:S01]  /*0e90*/  VIMNMX R12, R5, UR4, PT ;  /* 0x00000004050c7c48 */ /* 0x000fe2000bfe0100 */
[----:B-1----:R-:W-:Y:S06]  /*0ea0*/  @!P1 BRA `(.L_x_15) ;  /* 0x0000016000f09947 */ /* 0x002fec0003800000 */
.L_x_99:
[----:B------:R-:W-:Y:S02]  /*0eb0*/  IMAD.SHL.U32 R13, R6, 0x2, RZ ;  /* 0x00000002060d7824 */ /* 0x000fe400078e00ff */
[----:B------:R-:W-:Y:S01]  /*0ec0*/  IMAD R0, R3, 0x40, R0 ;  /* 0x0000004003007824 */ /* 0x000fe200078e0200 */
[----:B------:R-:W-:Y:S06]  /*0ed0*/  @!P0 BRA `(.L_x_16) ;  /* 0x0000000000048947 */ /* 0x000fec0003800000 */
[----:B------:R-:W-:Y:S01]  /*0ee0*/  BPT.TRAP 0x1 ;  /* 0x000000040000795c */ /* 0x000fe20000300000 */
.L_x_16:
[----:B------:R-:W-:Y:S01]  /*0ef0*/  SHF.L.U32 R6, RZ, 0x1f, RZ ;  /* 0x0000001fff067819 */ /* 0x000fe200000006ff */
[----:B------:R-:W-:Y:S01]  /*0f00*/  UIADD3 UR9, UR38, 0xb090, URZ ;  /* 0x0000b09026097890 */ /* 0x000fe2000fffe03f */
[----:B------:R-:W-:Y:S02]  /*0f10*/  ISETP.NE.AND P2, PT, RZ, UR7, PT ;  /* 0x00000007ff007c0c */ /* 0x000fe4000bf45270 */
[----:B------:R-:W2:Y:S02]  /*0f20*/  SYNCS.PHASECHK.TRANS64.TRYWAIT P1, [UR38+0xb000], R6 ;  /* 0x00b00006ff0075a7 */ /* 0x000ea40008020166 */
[----:B--2---:R-:W-:Y:S09]  /*0f30*/  @!P1 BRA `(.L_x_17) ;  /* 0x0000016000e49947 */ /* 0x004ff20003800000 */
.L_x_100:
[----:B------:R-:W-:Y:S01]  /*0f40*/  ULEA UR11, UR36, UR9, 0x3 ;  /* 0x00000009240b7291 */ /* 0x000fe2000f8e183f */
[----:B--2---:R-:W-:-:S04]  /*0f50*/  SEL R3, RZ, 0x1, P2 ;  /* 0x00000001ff037807 */ /* 0x004fc80001000000 */
[----:B------:R-:W-:-:S04]  /*0f60*/  SHF.L.U32 R3, R3, 0x1f, RZ ;  /* 0x0000001f03037819 */ /* 0x000fc800000006ff */
[----:B------:R-:W2:Y:S02]  /*0f70*/  SYNCS.PHASECHK.TRANS64.TRYWAIT P1, [UR11+-0x8], R3 ;  /* 0xfffff803ff0075a7 */ /* 0x000ea4000802014b */
[----:B--2---:R-:W-:Y:S05]  /*0f80*/  @!P1 BRA `(.L_x_18) ;  /* 0x0000016000e89947 */ /* 0x004fea0003800000 */
.L_x_101:
[----:B------:R-:W-:Y:S01]  /*0f90*/  USHF.R.U32.HI UR4, URZ, 0x4, UR38 ;  /* 0x000000043f047899 */ /* 0x000fe20008011626 */
[----:B------:R-:W-:Y:S01]  /*0fa0*/  WARPGROUP.ARRIVE ;  /* 0x00000000000079c5 */ /* 0x000fe20000000000 */
[----:B------:R-:W-:Y:S01]  /*0fb0*/  UIADD3 UR6, UR38, 0x1000, URZ ;  /* 0x0000100026067890 */ /* 0x000fe2000fffe03f */
[C---:B-1----:R-:W-:Y:S01]  /*0fc0*/  VIADD R3, R13.reuse, 0x8 ;  /* 0x000000080d037836 */ /* 0x042fe20000000000 */
[----:B------:R-:W-:Y:S01]  /*0fd0*/  ULOP3.LUT UR4, UR4, 0x3fff, URZ, 0xc0, !UPT ;  /* 0x00003fff04047892 */ /* 0x000fe2000f8ec03f */
[C---:B------:R-:W-:Y:S01]  /*0fe0*/  VIADD R5, R13.reuse, 0x9 ;  /* 0x000000090d057836 */ /* 0x040fe20000000000 */
[----:B------:R-:W-:Y:S01]  /*0ff0*/  USHF.R.U32.HI UR6, URZ, 0x4, UR6 ;  /* 0x000000043f067899 */ /* 0x000fe20008011606 */
[C---:B------:R-:W-:Y:S01]  /*1000*/  ISETP.GE.AND P6, PT, R0.reuse, R13, PT ;  /* 0x0000000d0000720c */ /* 0x040fe20003fc6270 */
[----:B------:R-:W-:Y:S01]  /*1010*/  ULOP3.LUT UR4, UR4, 0x10000, URZ, 0xfc, !UPT ;  /* 0x0001000004047892 */ /* 0x000fe2000f8efc3f */
[C---:B------:R-:W-:Y:S01]  /*1020*/  ISETP.GE.AND P1, PT, R0.reuse, R3, PT ;  /* 0x000000030000720c */ /* 0x040fe20003f26270 */
[----:B------:R-:W-:Y:S01]  /*1030*/  ULOP3.LUT UR6, UR6, 0x3fff, URZ, 0xc0, !UPT ;  /* 0x00003fff06067892 */ /* 0x000fe2000f8ec03f */
[C---:B------:R-:W-:Y:S01]  /*1040*/  VIADD R3, R13.reuse, 0x18 ;  /* 0x000000180d037836 */ /* 0x040fe20000000000 */
[----:B------:R-:W-:Y:S01]  /*1050*/  ULEA UR4, UR5, UR4, 0x7 ;  /* 0x0000000405047291 */ /* 0x000fe2000f8e383f */
[C---:B------:R-:W-:Y:S01]  /*1060*/  ISETP.GE.AND P2, PT, R0.reuse, R5, PT ;  /* 0x000000050000720c */ /* 0x040fe20003f46270 */
[----:B------:R-:W-:Y:S01]  /*1070*/  ULOP3.LUT UR8, UR6, 0x10000, URZ, 0xfc, !UPT ;  /* 0x0001000006087892 */ /* 0x000fe2000f8efc3f */
[C---:B------:R-:W-:Y:S01]  /*1080*/  ISETP.GT.AND P5, PT, R0.reuse, R13, PT ;  /* 0x0000000d0000720c */ /* 0x040fe20003fa4270 */
[----:B------:R-:W-:Y:S01]  /*1090*/  UMOV UR5, 0xc0000010 ;  /* 0xc000001000057882 */ /* 0x000fe20000000000 */
[----:B------:R-:W-:Y:S01]  /*10a0*/  UMOV UR15, 0xc0000010 ;  /* 0xc0000010000f7882 */ /* 0x000fe20000000000 */
[----:B------:R-:W-:Y:S01]  /*10b0*/  UMOV UR13, UR5 ;  /* 0x00000005000d7c82 */ /* 0x000fe20008000000 */
[----:B------:R-:W-:Y:S01]  /*10c0*/  UMOV UR12, UR4 ;  /* 0x00000004000c7c82 */ /* 0x000fe20008000000 */
[C---:B------:R-:W-:Y:S01]  /*10d0*/  VIADD R5, R13.reuse, 0x19 ;  /* 0x000000190d057836 */ /* 0x040fe20000000000 */
[----:B------:R-:W-:Y:S01]  /*10e0*/  UMOV UR14, UR8 ;  /* 0x00000008000e7c82 */ /* 0x000fe20008000000 */
[C---:B------:R-:W-:Y:S01]  /*10f0*/  VIADD R7, R13.reuse, 0x10 ;  /* 0x000000100d077836 */ /* 0x040fe20000000000 */
[----:B------:R-:W-:Y:S01]  /*1100*/  QGMMA.64x256x32.F32.E4M3.E4M3 R24, gdesc[UR12], RZ, !UPT, gsb0 ;  /* 0x03e000000c1879f3 */ /* 0x000fe2000c0008ff */
[C---:B------:R-:W-:Y:S01]  /*1110*/  VIADD R9, R13.reuse, 0x11 ;  /* 0x000000110d097836 */ /* 0x040fe20000000000 */
[----:B------:R-:W-:Y:S01]  /*1120*/  P2R R21, PR, RZ, 0x1 ;  /* 0x00000001ff157803 */ /* 0x000fe20000000000 */
[C---:B------:R-:W-:Y:S01]  /*1130*/  VIADD R11, R13.reuse, 0x41 ;  /* 0x000000410d0b7836 */ /* 0x040fe20000000000 */
[C---:B------:R-:W-:Y:S01]  /*1140*/  ISETP.GE.AND P3, PT, R0.reuse, R7, PT ;  /* 0x000000070000720c */ /* 0x040fe20003f66270 */
[C---:B------:R-:W-:Y:S01]  /*1150*/  VIADD R7, R13.reuse, 0x31 ;  /* 0x000000310d077836 */ /* 0x040fe20000000000 */
[----:B------:R-:W-:Y:S01]  /*1160*/  ISETP.GE.AND P4, PT, R0, R9, PT ;  /* 0x000000090000720c */ /* 0x000fe20003f86270 */
[----:B------:R-:W-:Y:S01]  /*1170*/  VIADD R9, R13, 0x39 ;  /* 0x000000390d097836 */ /* 0x000fe20000000000 */
[----:B------:R-:W-:Y:S01]  /*1180*/  ULDC UR6, c[0x0][0x604] ;  /* 0x0001810000067ab9 */ /* 0x000fe20000000800 */
[----:B------:R-:W-:Y:S01]  /*1190*/  USHF.L.U32 UR7, UR7, 0x3, URZ ;  /* 0x0000000307077899 */ /* 0x000fe2000800063f */
[----:B------:R-:W-:-:S03]  /*11a0*/  IMAD.MOV.U32 R167, RZ, RZ, RZ ;  /* 0x000000ffffa77224 */ /* 0x000fc600078e00ff */
[----:B------:R-:W-:Y:S01]  /*11b0*/  ULOP3.LUT UR7, UR7, 0x8, URZ, 0xc, !UPT ;  /* 0x0000000807077892 */ /* 0x000fe2000f8e0c3f */
[----:B------:R-:W-:Y:S02]  /*11c0*/  WARPGROUP.DEPBAR.LE gsb0, 0x0 ;  /* 0x00008000000079c5 */ /* 0x000fe40000010000 */
[----:B------:R-:W-:Y:S02]  /*11d0*/  FSEL R24, R24, -INF , P6 ;  /* 0xff80000018187808 */ /* 0x000fe40003000000 */
[----:B------:R-:W-:Y:S02]  /*11e0*/  FSEL R152, R30, -INF , P6 ;  /* 0xff8000001e987808 */ /* 0x000fe40003000000 */
[----:B------:R-:W-:Y:S01]  /*11f0*/  ISETP.GE.AND P6, PT, R0, R3, PT ;  /* 0x000000030000720c */ /* 0x000fe20003fc6270 */
[----:B------:R-:W-:Y:S01]  /*1200*/  VIADD R3, R13, 0x20 ;  /* 0x000000200d037836 */ /* 0x000fe20000000000 */
[----:B------:R-:W-:Y:S02]  /*1210*/  FSEL R25, R25, -INF , P5 ;  /* 0xff80000019197808 */ /* 0x000fe40002800000 */
[----:B------:R-:W-:-:S02]  /*1220*/  FSEL R31, R31, -INF , P5 ;  /* 0xff8000001f1f7808 */ /* 0x000fc40002800000 */
[----:B------:R-:W-:Y:S01]  /*1230*/  ISETP.GE.AND P5, PT, R0, R5, PT ;  /* 0x000000050000720c */ /* 0x000fe20003fa6270 */
[C---:B------:R-:W-:Y:S01]  /*1240*/  VIADD R5, R13.reuse, 0x21 ;  /* 0x000000210d057836 */ /* 0x040fe20000000000 */
[----:B------:R-:W-:Y:S02]  /*1250*/  FSEL R28, R28, -INF , P1 ;  /* 0xff8000001c1c7808 */ /* 0x000fe40000800000 */
[----:B------:R-:W-:Y:S02]  /*1260*/  FSEL R153, R34, -INF , P1 ;  /* 0xff80000022997808 */ /* 0x000fe40000800000 */
[----:B------:R-:W-:Y:S01]  /*1270*/  ISETP.GE.AND P1, PT, R0, R3, PT ;  /* 0x000000030000720c */ /* 0x000fe20003f26270 */
[----:B------:R-:W-:Y:S01]  /*1280*/  VIADD R3, R13, 0x28 ;  /* 0x000000280d037836 */ /* 0x000fe20000000000 */
[----:B------:R-:W-:Y:S02]  /*1290*/  FSEL R4, R29, -INF , P2 ;  /* 0xff8000001d047808 */ /* 0x000fe40001000000 */
[----:B------:R-:W-:-:S02]  /*12a0*/  FSEL R35, R35, -INF , P2 ;  /* 0xff80000023237808 */ /* 0x000fc40001000000 */
[----:B------:R-:W-:Y:S01]  /*12b0*/  ISETP.GE.AND P2, PT, R0, R5, PT ;  /* 0x000000050000720c */ /* 0x000fe20003f46270 */
[----:B------:R-:W-:Y:S01]  /*12c0*/  VIADD R5, R13, 0x29 ;  /* 0x000000290d057836 */ /* 0x000fe20000000000 */
[----:B------:R-:W-:Y:S02]  /*12d0*/  FSEL R32, R32, -INF , P3 ;  /* 0xff80000020207808 */ /* 0x000fe40001800000 */
[----:B------:R-:W-:Y:S02]  /*12e0*/  FSEL R29, R38, -INF , P3 ;  /* 0xff800000261d7808 */ /* 0x000fe40001800000 */
[----:B------:R-:W-:Y:S02]  /*12f0*/  ISETP.GE.AND P3, PT, R0, R3, PT ;  /* 0x000000030000720c */ /* 0x000fe40003f66270 */
        /* <DEDUP_REMOVED lines=24> */
[----:B------:R-:W-:Y:S02]  /*1480*/  FSEL R45, R54, -INF , P6 ;  /* 0xff800000362d7808 */ /* 0x000fe40003000000 */
[C---:B------:R-:W-:Y:S01]  /*1490*/  ISETP.GE.AND P6, PT, R0.reuse, R9, PT ;  /* 0x000000090000720c */ /* 0x040fe20003fc6270 */
[----:B------:R-:W-:Y:S01]  /*14a0*/  VIADD R9, R13, 0x50 ;  /* 0x000000500d097836 */ /* 0x000fe20000000000 */
[----:B------:R-:W-:Y:S02]  /*14b0*/  FSEL R51, R51, -INF , P4 ;  /* 0xff80000033337808 */ /* 0x000fe40002000000 */
[----:B------:R-:W-:Y:S01]  /*14c0*/  ISETP.GE.AND P4, PT, R0, R11, PT ;  /* 0x0000000b0000720c */ /* 0x000fe20003f86270 */
[----:B------:R-:W-:Y:S01]  /*14d0*/  VIADD R11, R13, 0x49 ;  /* 0x000000490d0b7836 */ /* 0x000fe20000000000 */
[----:B------:R-:W-:Y:S02]  /*14e0*/  FSEL R10, R49, -INF , P5 ;  /* 0xff800000310a7808 */ /* 0x000fe40002800000 */
[----:B------:R-:W-:-:S02]  /*14f0*/  FSEL R52, R52, -INF , P1 ;  /* 0xff80000034347808 */ /* 0x000fc40000800000 */
[----:B------:R-:W-:Y:S02]  /*1500*/  FSEL R49, R58, -INF , P1 ;  /* 0xff8000003a317808 */ /* 0x000fe40000800000 */
[----:B------:R-:W-:Y:S02]  /*1510*/  FMNMX R15, R24, R25, !PT ;  /* 0x00000019180f7209 */ /* 0x000fe40007800000 */
[C---:B------:R-:W-:Y:S01]  /*1520*/  ISETP.GE.AND P1, PT, R0.reuse, R9, PT ;  /* 0x000000090000720c */ /* 0x040fe20003f26270 */
[----:B------:R-:W-:Y:S01]  /*1530*/  VIADD R9, R13, 0x51 ;  /* 0x000000510d097836 */ /* 0x000fe20000000000 */
[----:B------:R-:W-:Y:S02]  /*1540*/  FSEL R55, R55, -INF , P5 ;  /* 0xff80000037377808 */ /* 0x000fe40002800000 */
[----:B------:R-:W-:Y:S02]  /*1550*/  ISETP.GE.AND P5, PT, R0, R11, PT ;  /* 0x0000000b0000720c */ /* 0x000fe40003fa6270 */
[----:B------:R-:W-:-:S02]  /*1560*/  FMNMX R15, R28, R15, !PT ;  /* 0x0000000f1c0f7209 */ /* 0x000fc40007800000 */
[----:B------:R-:W-:Y:S02]  /*1570*/  FSEL R11, R53, -INF , P2 ;  /* 0xff800000350b7808 */ /* 0x000fe40001000000 */
[----:B------:R-:W-:Y:S02]  /*1580*/  FSEL R59, R59, -INF , P2 ;  /* 0xff8000003b3b7808 */ /* 0x000fe40001000000 */
[----:B------:R-:W-:Y:S01]  /*1590*/  ISETP.GE.AND P2, PT, R0, R9, PT ;  /* 0x000000090000720c */ /* 0x000fe20003f46270 */
[----:B------:R-:W-:Y:S01]  /*15a0*/  VIADD R9, R13, 0x58 ;  /* 0x000000580d097836 */ /* 0x000fe20000000000 */
[----:B------:R-:W-:Y:S02]  /*15b0*/  FMNMX R15, R4, R15, !PT ;  /* 0x0000000f040f7209 */ /* 0x000fe40007800000 */
[----:B------:R-:W-:Y:S02]  /*15c0*/  FSEL R56, R56, -INF , P3 ;  /* 0xff80000038387808 */ /* 0x000fe40001800000 */
[----:B------:R-:W-:-:S02]  /*15d0*/  FSEL R53, R62, -INF , P3 ;  /* 0xff8000003e357808 */ /* 0x000fc40001800000 */
[----:B------:R-:W-:Y:S01]  /*15e0*/  ISETP.GE.AND P3, PT, R0, R9, PT ;  /* 0x000000090000720c */ /* 0x000fe20003f66270 */
[----:B------:R-:W-:Y:S01]  /*15f0*/  VIADD R9, R13, 0x59 ;  /* 0x000000590d097836 */ /* 0x000fe20000000000 */
[----:B------:R-:W-:Y:S02]  /*1600*/  FMNMX R16, R32, R15, !PT ;  /* 0x0000000f20107209 */ /* 0x000fe40007800000 */
[----:B------:R-:W-:Y:S02]  /*1610*/  FSEL R14, R57, -INF , P4 ;  /* 0xff800000390e7808 */ /* 0x000fe40002000000 */
[----:B------:R-:W-:Y:S02]  /*1620*/  FMNMX R15, R3, R16, !PT ;  /* 0x00000010030f7209 */ /* 0x000fe40007800000 */
[----:B------:R-:W-:Y:S02]  /*1630*/  FSEL R63, R63, -INF , P4 ;  /* 0xff8000003f3f7808 */ /* 0x000fe40002000000 */
[----:B------:R-:W-:Y:S01]  /*1640*/  ISETP.GE.AND P4, PT, R0, R9, PT ;  /* 0x000000090000720c */ /* 0x000fe20003f86270 */
[----:B------:R-:W-:Y:S01]  /*1650*/  VIADD R9, R13, 0x60 ;  /* 0x000000600d097836 */ /* 0x000fe20000000000 */
[----:B------:R-:W-:-:S02]  /*1660*/  FMNMX R16, R36, R15, !PT ;  /* 0x0000000f24107209 */ /* 0x000fc40007800000 */
[----:B------:R-:W-:Y:S02]  /*1670*/  FSEL R60, R60, -INF , P6 ;  /* 0xff8000003c3c7808 */ /* 0x000fe40003000000 */
[----:B------:R-:W-:Y:S02]  /*1680*/  FSEL R57, R66, -INF , P6 ;  /* 0xff80000042397808 */ /* 0x000fe40003000000 */
[----:B------:R-:W-:Y:S01]  /*1690*/  ISETP.GE.AND P6, PT, R0, R9, PT ;  /* 0x000000090000720c */ /* 0x000fe20003fc6270 */
[----:B------:R-:W-:Y:S01]  /*16a0*/  VIADD R9, R13, 0x61 ;  /* 0x000000610d097836 */ /* 0x000fe20000000000 */
[----:B------:R-:W-:Y:S02]  /*16b0*/  FMNMX R17, R5, R16, !PT ;  /* 0x0000001005117209 */ /* 0x000fe40007800000 */
[----:B------:R-:W-:Y:S02]  /*16c0*/  FSEL R15, R61, -INF , P5 ;  /* 0xff8000003d0f7808 */ /* 0x000fe40002800000 */
[----:B------:R-:W-:-:S02]  /*16d0*/  FMNMX R16, R40, R17, !PT ;  /* 0x0000001128107209 */ /* 0x000fc40007800000 */
[----:B------:R-:W-:Y:S02]  /*16e0*/  FSEL R67, R67, -INF , P5 ;  /* 0xff80000043437808 */ /* 0x000fe40002800000 */
[----:B------:R-:W-:Y:S01]  /*16f0*/  ISETP.GE.AND P5, PT, R0, R9, PT ;  /* 0x000000090000720c */ /* 0x000fe20003fa6270 */
[----:B------:R-:W-:Y:S01]  /*1700*/  VIADD R9, R13, 0x68 ;  /* 0x000000680d097836 */ /* 0x000fe20000000000 */
[----:B------:R-:W-:Y:S02]  /*1710*/  FMNMX R17, R7, R16, !PT ;  /* 0x0000001007117209 */ /* 0x000fe40007800000 */
[----:B------:R-:W-:Y:S02]  /*1720*/  FSEL R64, R64, -INF , P1 ;  /* 0xff80000040407808 */ /* 0x000fe40000800000 */
[----:B------:R-:W-:Y:S02]  /*1730*/  FSEL R61, R70, -INF , P1 ;  /* 0xff800000463d7808 */ /* 0x000fe40000800000 */
[----:B------:R-:W-:Y:S01]  /*1740*/  ISETP.GE.AND P1, PT, R0, R9, PT ;  /* 0x000000090000720c */ /* 0x000fe20003f26270 */
[----:B------:R-:W-:Y:S01]  /*1750*/  VIADD R9, R13, 0x69 ;  /* 0x000000690d097836 */ /* 0x000fe20000000000 */
[----:B------:R-:W-:-:S02]  /*1760*/  FMNMX R17, R44, R17, !PT ;  /* 0x000000112c117209 */ /* 0x000fc40007800000 */
[----:B------:R-:W-:Y:S02]  /*1770*/  FSEL R16, R65, -INF , P2 ;  /* 0xff80000041107808 */ /* 0x000fe40001000000 */
[----:B------:R-:W-:Y:S02]  /*1780*/  FMNMX R17, R8, R17, !PT ;  /* 0x0000001108117209 */ /* 0x000fe40007800000 */
[----:B------:R-:W-:Y:S02]  /*1790*/  FSEL R71, R71, -INF , P2 ;  /* 0xff80000047477808 */ /* 0x000fe40001000000 */
[----:B------:R-:W-:Y:S01]  /*17a0*/  ISETP.GE.AND P2, PT, R0, R9, PT ;  /* 0x000000090000720c */ /* 0x000fe20003f46270 */
[----:B------:R-:W-:Y:S01]  /*17b0*/  VIADD R9, R13, 0x70 ;  /* 0x000000700d097836 */ /* 0x000fe20000000000 */
[----:B------:R-:W-:Y:S02]  /*17c0*/  FMNMX R19, R48, R17, !PT ;  /* 0x0000001130137209 */ /* 0x000fe40007800000 */
[----:B------:R-:W-:-:S02]  /*17d0*/  FSEL R68, R68, -INF , P3 ;  /* 0xff80000044447808 */ /* 0x000fc40001800000 */
[----:B------:R-:W-:Y:S02]  /*17e0*/  FSEL R74, R74, -INF , P3 ;  /* 0xff8000004a4a7808 */ /* 0x000fe40001800000 */
[----:B------:R-:W-:Y:S01]  /*17f0*/  ISETP.GE.AND P3, PT, R0, R9, PT ;  /* 0x000000090000720c */ /* 0x000fe20003f66270 */
[----:B------:R-:W-:Y:S01]  /*1800*/  VIADD R9, R13, 0x71 ;  /* 0x000000710d097836 */ /* 0x000fe20000000000 */
[----:B------:R-:W-:Y:S02]  /*1810*/  FMNMX R19, R10, R19, !PT ;  /* 0x000000130a137209 */ /* 0x000fe40007800000 */
[----:B------:R-:W-:Y:S02]  /*1820*/  FSEL R17, R69, -INF , P4 ;  /* 0xff80000045117808 */ /* 0x000fe40002000000 */
[----:B------:R-:W-:Y:S02]  /*1830*/  FMNMX R18, R52, R19, !PT ;  /* 0x0000001334127209 */ /* 0x000fe40007800000 */
[----:B------:R-:W-:-:S02]  /*1840*/  FSEL R75, R75, -INF , P4 ;  /* 0xff8000004b4b7808 */ /* 0x000fc40002000000 */
        /* <DEDUP_REMOVED lines=23> */
[C---:B------:R-:W-:Y:S01]  /*19c0*/  VIADD R9, R13.reuse, 0x88 ;  /* 0x000000880d097836 */ /* 0x040fe20000000000 */
        /* <DEDUP_REMOVED lines=66> */
[----:B------:R-:W-:Y:S02]  /*1df0*/  FSEL R104, R104, -INF , P3 ;  /* 0xff80000068687808 */ /* 0x000fe40001800000 */
[----:B------:R-:W-:Y:S02]  /*1e00*/  FMNMX R23, R50, R23, !PT ;  /* 0x0000001732177209 */ /* 0x000fe40007800000 */
[----:B------:R-:W-:Y:S02]  /*1e10*/  FSEL R110, R110, -INF , P3 ;  /* 0xff8000006e6e7808 */ /* 0x000fe40001800000 */
[----:B------:R-:W-:Y:S01]  /*1e20*/  ISETP.GE.AND P3, PT, R0, R9, PT ;  /* 0x000000090000720c */ /* 0x000fe20003f66270 */
[----:B------:R-:W-:Y:S01]  /*1e30*/  VIADD R9, R13, 0xb9 ;  /* 0x000000b90d097836 */ /* 0x000fe20000000000 */
[----:B------:R-:W-:-:S02]  /*1e40*/  FSEL R54, R105, -INF , P4 ;  /* 0xff80000069367808 */ /* 0x000fc40002000000 */
[----:B------:R-:W-:Y:S02]  /*1e50*/  FMNMX R23, R104, R23, !PT ;  /* 0x0000001768177209 */ /* 0x000fe40007800000 */
        /* <DEDUP_REMOVED lines=8> */
[----:B------:R-:W-:Y:S01]  /*1ee0*/  ISETP.GE.AND P6, PT, R0, R9, PT ;  /* 0x000000090000720c */ /* 0x000fe20003fc6270 */
[----:B------:R-:W-:Y:S01]  /*1ef0*/  VIADD R9, R13, 0xc1 ;  /* 0x000000c10d097836 */ /* 0x000fe20000000000 */
[----:B------:R-:W-:Y:S02]  /*1f00*/  FSEL R112, R112, -INF , P1 ;  /* 0xff80000070707808 */ /* 0x000fe40000800000 */
[----:B------:R-:W-:Y:S02]  /*1f10*/  FMNMX R23, R62, R23, !PT ;  /* 0x000000173e177209 */ /* 0x000fe40007800000 */
        /* <DEDUP_REMOVED lines=8> */
[----:B------:R-:W-:Y:S02]  /*1fa0*/  FSEL R77, R122, -INF , P3 ;  /* 0xff8000007a4d7808 */ /* 0x000fe40001800000 */
[----:B------:R-:W-:Y:S01]  /*1fb0*/  ISETP.GE.AND P1, PT, R0, R9, PT ;  /* 0x000000090000720c */ /* 0x000fe20003f26270 */
[----:B------:R-:W-:Y:S01]  /*1fc0*/  VIADD R9, R13, 0xc9 ;  /* 0x000000c90d097836 */ /* 0x000fe20000000000 */
[----:B------:R-:W-:Y:S02]  /*1fd0*/  FSEL R122, R117, -INF , P4 ;  /* 0xff800000757a7808 */ /* 0x000fe40002000000 */
[----:B------:R-:W-:Y:S01]  /*1fe0*/  FMNMX R65, R116, R23, !PT ;  /* 0x0000001774417209 */ /* 0x000fe20007800000 */
[----:B------:R-:W-:Y:S01]  /*1ff0*/  VIADD R23, R13, 0xd9 ;  /* 0x000000d90d177836 */ /* 0x000fe20000000000 */
[----:B------:R-:W-:Y:S02]  /*2000*/  FSEL R120, R120, -INF , P6 ;  /* 0xff80000078787808 */ /* 0x000fe40003000000 */
[----:B------:R-:W-:-:S02]  /*2010*/  FMNMX R65, R122, R65, !PT ;  /* 0x000000417a417209 */ /* 0x000fc40007800000 */
[----:B------:R-:W-:Y:S02]  /*2020*/  FSEL R119, R119, -INF , P2 ;  /* 0xff80000077777808 */ /* 0x000fe40001000000 */
[C---:B------:R-:W-:Y:S01]  /*2030*/  ISETP.GE.AND P2, PT, R0.reuse, R9, PT ;  /* 0x000000090000720c */ /* 0x040fe20003f46270 */
[C---:B------:R-:W-:Y:S01]  /*2040*/  VIADD R9, R13.reuse, 0xd0 ;  /* 0x000000d00d097836 */ /* 0x040fe20000000000 */
[----:B------:R-:W-:Y:S01]  /*2050*/  ISETP.GE.AND P0, PT, R0, R23, PT ;  /* 0x000000170000720c */ /* 0x000fe20003f06270 */
[----:B------:R-:W-:Y:S01]  /*2060*/  VIADD R23, R13, 0xe0 ;  /* 0x000000e00d177836 */ /* 0x000fe20000000000 */
[----:B------:R-:W-:Y:S02]  /*2070*/  FSEL R80, R126, -INF , P6 ;  /* 0xff8000007e507808 */ /* 0x000fe40003000000 */
[----:B------:R-:W-:Y:S02]  /*2080*/  FSEL R126, R121, -INF , P5 ;  /* 0xff800000797e7808 */ /* 0x000fe40002800000 */
[----:B------:R-:W-:-:S02]  /*2090*/  FMNMX R65, R120, R65, !PT ;  /* 0x0000004178417209 */ /* 0x000fc40007800000 */
[----:B------:R-:W-:Y:S02]  /*20a0*/  FSEL R124, R124, -INF , P1 ;  /* 0xff8000007c7c7808 */ /* 0x000fe40000800000 */
[----:B------:R-:W-:Y:S02]  /*20b0*/  FSEL R130, R130, -INF , P1 ;  /* 0xff80000082827808 */ /* 0x000fe40000800000 */
[----:B------:R-:W-:Y:S01]  /*20c0*/  ISETP.GE.AND P3, PT, R0, R9, PT ;  /* 0x000000090000720c */ /* 0x000fe20003f66270 */
[C---:B------:R-:W-:Y:S01]  /*20d0*/  VIADD R9, R13.reuse, 0xd1 ;  /* 0x000000d10d097836 */ /* 0x040fe20000000000 */
[----:B------:R-:W-:Y:S02]  /*20e0*/  FMNMX R65, R126, R65, !PT ;  /* 0x000000417e417209 */ /* 0x000fe40007800000 */
[----:B------:R-:W-:Y:S01]  /*20f0*/  ISETP.GE.AND P1, PT, R0, R23, PT ;  /* 0x000000170000720c */ /* 0x000fe20003f26270 */
[----:B------:R-:W-:Y:S01]  /*2100*/  VIADD R23, R13, 0xe1 ;  /* 0x000000e10d177836 */ /* 0x000fe20000000000 */
[----:B------:R-:W-:-:S02]  /*2110*/  FSEL R125, R125, -INF , P2 ;  /* 0xff8000007d7d7808 */ /* 0x000fc40001000000 */
[----:B------:R-:W-:Y:S02]  /*2120*/  FMNMX R46, R124, R65, !PT ;  /* 0x000000417c2e7209 */ /* 0x000fe40007800000 */
[----:B------:R-:W-:Y:S02]  /*2130*/  FSEL R123, R123, -INF , P4 ;  /* 0xff8000007b7b7808 */ /* 0x000fe40002000000 */
[----:B------:R-:W-:Y:S02]  /*2140*/  FSEL R131, R131, -INF , P2 ;  /* 0xff80000083837808 */ /* 0x000fe40001000000 */
[C---:B------:R-:W-:Y:S01]  /*2150*/  ISETP.GE.AND P4, PT, R0.reuse, R9, PT ;  /* 0x000000090000720c */ /* 0x040fe20003f86270 */
[C---:B------:R-:W-:Y:S01]  /*2160*/  VIADD R9, R13.reuse, 0xd8 ;  /* 0x000000d80d097836 */ /* 0x040fe20000000000 */
[----:B------:R-:W-:Y:S01]  /*2170*/  ISETP.GE.AND P2, PT, R0, R23, PT ;  /* 0x000000170000720c */ /* 0x000fe20003f46270 */
[----:B------:R-:W-:Y:S01]  /*2180*/  VIADD R23, R13, 0xe8 ;  /* 0x000000e80d177836 */ /* 0x000fe20000000000 */
[----:B------:R-:W-:-:S02]  /*2190*/  FSEL R154, R128, -INF , P3 ;  /* 0xff800000809a7808 */ /* 0x000fc40001800000 */
[----:B------:R-:W-:Y:S02]  /*21a0*/  FMNMX R65, R125, R46, !PT ;  /* 0x0000002e7d417209 */ /* 0x000fe40007800000 */
[----:B------:R-:W-:Y:S02]  /*21b0*/  FSEL R81, R134, -INF , P3 ;  /* 0xff80000086517808 */ /* 0x000fe40001800000 */
[----:B------:R-:W-:Y:S02]  /*21c0*/  ISETP.GE.AND P6, PT, R0, R9, PT ;  /* 0x000000090000720c */ /* 0x000fe40003fc6270 */
[----:B------:R-:W-:Y:S02]  /*21d0*/  FSEL R134, R129, -INF , P4 ;  /* 0xff80000081867808 */ /* 0x000fe40002000000 */
[----:B------:R-:W-:Y:S02]  /*21e0*/  FMNMX R65, R154, R65, !PT ;  /* 0x000000419a417209 */ /* 0x000fe40007800000 */
        /* <DEDUP_REMOVED lines=11> */
[----:B------:R-:W-:Y:S02]  /*22a0*/  FMNMX R65, R133, R46, !PT ;  /* 0x0000002e85417209 */ /* 0x000fe40007800000 */
[----:B------:R-:W-:Y:S01]  /*22b0*/  ISETP.GE.AND P4, PT, R0, R23, PT ;  /* 0x000000170000720c */ /* 0x000fe20003f86270 */
[----:B------:R-:W-:Y:S01]  /*22c0*/  VIADD R23, R13, 0xe9 ;  /* 0x000000e90d177836 */ /* 0x000fe20000000000 */
[----:B------:R-:W-:Y:S02]  /*22d0*/  FSEL R137, R137, -INF , P2 ;  /* 0xff80000089897808 */ /* 0x000fe40001000000 */
[----:B------:R-:W-:Y:S01]  /*22e0*/  FMNMX R46, R156, R65, !PT ;  /* 0x000000419c2e7209 */ /* 0x000fe20007800000 */
[----:B------:R-:W-:Y:S01]  /*22f0*/  VIADD R65, R13, 0xf1 ;  /* 0x000000f10d417836 */ /* 0x000fe20000000000 */
[----:B------:R-:W-:-:S02]  /*2300*/  FSEL R128, R149, -INF , P4 ;  /* 0xff80000095807808 */ /* 0x000fc40002000000 */
[----:B------:R-:W-:Y:S01]  /*2310*/  ISETP.GE.AND P4, PT, R0, R23, PT ;  /* 0x000000170000720c */ /* 0x000fe20003f86270 */
[----:B------:R-:W-:Y:S01]  /*2320*/  VIADD R23, R13, 0xf0 ;  /* 0x000000f00d177836 */ /* 0x000fe20000000000 */
[----:B------:R-:W-:Y:S02]  /*2330*/  FSEL R158, R140, -INF , P3 ;  /* 0xff8000008c9e7808 */ /* 0x000fe40001800000 */
[----:B------:R-:W-:Y:S02]  /*2340*/  FMNMX R73, R137, R46, !PT ;  /* 0x0000002e89497209 */ /* 0x000fe40007800000 */
[----:B------:R-:W-:Y:S02]  /*2350*/  FSEL R127, R127, -INF , P5 ;  /* 0xff8000007f7f7808 */ /* 0x000fe40002800000 */
[----:B------:R-:W-:Y:S02]  /*2360*/  FSEL R141, R141, -INF , P4 ;  /* 0xff8000008d8d7808 */ /* 0x000fe40002000000 */
[----:B------:R-:W-:-:S02]  /*2370*/  FMNMX R46, R158, R73, !PT ;  /* 0x000000499e2e7209 */ /* 0x000fc40007800000 */
[----:B------:R-:W-:Y:S02]  /*2380*/  ISETP.GE.AND P5, PT, R0, R23, PT ;  /* 0x000000170000720c */ /* 0x000fe40003fa6270 */
[----:B------:R-:W-:Y:S02]  /*2390*/  FMNMX R23, R141, R46, !PT ;  /* 0x0000002e8d177209 */ /* 0x000fe40007800000 */
[----:B------:R-:W-:Y:S02]  /*23a0*/  FSEL R144, R144, -INF , P5 ;  /* 0xff80000090907808 */ /* 0x000fe40002800000 */
[----:B------:R-:W-:Y:S02]  /*23b0*/  ISETP.GE.AND P6, PT, R0, R65, PT ;  /* 0x000000410000720c */ /* 0x000fe40003fc6270 */
[----:B------:R-:W-:Y:S02]  /*23c0*/  FMNMX R46, R144, R23, !PT ;  /* 0x00000017902e7209 */ /* 0x000fe40007800000 */
[----:B------:R-:W-:-:S02]  /*23d0*/  FSEL R159, R145, -INF , P6 ;  /* 0xff800000919f7808 */ /* 0x000fc40003000000 */
[----:B------:R-:W-:Y:S02]  /*23e0*/  P2R R70, PR, RZ, 0x1 ;  /* 0x00000001ff467803 */ /* 0x000fe40000000000 */
[----:B------:R-:W-:Y:S02]  /*23f0*/  FMNMX R23, R159, R46, !PT ;  /* 0x0000002e9f177209 */ /* 0x000fe40007800000 */
[----:B------:R-:W-:Y:S02]  /*2400*/  ISETP.GE.AND P0, PT, R0, R9, PT ;  /* 0x000000090000720c */ /* 0x000fe40003f06270 */
[----:B------:R-:W-:Y:S02]  /*2410*/  FMNMX R23, R148, R23, !PT ;  /* 0x0000001794177209 */ /* 0x000fe40007800000 */
[----:B------:R-:W-:Y:S02]  /*2420*/  P2R R66, PR, RZ, 0x2 ;  /* 0x00000002ff427803 */ /* 0x000fe40000000000 */
[----:B------:R-:W-:-:S02]  /*2430*/  FMNMX R23, R128, R23, !PT ;  /* 0x0000001780177209 */ /* 0x000fc40007800000 */
[----:B------:R-:W-:Y:S02]  /*2440*/  FSEL R143, R143, -INF , P2 ;  /* 0xff8000008f8f7808 */ /* 0x000fe40001000000 */
[----:B------:R-:W-:Y:S01]  /*2450*/  FSEL R108, R151, -INF , P6 ;  /* 0xff800000976c7808 */ /* 0x000fe20003000000 */
[----:B------:R-:W1:Y:S01]  /*2460*/  SHFL.BFLY PT, R46, R23, 0x1, 0x1f ;  /* 0x0c201f00172e7f89 */ /* 0x000e6200000e0000 */
[----:B------:R-:W-:Y:S02]  /*2470*/  FSEL R147, R147, -INF , P4 ;  /* 0xff80000093937808 */ /* 0x000fe40002000000 */
[----:B------:R-:W-:Y:S02]  /*2480*/  FSEL R146, R146, -INF , P3 ;  /* 0xff80000092927808 */ /* 0x000fe40001800000 */
[----:B------:R-:W-:Y:S02]  /*2490*/  FSEL R150, R150, -INF , P5 ;  /* 0xff80000096967808 */ /* 0x000fe40002800000 */
[----:B------:R-:W-:-:S02]  /*24a0*/  FSEL R138, R138, -INF , P0 ;  /* 0xff8000008a8a7808 */ /* 0x000fc40000000000 */
[----:B------:R-:W-:-:S04]  /*24b0*/  ISETP.NE.AND P0, PT, R70, RZ, PT ;  /* 0x000000ff4600720c */ /* 0x000fc80003f05270 */
[----:B------:R-:W-:Y:S02]  /*24c0*/  FSEL R139, R139, -INF , P0 ;  /* 0xff8000008b8b7808 */ /* 0x000fe40000000000 */
[----:B------:R-:W-:Y:S02]  /*24d0*/  ISETP.NE.AND P0, PT, R21, RZ, PT ;  /* 0x000000ff1500720c */ /* 0x000fe40003f05270 */
[----:B-1----:R-:W-:-:S05]  /*24e0*/  FMNMX R46, R23, R46, !PT ;  /* 0x0000002e172e7209 */ /* 0x002fca0007800000 */
[----:B------:R-:W1:Y:S02]  /*24f0*/  SHFL.BFLY PT, R65, R46, 0x2, 0x1f ;  /* 0x0c401f002e417f89 */ /* 0x000e6400000e0000 */
[----:B-1----:R-:W-:-:S04]  /*2500*/  FMNMX R9, R46, R65, !PT ;  /* 0x000000412e097209 */ /* 0x002fc80007800000 */
[----:B------:R-:W-:-:S04]  /*2510*/  FSETP.NEU.AND P1, PT, R9, -INF , PT ;  /* 0xff8000000900780b */ /* 0x000fc80003f2d000 */
[----:B------:R-:W-:Y:S02]  /*2520*/  FSEL R161, R9, RZ, P1 ;  /* 0x000000ff09a17208 */ /* 0x000fe40000800000 */
[----:B------:R-:W-:-:S03]  /*2530*/  ISETP.NE.AND P1, PT, R66, RZ, PT ;  /* 0x000000ff4200720c */ /* 0x000fc60003f25270 */
[----:B------:R-:W-:Y:S01]  /*2540*/  FMUL R161, R161, UR6 ;  /* 0x00000006a1a17c20 */ /* 0x000fe20008400000 */
[----:B------:R-:W-:-:S03]  /*2550*/  FSEL R142, R142, -INF , P1 ;  /* 0xff8000008e8e7808 */ /* 0x000fc60000800000 */
[--C-:B------:R-:W-:Y:S01]  /*2560*/  FFMA R24, R24, UR6, -R161.reuse ;  /* 0x0000000618187c23 */ /* 0x100fe200080008a1 */
[--C-:B------:R-:W-:Y:S01]  /*2570*/  FFMA R25, R25, UR6, -R161.reuse ;  /* 0x0000000619197c23 */ /* 0x100fe200080008a1 */
[--C-:B------:R-:W-:Y:S01]  /*2580*/  FFMA R36, R36, UR6, -R161.reuse ;  /* 0x0000000624247c23 */ /* 0x100fe200080008a1 */
[--C-:B------:R-:W-:Y:S01]  /*2590*/  FFMA R5, R5, UR6, -R161.reuse ;  /* 0x0000000605057c23 */ /* 0x100fe200080008a1 */
[--C-:B------:R-:W-:Y:S01]  /*25a0*/  FFMA R3, R3, UR6, -R161.reuse ;  /* 0x0000000603037c23 */ /* 0x100fe200080008a1 */
[----:B------:R-:W-:Y:S01]  /*25b0*/  FSETP.GEU.AND P1, PT, R24, -126, PT ;  /* 0xc2fc00001800780b */ /* 0x000fe20003f2e000 */
[--C-:B------:R-:W-:Y:S01]  /*25c0*/  FFMA R48, R48, UR6, -R161.reuse ;  /* 0x0000000630307c23 */ /* 0x100fe200080008a1 */
[----:B------:R-:W-:Y:S01]  /*25d0*/  FSETP.GEU.AND P2, PT, R25, -126, PT ;  /* 0xc2fc00001900780b */ /* 0x000fe20003f4e000 */
[--C-:B------:R-:W-:Y:S01]  /*25e0*/  FFMA R10, R10, UR6, -R161.reuse ;  /* 0x000000060a0a7c23 */ /* 0x100fe200080008a1 */
[----:B------:R-:W-:Y:S01]  /*25f0*/  FSETP.GEU.AND P6, PT, R3, -126, PT ;  /* 0xc2fc00000300780b */ /* 0x000fe20003fce000 */
        /* <DEDUP_REMOVED lines=8> */
[----:B------:R-:W-:Y:S01]  /*2680*/  @!P1 FMUL R24, R24, 0.5 ;  /* 0x3f00000018189820 */ /* 0x000fe20000400000 */
[----:B------:R-:W-:Y:S01]  /*2690*/  FSETP.GEU.AND P5, PT, R32, -126, PT ;  /* 0xc2fc00002000780b */ /* 0x000fe20003fae000 */
[----:B------:R-:W-:Y:S01]  /*26a0*/  @!P2 FMUL R25, R25, 0.5 ;  /* 0x3f0000001919a820 */ /* 0x000fe20000400000 */
[--C-:B------:R-:W-:Y:S01]  /*26b0*/  FFMA R44, R44, UR6, -R161.reuse ;  /* 0x000000062c2c7c23 */ /* 0x100fe200080008a1 */
[----:B------:R-:W1:Y:S01]  /*26c0*/  MUFU.EX2 R85, R24 ;  /* 0x0000001800557308 */ /* 0x000e620000000800 */
[----:B------:R-:W-:Y:S01]  /*26d0*/  @!P6 FMUL R3, R3, 0.5 ;  /* 0x3f0000000303e820 */ /* 0x000fe20000400000 */
[--C-:B------:R-:W-:Y:S01]  /*26e0*/  FFMA R11, R11, UR6, -R161.reuse ;  /* 0x000000060b0b7c23 */ /* 0x100fe200080008a1 */
[--C-:B------:R-:W-:Y:S01]  /*26f0*/  FFMA R52, R52, UR6, -R161.reuse ;  /* 0x0000000634347c23 */ /* 0x100fe200080008a1 */
[--C-:B------:R-:W-:Y:S01]  /*2700*/  FFMA R15, R15, UR6, -R161.reuse ;  /* 0x000000060f0f7c23 */ /* 0x100fe200080008a1 */
[--C-:B------:R-:W-:Y:S01]  /*2710*/  FFMA R56, R56, UR6, -R161.reuse ;  /* 0x0000000638387c23 */ /* 0x100fe200080008a1 */
[----:B------:R-:W-:Y:S01]  /*2720*/  @!P4 FMUL R4, R4, 0.5 ;  /* 0x3f0000000404c820 */ /* 0x000fe20000400000 */
[--C-:B------:R-:W-:Y:S01]  /*2730*/  FFMA R60, R60, UR6, -R161.reuse ;  /* 0x000000063c3c7c23 */ /* 0x100fe200080008a1 */
[----:B------:R-:W2:Y:S01]  /*2740*/  MUFU.EX2 R89, R25 ;  /* 0x0000001900597308 */ /* 0x000ea20000000800 */
[----:B------:R-:W-:Y:S01]  /*2750*/  @!P3 FMUL R28, R28, 0.5 ;  /* 0x3f0000001c1cb820 */ /* 0x000fe20000400000 */
[----:B------:R-:W-:Y:S01]  /*2760*/  @!P5 FMUL R32, R32, 0.5 ;  /* 0x3f0000002020d820 */ /* 0x000fe20000400000 */
[--C-:B------:R-:W-:Y:S01]  /*2770*/  FFMA R14, R14, UR6, -R161.reuse ;  /* 0x000000060e0e7c23 */ /* 0x100fe200080008a1 */
[--C-:B------:R-:W-:Y:S01]  /*2780*/  FFMA R16, R16, UR6, -R161.reuse ;  /* 0x0000000610107c23 */ /* 0x100fe200080008a1 */
[--C-:B------:R-:W-:Y:S01]  /*2790*/  FFMA R64, R64, UR6, -R161.reuse ;  /* 0x0000000640407c23 */ /* 0x100fe200080008a1 */
[--C-:B------:R-:W-:Y:S01]  /*27a0*/  FFMA R18, R18, UR6, -R161.reuse ;  /* 0x0000000612127c23 */ /* 0x100fe200080008a1 */
[--C-:B------:R-:W-:Y:S01]  /*27b0*/  FFMA R68, R68, UR6, -R161.reuse ;  /* 0x0000000644447c23 */ /* 0x100fe200080008a1 */
[----:B------:R3:W4:Y:S01]  /*27c0*/  MUFU.EX2 R93, R3 ;  /* 0x00000003005d7308 */ /* 0x0007220000000800 */
[----:B-1----:R-:W-:Y:S01]  /*27d0*/  @!P1 FMUL R85, R85, R85 ;  /* 0x0000005555559220 */ /* 0x002fe20000400000 */
[----:B------:R-:W-:Y:S01]  /*27e0*/  FSETP.GEU.AND P1, PT, R36, -126, PT ;  /* 0xc2fc00002400780b */ /* 0x000fe20003f2e000 */
[--C-:B------:R-:W-:Y:S01]  /*27f0*/  FFMA R23, R72, UR6, -R161.reuse ;  /* 0x0000000648177c23 */ /* 0x100fe200080008a1 */
[--C-:B------:R-:W-:Y:S01]  /*2800*/  FFMA R17, R17, UR6, -R161.reuse ;  /* 0x0000000611117c23 */ /* 0x100fe200080008a1 */
[--C-:B------:R-:W-:Y:S01]  /*2810*/  FFMA R76, R76, UR6, -R161.reuse ;  /* 0x000000064c4c7c23 */ /* 0x100fe200080008a1 */
[--C-:B------:R-:W-:Y:S01]  /*2820*/  FFMA R30, R30, UR6, -R161.reuse ;  /* 0x000000061e1e7c23 */ /* 0x100fe200080008a1 */
[----:B------:R-:W-:Y:S01]  /*2830*/  FFMA R84, R84, UR6, -R161 ;  /* 0x0000000654547c23 */ /* 0x000fe200080008a1 */
[----:B------:R-:W1:Y:S01]  /*2840*/  MUFU.EX2 R117, R4 ;  /* 0x0000000400757308 */ /* 0x000e620000000800 */
[----:B--2---:R-:W-:Y:S01]  /*2850*/  @!P2 FMUL R89, R89, R89 ;  /* 0x000000595959a220 */ /* 0x004fe20000400000 */
[----:B------:R-:W-:Y:S01]  /*2860*/  FSETP.GEU.AND P2, PT, R5, -126, PT ;  /* 0xc2fc00000500780b */ /* 0x000fe20003f4e000 */
[----:B---3--:R-:W-:-:S02]  /*2870*/  VIADD R3, R0, 0x8 ;  /* 0x0000000800037836 */ /* 0x008fc40000000000 */
[--C-:B------:R-:W-:Y:S01]  /*2880*/  FFMA R34, R34, UR6, -R161.reuse ;  /* 0x0000000622227c23 */ /* 0x100fe200080008a1 */
[--C-:B------:R-:W-:Y:S01]  /*2890*/  FFMA R88, R88, UR6, -R161.reuse ;  /* 0x0000000658587c23 */ /* 0x100fe200080008a1 */
[--C-:B------:R-:W-:Y:S01]  /*28a0*/  FFMA R42, R42, UR6, -R161.reuse ;  /* 0x000000062a2a7c23 */ /* 0x100fe200080008a1 */
[----:B------:R-:W-:Y:S01]  /*28b0*/  @!P1 FMUL R36, R36, 0.5 ;  /* 0x3f00000024249820 */ /* 0x000fe20000400000 */
[----:B------:R-:W2:Y:S01]  /*28c0*/  MUFU.EX2 R97, R28 ;  /* 0x0000001c00617308 */ /* 0x000ea20000000800 */
[----:B----4-:R-:W-:Y:S01]  /*28d0*/  @!P6 FMUL R93, R93, R93 ;  /* 0x0000005d5d5de220 */ /* 0x010fe20000400000 */
[----:B------:R-:W-:Y:S01]  /*28e0*/  FSETP.GEU.AND P6, PT, R8, -126, PT ;  /* 0xc2fc00000800780b */ /* 0x000fe20003fce000 */
[--C-:B------:R-:W-:Y:S01]  /*28f0*/  FFMA R96, R96, UR6, -R161.reuse ;  /* 0x0000000660607c23 */ /* 0x100fe200080008a1 */
[--C-:B------:R-:W-:Y:S01]  /*2900*/  FFMA R50, R50, UR6, -R161.reuse ;  /* 0x0000000632327c23 */ /* 0x100fe200080008a1 */
[--C-:B------:R-:W-:Y:S01]  /*2910*/  FFMA R22, R22, UR6, -R161.reuse ;  /* 0x0000000616167c23 */ /* 0x100fe200080008a1 */
[--C-:B------:R-:W-:Y:S01]  /*2920*/  FFMA R62, R62, UR6, -R161.reuse ;  /* 0x000000063e3e7c23 */ /* 0x100fe200080008a1 */
[----:B------:R-:W-:Y:S01]  /*2930*/  @!P2 FMUL R5, R5, 0.5 ;  /* 0x3f0000000505a820 */ /* 0x000fe20000400000 */
[----:B------:R-:W3:Y:S01]  /*2940*/  MUFU.EX2 R105, R36 ;  /* 0x0000002400697308 */ /* 0x000ee20000000800 */
[----:B-1----:R-:W-:Y:S01]  /*2950*/  @!P4 FMUL R117, R117, R117 ;  /* 0x000000757575c220 */ /* 0x002fe20000400000 */
[----:B------:R-:W-:Y:S01]  /*2960*/  FSETP.GEU.AND P4, PT, R7, -126, PT ;  /* 0xc2fc00000700780b */ /* 0x000fe20003f8e000 */
[--C-:B------:R-:W-:Y:S01]  /*2970*/  FFMA R58, R58, UR6, -R161.reuse ;  /* 0x000000063a3a7c23 */ /* 0x100fe200080008a1 */
[--C-:B------:R-:W-:Y:S01]  /*2980*/  FFMA R104, R104, UR6, -R161.reuse ;  /* 0x0000000668687c23 */ /* 0x100fe200080008a1 */
[--C-:B------:R-:W-:Y:S01]  /*2990*/  FFMA R24, R112, UR6, -R161.reuse ;  /* 0x0000000670187c23 */ /* 0x100fe200080008a1 */
[--C-:B------:R-:W-:Y:S01]  /*29a0*/  FFMA R38, R38, UR6, -R161.reuse ;  /* 0x0000000626267c23 */ /* 0x100fe200080008a1 */
[----:B------:R-:W-:Y:S01]  /*29b0*/  @!P6 FMUL R8, R8, 0.5 ;  /* 0x3f0000000808e820 */ /* 0x000fe20000400000 */
[----:B------:R-:W1:Y:S01]  /*29c0*/  MUFU.EX2 R73, R5 ;  /* 0x0000000500497308 */ /* 0x000e620000000800 */
[----:B--2---:R-:W-:Y:S01]  /*29d0*/  @!P3 FMUL R97, R97, R97 ;  /* 0x000000616161b220 */ /* 0x004fe20000400000 */
[----:B------:R-:W-:Y:S01]  /*29e0*/  FSETP.GEU.AND P3, PT, R40, -126, PT ;  /* 0xc2fc00002800780b */ /* 0x000fe20003f6e000 */
[--C-:B------:R-:W-:Y:S01]  /*29f0*/  FFMA R120, R120, UR6, -R161.reuse ;  /* 0x0000000678787c23 */ /* 0x100fe200080008a1 */
[--C-:B------:R-:W-:Y:S01]  /*2a00*/  FFMA R28, R124, UR6, -R161.reuse ;  /* 0x000000067c1c7c23 */ /* 0x100fe200080008a1 */
[--C-:B------:R-:W-:Y:S01]  /*2a10*/  FFMA R158, R158, UR6, -R161.reuse ;  /* 0x000000069e9e7c23 */ /* 0x100fe200080008a1 */
[--C-:B------:R-:W-:Y:S01]  /*2a20*/  FFMA R25, R128, UR6, -R161.reuse ;  /* 0x0000000680197c23 */ /* 0x100fe200080008a1 */
[----:B------:R-:W-:Y:S01]  /*2a30*/  @!P4 FMUL R7, R7, 0.5 ;  /* 0x3f0000000707c820 */ /* 0x000fe20000400000 */
[----:B------:R-:W2:Y:S01]  /*2a40*/  MUFU.EX2 R121, R8 ;  /* 0x0000000800797308 */ /* 0x000ea20000000800 */
[----:B---3--:R-:W-:Y:S01]  /*2a50*/  @!P1 FMUL R105, R105, R105 ;  /* 0x0000006969699220 */ /* 0x008fe20000400000 */
[----:B------:R-:W-:Y:S01]  /*2a60*/  FSETP.GEU.AND P1, PT, R48, -126, PT ;  /* 0xc2fc00003000780b */ /* 0x000fe20003f2e000 */
[----:B------:R-:W-:-:S04]  /*2a70*/  FFMA R148, R148, UR6, -R161 ;  /* 0x0000000694947c23 */ /* 0x000fc800080008a1 */
[----:B------:R-:W-:Y:S01]  /*2a80*/  @!P3 FMUL R40, R40, 0.5 ;  /* 0x3f0000002828b820 */ /* 0x000fe20000400000 */
[----:B------:R3:W4:Y:S01]  /*2a90*/  MUFU.EX2 R109, R32 ;  /* 0x00000020006d7308 */ /* 0x0007220000000800 */
[----:B-1----:R-:W-:Y:S01]  /*2aa0*/  @!P2 FMUL R73, R73, R73 ;  /* 0x000000494949a220 */ /* 0x002fe20000400000 */
[----:B------:R-:W-:-:S05]  /*2ab0*/  FSETP.GEU.AND P2, PT, R10, -126, PT ;  /* 0xc2fc00000a00780b */ /* 0x000fca0003f4e000 */
[----:B------:R-:W-:Y:S01]  /*2ac0*/  @!P1 FMUL R48, R48, 0.5 ;  /* 0x3f00000030309820 */ /* 0x000fe20000400000 */
[----:B------:R1:W5:Y:S01]  /*2ad0*/  MUFU.EX2 R65, R7 ;  /* 0x0000000700417308 */ /* 0x0003620000000800 */
[----:B--2---:R-:W-:Y:S01]  /*2ae0*/  @!P6 FMUL R121, R121, R121 ;  /* 0x000000797979e220 */ /* 0x004fe20000400000 */
[----:B------:R-:W-:Y:S01]  /*2af0*/  FSETP.GEU.AND P6, PT, R14, -126, PT ;  /* 0xc2fc00000e00780b */ /* 0x000fe20003fce000 */
[----:B---3--:R-:W-:-:S04]  /*2b00*/  FFMA R32, R154, UR6, -R161 ;  /* 0x000000069a207c23 */ /* 0x008fc800080008a1 */
[----:B------:R-:W-:Y:S01]  /*2b10*/  @!P2 FMUL R10, R10, 0.5 ;  /* 0x3f0000000a0aa820 */ /* 0x000fe20000400000 */
[----:B------:R2:W3:Y:S01]  /*2b20*/  MUFU.EX2 R129, R48 ;  /* 0x0000003000817308 */ /* 0x0004e20000000800 */
[----:B----4-:R-:W-:Y:S01]  /*2b30*/  @!P5 FMUL R109, R109, R109 ;  /* 0x0000006d6d6dd220 */ /* 0x010fe20000400000 */
[----:B------:R-:W-:Y:S01]  /*2b40*/  FSETP.GEU.AND P5, PT, R44, -126, PT ;  /* 0xc2fc00002c00780b */ /* 0x000fe20003fae000 */
[----:B-1----:R-:W-:-:S04]  /*2b50*/  FFMA R7, R19, UR6, -R161 ;  /* 0x0000000613077c23 */ /* 0x002fc800080008a1 */
[----:B------:R-:W-:Y:S01]  /*2b60*/  @!P6 FMUL R14, R14, 0.5 ;  /* 0x3f0000000e0ee820 */ /* 0x000fe20000400000 */
[----:B------:R-:W1:Y:S01]  /*2b70*/  MUFU.EX2 R136, R10 ;  /* 0x0000000a00887308 */ /* 0x000e620000000800 */
[----:B-----5:R-:W-:Y:S01]  /*2b80*/  @!P4 FMUL R65, R65, R65 ;  /* 0x000000414141c220 */ /* 0x020fe20000400000 */
[----:B------:R-:W-:Y:S01]  /*2b90*/  FSETP.GEU.AND P4, PT, R11, -126, PT ;  /* 0xc2fc00000b00780b */ /* 0x000fe20003f8e000 */
[----:B--2---:R-:W-:-:S04]  /*2ba0*/  FFMA R48, R159, UR6, -R161 ;  /* 0x000000069f307c23 */ /* 0x004fc800080008a1 */
[----:B------:R-:W-:Y:S01]  /*2bb0*/  @!P5 FMUL R44, R44, 0.5 ;  /* 0x3f0000002c2cd820 */ /* 0x000fe20000400000 */
[----:B------:R2:W4:Y:S01]  /*2bc0*/  MUFU.EX2 R101, R40 ;  /* 0x0000002800657308 */ /* 0x0005220000000800 */
[----:B---3--:R-:W-:Y:S01]  /*2bd0*/  @!P1 FMUL R129, R129, R129 ;  /* 0x0000008181819220 */ /* 0x008fe20000400000 */
[----:B------:R-:W-:-:S04]  /*2be0*/  ISETP.GE.AND P1, PT, R3, R13, PT ;  /* 0x0000000d0300720c */ /* 0x000fc80003f26270 */
[----:B------:R-:W-:Y:S01]  /*2bf0*/  FSEL R8, R26, -INF , P1 ;  /* 0xff8000001a087808 */ /* 0x000fe20000800000 */
[----:B------:R-:W-:Y:S01]  /*2c00*/  @!P4 FMUL R11, R11, 0.5 ;  /* 0x3f0000000b0bc820 */ /* 0x000fe20000400000 */
[----:B------:R3:W5:Y:S01]  /*2c10*/  MUFU.EX2 R113, R44 ;  /* 0x0000002c00717308 */ /* 0x0007620000000800 */
[----:B-1----:R-:W-:Y:S01]  /*2c20*/  @!P2 FMUL R136, R136, R136 ;  /* 0x000000888888a220 */ /* 0x002fe20000400000 */
[----:B------:R-:W-:Y:S01]  /*2c30*/  ISETP.GT.AND P2, PT, R3, R13, PT ;  /* 0x0000000d0300720c */ /* 0x000fe20003f44270 */
[--C-:B------:R-:W-:Y:S01]  /*2c40*/  FFMA R26, R116, UR6, -R161.reuse ;  /* 0x00000006741a7c23 */ /* 0x100fe200080008a1 */
[----:B------:R-:W-:Y:S01]  /*2c50*/  FSETP.GEU.AND P1, PT, R60, -126, PT ;  /* 0xc2fc00003c00780b */ /* 0x000fe20003f2e000 */
[--C-:B--2---:R-:W-:Y:S01]  /*2c60*/  FFMA R40, R137, UR6, -R161.reuse ;  /* 0x0000000689287c23 */ /* 0x104fe200080008a1 */
[----:B------:R-:W-:Y:S02]  /*2c70*/  FSEL R27, R27, -INF , P2 ;  /* 0xff8000001b1b7808 */ /* 0x000fe40001000000 */
[----:B------:R1:W2:Y:S01]  /*2c80*/  MUFU.EX2 R145, R11 ;  /* 0x0000000b00917308 */ /* 0x0002a20000000800 */
[----:B----4-:R-:W-:Y:S01]  /*2c90*/  @!P3 FMUL R101, R101, R101 ;  /* 0x000000656565b220 */ /* 0x010fe20000400000 */
[----:B------:R-:W-:Y:S01]  /*2ca0*/  FMNMX R5, R8, R27, !PT ;  /* 0x0000001b08057209 */ /* 0x000fe20007800000 */
[--C-:B---3--:R-:W-:Y:S01]  /*2cb0*/  FFMA R44, R54, UR6, -R161.reuse ;  /* 0x00000006362c7c23 */ /* 0x108fe200080008a1 */
[----:B------:R-:W-:Y:S01]  /*2cc0*/  FSETP.GEU.AND P3, PT, R52, -126, PT ;  /* 0xc2fc00003400780b */ /* 0x000fe20003f6e000 */
[----:B------:R-:W-:Y:S01]  /*2cd0*/  FFMA R54, R134, UR6, -R161 ;  /* 0x0000000686367c23 */ /* 0x000fe200080008a1 */
[----:B------:R-:W-:-:S02]  /*2ce0*/  FMNMX R4, R152, R5, !PT ;  /* 0x0000000598047209 */ /* 0x000fc40007800000 */
[----:B------:R-:W-:Y:S01]  /*2cf0*/  FSETP.GEU.AND P2, PT, R15, -126, PT ;  /* 0xc2fc00000f00780b */ /* 0x000fe20003f4e000 */
[----:B-----5:R-:W-:Y:S01]  /*2d00*/  @!P5 FMUL R113, R113, R113 ;  /* 0x000000717171d220 */ /* 0x020fe20000400000 */
[----:B------:R-:W-:Y:S01]  /*2d10*/  FMNMX R4, R31, R4, !PT ;  /* 0x000000041f047209 */ /* 0x000fe20007800000 */
[----:B------:R-:W-:Y:S01]  /*2d20*/  @!P1 FMUL R60, R60, 0.5 ;  /* 0x3f0000003c3c9820 */ /* 0x000fe20000400000 */
[----:B------:R-:W-:Y:S01]  /*2d30*/  FSETP.GEU.AND P5, PT, R56, -126, PT ;  /* 0xc2fc00003800780b */ /* 0x000fe20003fae000 */
[----:B------:R3:W4:Y:S01]  /*2d40*/  MUFU.EX2 R151, R14 ;  /* 0x0000000e00977308 */ /* 0x0007220000000800 */
[----:B------:R-:W-:Y:S01]  /*2d50*/  FMNMX R4, R153, R4, !PT ;  /* 0x0000000499047209 */ /* 0x000fe20007800000 */
[--C-:B-1----:R-:W-:Y:S02]  /*2d60*/  FFMA R11, R20, UR6, -R161.reuse ;  /* 0x00000006140b7c23 */ /* 0x102fe400080008a1 */
[----:B------:R-:W-:Y:S01]  /*2d70*/  @!P3 FMUL R52, R52, 0.5 ;  /* 0x3f0000003434b820 */ /* 0x000fe20000400000 */
[----:B------:R-:W-:Y:S01]  /*2d80*/  FMNMX R4, R35, R4, !PT ;  /* 0x0000000423047209 */ /* 0x000fe20007800000 */
[----:B--2---:R-:W-:Y:S01]  /*2d90*/  @!P4 FMUL R145, R145, R145 ;  /* 0x000000919191c220 */ /* 0x004fe20000400000 */
[----:B------:R-:W-:Y:S01]  /*2da0*/  FSETP.GEU.AND P4, PT, R16, -126, PT ;  /* 0xc2fc00001000780b */ /* 0x000fe20003f8e000 */
[----:B------:R1:W2:Y:S01]  /*2db0*/  MUFU.EX2 R140, R52 ;  /* 0x00000034008c7308 */ /* 0x0002a20000000800 */
[----:B------:R-:W-:Y:S01]  /*2dc0*/  FMNMX R4, R29, R4, !PT ;  /* 0x000000041d047209 */ /* 0x000fe20007800000 */
[----:B------:R-:W-:Y:S01]  /*2dd0*/  @!P2 FMUL R15, R15, 0.5 ;  /* 0x3f0000000f0fa820 */ /* 0x000fe20000400000 */
[----:B---3--:R-:W-:Y:S01]  /*2de0*/  FFMA R14, R92, UR6, -R161 ;  /* 0x000000065c0e7c23 */ /* 0x008fe200080008a1 */
[----:B------:R-:W-:Y:S01]  /*2df0*/  @!P5 FMUL R56, R56, 0.5 ;  /* 0x3f0000003838d820 */ /* 0x000fe20000400000 */
[----:B------:R-:W-:-:S03]  /*2e00*/  FMNMX R4, R39, R4, !PT ;  /* 0x0000000427047209 */ /* 0x000fc60007800000 */
[----:B------:R-:W3:Y:S01]  /*2e10*/  MUFU.EX2 R157, R15 ;  /* 0x0000000f009d7308 */ /* 0x000ee20000000800 */
[----:B------:R-:W-:Y:S01]  /*2e20*/  FMNMX R4, R33, R4, !PT ;  /* 0x0000000421047209 */ /* 0x000fe20007800000 */
[----:B----4-:R-:W-:Y:S01]  /*2e30*/  @!P6 FMUL R151, R151, R151 ;  /* 0x000000979797e220 */ /* 0x010fe20000400000 */
[----:B------:R-:W-:Y:S01]  /*2e40*/  FSETP.GEU.AND P6, PT, R17, -126, PT ;  /* 0xc2fc00001100780b */ /* 0x000fe20003fce000 */
[----:B------:R-:W-:Y:S01]  /*2e50*/  @!P4 FMUL R16, R16, 0.5 ;  /* 0x3f0000001010c820 */ /* 0x000fe20000400000 */
[----:B------:R-:W-:Y:S01]  /*2e60*/  FMNMX R4, R43, R4, !PT ;  /* 0x000000042b047209 */ /* 0x000fe20007800000 */
[----:B-1----:R-:W-:Y:S02]  /*2e70*/  FFMA R52, R133, UR6, -R161 ;  /* 0x0000000685347c23 */ /* 0x002fe400080008a1 */
[----:B------:R1:W4:Y:S01]  /*2e80*/  MUFU.EX2 R149, R56 ;  /* 0x0000003800957308 */ /* 0x0003220000000800 */
[----:B------:R-:W-:Y:S01]  /*2e90*/  FMNMX R4, R37, R4, !PT ;  /* 0x0000000425047209 */ /* 0x000fe20007800000 */
[----:B--2---:R-:W-:Y:S01]  /*2ea0*/  @!P3 FMUL R140, R140, R140 ;  /* 0x0000008c8c8cb220 */ /* 0x004fe20000400000 */
[----:B------:R-:W-:-:S02]  /*2eb0*/  FSETP.GEU.AND P3, PT, R64, -126, PT ;  /* 0xc2fc00004000780b */ /* 0x000fc40003f6e000 */
[----:B------:R-:W-:-:S03]  /*2ec0*/  FMNMX R4, R47, R4, !PT ;  /* 0x000000042f047209 */ /* 0x000fc60007800000 */
[----:B------:R2:W5:Y:S01]  /*2ed0*/  MUFU.EX2 R155, R60 ;  /* 0x0000003c009b7308 */ /* 0x0005620000000800 */
[----:B------:R-:W-:Y:S01]  /*2ee0*/  FMNMX R4, R41, R4, !PT ;  /* 0x0000000429047209 */ /* 0x000fe20007800000 */
[----:B---3--:R-:W-:Y:S01]  /*2ef0*/  @!P2 FMUL R157, R157, R157 ;  /* 0x0000009d9d9da220 */ /* 0x008fe20000400000 */
[----:B------:R-:W-:Y:S01]  /*2f00*/  FSETP.GEU.AND P2, PT, R18, -126, PT ;  /* 0xc2fc00001200780b */ /* 0x000fe20003f4e000 */
[----:B------:R-:W-:Y:S01]  /*2f10*/  @!P6 FMUL R17, R17, 0.5 ;  /* 0x3f0000001111e820 */ /* 0x000fe20000400000 */
[----:B------:R-:W-:Y:S01]  /*2f20*/  FMNMX R4, R51, R4, !PT ;  /* 0x0000000433047209 */ /* 0x000fe20007800000 */
[--C-:B-1----:R-:W-:Y:S02]  /*2f30*/  FFMA R56, R125, UR6, -R161.reuse ;  /* 0x000000067d387c23 */ /* 0x102fe400080008a1 */
[----:B------:R-:W-:Y:S01]  /*2f40*/  @!P3 FMUL R64, R64, 0.5 ;  /* 0x3f0000004040b820 */ /* 0x000fe20000400000 */
[----:B------:R-:W-:Y:S01]  /*2f50*/  FMNMX R4, R45, R4, !PT ;  /* 0x000000042d047209 */ /* 0x000fe20007800000 */
[----:B------:R-:W1:Y:S01]  /*2f60*/  MUFU.EX2 R171, R16 ;  /* 0x0000001000ab7308 */ /* 0x000e620000000800 */
[----:B----4-:R-:W-:Y:S01]  /*2f70*/  @!P5 FMUL R149, R149, R149 ;  /* 0x000000959595d220 */ /* 0x010fe20000400000 */
[----:B------:R-:W-:Y:S01]  /*2f80*/  FSETP.GEU.AND P5, PT, R68, -126, PT ;  /* 0xc2fc00004400780b */ /* 0x000fe20003fae000 */
[----:B--2---:R-:W-:Y:S01]  /*2f90*/  FFMA R60, R106, UR6, -R161 ;  /* 0x000000066a3c7c23 */ /* 0x004fe200080008a1 */
[----:B------:R-:W-:-:S02]  /*2fa0*/  FMNMX R4, R55, R4, !PT ;  /* 0x0000000437047209 */ /* 0x000fc40007800000 */
[----:B------:R-:W-:Y:S01]  /*2fb0*/  @!P2 FMUL R18, R18, 0.5 ;  /* 0x3f0000001212a820 */ /* 0x000fe20000400000 */
[----:B-----5:R-:W-:Y:S01]  /*2fc0*/  @!P1 FMUL R155, R155, R155 ;  /* 0x0000009b9b9b9220 */ /* 0x020fe20000400000 */
[----:B------:R-:W-:Y:S01]  /*2fd0*/  FMNMX R4, R49, R4, !PT ;  /* 0x0000000431047209 */ /* 0x000fe20007800000 */
[----:B------:R-:W2:Y:S01]  /*2fe0*/  MUFU.EX2 R163, R64 ;  /* 0x0000004000a37308 */ /* 0x000ea20000000800 */
[----:B------:R-:W-:Y:S02]  /*2ff0*/  FSETP.GEU.AND P1, PT, R23, -126, PT ;  /* 0xc2fc00001700780b */ /* 0x000fe40003f2e000 */
[----:B------:R-:W-:-:S03]  /*3000*/  FMNMX R4, R59, R4, !PT ;  /* 0x000000043b047209 */ /* 0x000fc60007800000 */
[----:B------:R-:W-:Y:S01]  /*3010*/  @!P5 FMUL R68, R68, 0.5 ;  /* 0x3f0000004444d820 */ /* 0x000fe20000400000 */
[----:B------:R-:W-:Y:S01]  /*3020*/  FMNMX R4, R53, R4, !PT ;  /* 0x0000000435047209 */ /* 0x000fe20007800000 */
[----:B-1----:R-:W-:Y:S01]  /*3030*/  @!P4 FMUL R171, R171, R171 ;  /* 0x000000abababc220 */ /* 0x002fe20000400000 */
[----:B------:R-:W-:Y:S01]  /*3040*/  FSETP.GEU.AND P4, PT, R7, -126, PT ;  /* 0xc2fc00000700780b */ /* 0x000fe20003f8e000 */
[----:B------:R1:W3:Y:S01]  /*3050*/  MUFU.EX2 R21, R18 ;  /* 0x0000001200157308 */ /* 0x0002e20000000800 */
[----:B------:R-:W-:-:S03]  /*3060*/  FMNMX R4, R63, R4, !PT ;  /* 0x000000043f047209 */ /* 0x000fc60007800000 */
[----:B------:R-:W-:Y:S01]  /*3070*/  @!P1 FMUL R23, R23, 0.5 ;  /* 0x3f00000017179820 */ /* 0x000fe20000400000 */
[----:B------:R-:W-:Y:S01]  /*3080*/  FMNMX R4, R57, R4, !PT ;  /* 0x0000000439047209 */ /* 0x000fe20007800000 */
[----:B--2---:R-:W-:Y:S01]  /*3090*/  @!P3 FMUL R163, R163, R163 ;  /* 0x000000a3a3a3b220 */ /* 0x004fe20000400000 */
[----:B------:R-:W-:Y:S01]  /*30a0*/  FSETP.GEU.AND P3, PT, R76, -126, PT ;  /* 0xc2fc00004c00780b */ /* 0x000fe20003f6e000 */
[----:B------:R-:W2:Y:S01]  /*30b0*/  MUFU.EX2 R168, R68 ;  /* 0x0000004400a87308 */ /* 0x000ea20000000800 */
[----:B------:R-:W-:Y:S01]  /*30c0*/  FMNMX R4, R67, R4, !PT ;  /* 0x0000000443047209 */ /* 0x000fe20007800000 */
[----:B-1----:R-:W-:Y:S02]  /*30d0*/  FFMA R18, R100, UR6, -R161 ;  /* 0x0000000664127c23 */ /* 0x002fe400080008a1 */
[----:B------:R-:W-:Y:S01]  /*30e0*/  @!P4 FMUL R7, R7, 0.5 ;  /* 0x3f0000000707c820 */ /* 0x000fe20000400000 */
[----:B------:R-:W-:-:S03]  /*30f0*/  FMNMX R4, R61, R4, !PT ;  /* 0x000000043d047209 */ /* 0x000fc60007800000 */
[----:B------:R-:W1:Y:S01]  /*3100*/  MUFU.EX2 R165, R17 ;  /* 0x0000001100a57308 */ /* 0x000e620000000800 */
[----:B------:R-:W-:Y:S01]  /*3110*/  FMNMX R5, R71, R4, !PT ;  /* 0x0000000447057209 */ /* 0x000fe20007800000 */
[----:B---3--:R-:W-:Y:S01]  /*3120*/  @!P2 FMUL R21, R21, R21 ;  /* 0x000000151515a220 */ /* 0x008fe20000400000 */
[----:B------:R-:W-:Y:S01]  /*3130*/  FSETP.GEU.AND P2, PT, R30, -126, PT ;  /* 0xc2fc00001e00780b */ /* 0x000fe20003f4e000 */
[----:B------:R-:W-:Y:S01]  /*3140*/  @!P3 FMUL R76, R76, 0.5 ;  /* 0x3f0000004c4cb820 */ /* 0x000fe20000400000 */
[----:B------:R-:W-:-:S03]  /*3150*/  FMNMX R4, R74, R5, !PT ;  /* 0x000000054a047209 */ /* 0x000fc60007800000 */
[----:B------:R-:W3:Y:S01]  /*3160*/  MUFU.EX2 R23, R23 ;  /* 0x0000001700177308 */ /* 0x000ee20000000800 */
[----:B------:R-:W-:Y:S01]  /*3170*/  FMNMX R5, R75, R4, !PT ;  /* 0x000000044b057209 */ /* 0x000fe20007800000 */
[----:B--2---:R-:W-:Y:S01]  /*3180*/  @!P5 FMUL R168, R168, R168 ;  /* 0x000000a8a8a8d220 */ /* 0x004fe20000400000 */
[----:B------:R-:W-:Y:S02]  /*3190*/  FSETP.GEU.AND P5, PT, R11, -126, PT ;  /* 0xc2fc00000b00780b */ /* 0x000fe40003fae000 */
[----:B------:R-:W-:-:S03]  /*31a0*/  FMNMX R4, R78, R5, !PT ;  /* 0x000000054e047209 */ /* 0x000fc60007800000 */
[----:B------:R-:W2:Y:S01]  /*31b0*/  MUFU.EX2 R17, R7 ;  /* 0x0000000700117308 */ /* 0x000ea20000000800 */
[----:B------:R-:W-:Y:S01]  /*31c0*/  FMNMX R15, R79, R4, !PT ;  /* 0x000000044f0f7209 */ /* 0x000fe20007800000 */
[----:B------:R-:W-:Y:S01]  /*31d0*/  @!P2 FMUL R30, R30, 0.5 ;  /* 0x3f0000001e1ea820 */ /* 0x000fe20000400000 */
[----:B-1----:R-:W-:Y:S01]  /*31e0*/  @!P6 FMUL R165, R165, R165 ;  /* 0x000000a5a5a5e220 */ /* 0x002fe20000400000 */
[----:B------:R-:W-:Y:S02]  /*31f0*/  FSETP.GEU.AND P6, PT, R22, -126, PT ;  /* 0xc2fc00001600780b */ /* 0x000fe40003fce000 */
[----:B------:R-:W-:Y:S02]  /*3200*/  FMNMX R4, R82, R15, !PT ;  /* 0x0000000f52047209 */ /* 0x000fe40007800000 */
[----:B------:R-:W1:Y:S01]  /*3210*/  MUFU.EX2 R19, R76 ;  /* 0x0000004c00137308 */ /* 0x000e620000000800 */
[----:B---3--:R-:W-:Y:S01]  /*3220*/  @!P1 FMUL R23, R23, R23 ;  /* 0x0000001717179220 */ /* 0x008fe20000400000 */
[----:B------:R-:W-:Y:S01]  /*3230*/  FMNMX R15, R83, R4, !PT ;  /* 0x00000004530f7209 */ /* 0x000fe20007800000 */
[----:B------:R-:W-:Y:S01]  /*3240*/  @!P5 FMUL R11, R11, 0.5 ;  /* 0x3f0000000b0bd820 */ /* 0x000fe20000400000 */
[----:B------:R-:W-:-:S02]  /*3250*/  FSETP.GEU.AND P1, PT, R84, -126, PT ;  /* 0xc2fc00005400780b */ /* 0x000fc40003f2e000 */
[----:B------:R-:W-:Y:S02]  /*3260*/  FMNMX R10, R86, R15, !PT ;  /* 0x0000000f560a7209 */ /* 0x000fe40007800000 */
[----:B------:R-:W3:Y:S01]  /*3270*/  MUFU.EX2 R70, R30 ;  /* 0x0000001e00467308 */ /* 0x000ee20000000800 */
[----:B--2---:R-:W-:Y:S01]  /*3280*/  @!P4 FMUL R17, R17, R17 ;  /* 0x000000111111c220 */ /* 0x004fe20000400000 */
[----:B------:R-:W-:Y:S01]  /*3290*/  FMNMX R15, R87, R10, !PT ;  /* 0x0000000a570f7209 */ /* 0x000fe20007800000 */
[----:B------:R-:W-:Y:S01]  /*32a0*/  @!P6 FMUL R22, R22, 0.5 ;  /* 0x3f0000001616e820 */ /* 0x000fe20000400000 */
[----:B------:R-:W-:Y:S02]  /*32b0*/  FSETP.GEU.AND P4, PT, R34, -126, PT ;  /* 0xc2fc00002200780b */ /* 0x000fe40003f8e000 */
[----:B------:R-:W-:Y:S02]  /*32c0*/  FMNMX R10, R90, R15, !PT ;  /* 0x0000000f5a0a7209 */ /* 0x000fe40007800000 */
[----:B------:R-:W2:Y:S01]  /*32d0*/  MUFU.EX2 R11, R11 ;  /* 0x0000000b000b7308 */ /* 0x000ea20000000800 */
[----:B-1----:R-:W-:Y:S01]  /*32e0*/  @!P3 FMUL R19, R19, R19 ;  /* 0x000000131313b220 */ /* 0x002fe20000400000 */
[----:B------:R-:W-:Y:S01]  /*32f0*/  FMNMX R15, R91, R10, !PT ;  /* 0x0000000a5b0f7209 */ /* 0x000fe20007800000 */
[----:B------:R-:W-:Y:S01]  /*3300*/  @!P1 FMUL R84, R84, 0.5 ;  /* 0x3f00000054549820 */ /* 0x000fe20000400000 */
[----:B------:R-:W-:-:S02]  /*3310*/  FSETP.GEU.AND P3, PT, R88, -126, PT ;  /* 0xc2fc00005800780b */ /* 0x000fc40003f6e000 */
[----:B------:R-:W-:Y:S02]  /*3320*/  FMNMX R10, R94, R15, !PT ;  /* 0x0000000f5e0a7209 */ /* 0x000fe40007800000 */
[----:B------:R-:W1:Y:S01]  /*3330*/  MUFU.EX2 R5, R84 ;  /* 0x0000005400057308 */ /* 0x000e620000000800 */
[----:B------:R-:W-:Y:S01]  /*3340*/  @!P4 FMUL R34, R34, 0.5 ;  /* 0x3f0000002222c820 */ /* 0x000fe20000400000 */
[----:B------:R-:W-:Y:S01]  /*3350*/  FMNMX R15, R95, R10, !PT ;  /* 0x0000000a5f0f7209 */ /* 0x000fe20007800000 */
[----:B---3--:R-:W-:Y:S01]  /*3360*/  @!P2 FMUL R70, R70, R70 ;  /* 0x000000464646a220 */ /* 0x008fe20000400000 */
[----:B------:R-:W-:Y:S02]  /*3370*/  FSETP.GEU.AND P2, PT, R42, -126, PT ;  /* 0xc2fc00002a00780b */ /* 0x000fe40003f4e000 */
[----:B------:R-:W-:Y:S02]  /*3380*/  FMNMX R10, R98, R15, !PT ;  /* 0x0000000f620a7209 */ /* 0x000fe40007800000 */
[----:B------:R3:W4:Y:S01]  /*3390*/  MUFU.EX2 R46, R34 ;  /* 0x00000022002e7308 */ /* 0x0007220000000800 */
[----:B------:R-:W-:Y:S01]  /*33a0*/  @!P3 FMUL R88, R88, 0.5 ;  /* 0x3f0000005858b820 */ /* 0x000fe20000400000 */
[----:B------:R-:W-:Y:S01]  /*33b0*/  FMNMX R15, R99, R10, !PT ;  /* 0x0000000a630f7209 */ /* 0x000fe20007800000 */
[----:B--2---:R-:W-:Y:S01]  /*33c0*/  @!P5 FMUL R11, R11, R11 ;  /* 0x0000000b0b0bd220 */ /* 0x004fe20000400000 */
[----:B------:R-:W-:-:S02]  /*33d0*/  FSETP.GEU.AND P5, PT, R14, -126, PT ;  /* 0xc2fc00000e00780b */ /* 0x000fc40003fae000 */
[----:B------:R-:W-:Y:S02]  /*33e0*/  FMNMX R16, R102, R15, !PT ;  /* 0x0000000f66107209 */ /* 0x000fe40007800000 */
[----:B------:R-:W2:Y:S01]  /*33f0*/  MUFU.EX2 R4, R88 ;  /* 0x0000005800047308 */ /* 0x000ea20000000800 */
[----:B-1----:R-:W-:Y:S01]  /*3400*/  @!P1 FMUL R5, R5, R5 ;  /* 0x0000000505059220 */ /* 0x002fe20000400000 */
[----:B------:R-:W-:Y:S01]  /*3410*/  FMNMX R16, R103, R16, !PT ;  /* 0x0000001067107209 */ /* 0x000fe20007800000 */
[----:B------:R-:W-:Y:S01]  /*3420*/  @!P2 FMUL R42, R42, 0.5 ;  /* 0x3f0000002a2aa820 */ /* 0x000fe20000400000 */
[----:B------:R-:W-:Y:S01]  /*3430*/  FSETP.GEU.AND P1, PT, R96, -126, PT ;  /* 0xc2fc00006000780b */ /* 0x000fe20003f2e000 */
[----:B---3--:R-:W-:Y:S01]  /*3440*/  FFMA R34, R132, UR6, -R161 ;  /* 0x0000000684227c23 */ /* 0x008fe200080008a1 */
[----:B------:R-:W-:Y:S02]  /*3450*/  FMNMX R16, R69, R16, !PT ;  /* 0x0000001045107209 */ /* 0x000fe40007800000 */
[----:B------:R1:W3:Y:S01]  /*3460*/  MUFU.EX2 R66, R42 ;  /* 0x0000002a00427308 */ /* 0x0002e20000000800 */
[----:B----4-:R-:W-:Y:S01]  /*3470*/  @!P4 FMUL R46, R46, R46 ;  /* 0x0000002e2e2ec220 */ /* 0x010fe20000400000 */
[----:B------:R-:W-:Y:S01]  /*3480*/  FMNMX R15, R107, R16, !PT ;  /* 0x000000106b0f7209 */ /* 0x000fe20007800000 */
[----:B------:R-:W-:Y:S01]  /*3490*/  @!P5 FMUL R14, R14, 0.5 ;  /* 0x3f0000000e0ed820 */ /* 0x000fe20000400000 */
[----:B------:R-:W-:-:S02]  /*34a0*/  FSETP.GEU.AND P4, PT, R50, -126, PT ;  /* 0xc2fc00003200780b */ /* 0x000fc40003f8e000 */
[----:B------:R-:W-:Y:S02]  /*34b0*/  FMNMX R16, R110, R15, !PT ;  /* 0x0000000f6e107209 */ /* 0x000fe40007800000 */
[----:B------:R-:W4:Y:S01]  /*34c0*/  MUFU.EX2 R7, R22 ;  /* 0x0000001600077308 */ /* 0x000f220000000800 */
[----:B--2---:R-:W-:Y:S01]  /*34d0*/  @!P3 FMUL R4, R4, R4 ;  /* 0x000000040404b220 */ /* 0x004fe20000400000 */
[----:B------:R-:W-:Y:S01]  /*34e0*/  FMNMX R15, R111, R16, !PT ;  /* 0x000000106f0f7209 */ /* 0x000fe20007800000 */
[----:B------:R-:W-:Y:S01]  /*34f0*/  @!P1 FMUL R96, R96, 0.5 ;  /* 0x3f00000060609820 */ /* 0x000fe20000400000 */
[----:B------:R-:W-:Y:S01]  /*3500*/  FSETP.GEU.AND P3, PT, R18, -126, PT ;  /* 0xc2fc00001200780b */ /* 0x000fe20003f6e000 */
[----:B-1----:R-:W-:Y:S01]  /*3510*/  FFMA R42, R126, UR6, -R161 ;  /* 0x000000067e2a7c23 */ /* 0x002fe200080008a1 */
[----:B------:R-:W-:Y:S02]  /*3520*/  FMNMX R16, R114, R15, !PT ;  /* 0x0000000f72107209 */ /* 0x000fe40007800000 */
[----:B------:R-:W1:Y:S01]  /*3530*/  MUFU.EX2 R10, R96 ;  /* 0x00000060000a7308 */ /* 0x000e620000000800 */
[----:B------:R-:W-:Y:S01]  /*3540*/  @!P4 FMUL R50, R50, 0.5 ;  /* 0x3f0000003232c820 */ /* 0x000fe20000400000 */
[----:B------:R-:W-:Y:S01]  /*3550*/  FMNMX R15, R115, R16, !PT ;  /* 0x00000010730f7209 */ /* 0x000fe20007800000 */
[----:B---3--:R-:W-:Y:S01]  /*3560*/  @!P2 FMUL R66, R66, R66 ;  /* 0x000000424242a220 */ /* 0x008fe20000400000 */
[----:B------:R-:W-:-:S02]  /*3570*/  FSETP.GEU.AND P2, PT, R62, -126, PT ;  /* 0xc2fc00003e00780b */ /* 0x000fc40003f4e000 */
[----:B------:R-:W-:Y:S02]  /*3580*/  FMNMX R20, R118, R15, !PT ;  /* 0x0000000f76147209 */ /* 0x000fe40007800000 */
[----:B------:R-:W2:Y:S01]  /*3590*/  MUFU.EX2 R14, R14 ;  /* 0x0000000e000e7308 */ /* 0x000ea20000000800 */
[----:B------:R-:W-:Y:S01]  /*35a0*/  @!P3 FMUL R18, R18, 0.5 ;  /* 0x3f0000001212b820 */ /* 0x000fe20000400000 */
[----:B------:R-:W-:Y:S01]  /*35b0*/  FMNMX R20, R119, R20, !PT ;  /* 0x0000001477147209 */ /* 0x000fe20007800000 */
[----:B----4-:R-:W-:Y:S01]  /*35c0*/  @!P6 FMUL R7, R7, R7 ;  /* 0x000000070707e220 */ /* 0x010fe20000400000 */
[----:B------:R-:W-:Y:S02]  /*35d0*/  FSETP.GEU.AND P6, PT, R38, -126, PT ;  /* 0xc2fc00002600780b */ /* 0x000fe40003fce000 */
[----:B------:R-:W-:Y:S02]  /*35e0*/  FMNMX R20, R77, R20, !PT ;  /* 0x000000144d147209 */ /* 0x000fe40007800000 */
[----:B------:R3:W4:Y:S01]  /*35f0*/  MUFU.EX2 R64, R50 ;  /* 0x0000003200407308 */ /* 0x0007220000000800 */
[----:B-1----:R-:W-:Y:S01]  /*3600*/  @!P1 FMUL R10, R10, R10 ;  /* 0x0000000a0a0a9220 */ /* 0x002fe20000400000 */
[----:B------:R-:W-:Y:S01]  /*3610*/  FMNMX R15, R123, R20, !PT ;  /* 0x000000147b0f7209 */ /* 0x000fe20007800000 */
[----:B------:R-:W-:Y:S01]  /*3620*/  @!P2 FMUL R62, R62, 0.5 ;  /* 0x3f0000003e3ea820 */ /* 0x000fe20000400000 */
[----:B------:R-:W-:-:S02]  /*3630*/  FSETP.GEU.AND P1, PT, R58, -126, PT ;  /* 0xc2fc00003a00780b */ /* 0x000fc40003f2e000 */
[----:B------:R-:W-:Y:S02]  /*3640*/  FMNMX R22, R80, R15, !PT ;  /* 0x0000000f50167209 */ /* 0x000fe40007800000 */
[----:B------:R-:W1:Y:S01]  /*3650*/  MUFU.EX2 R18, R18 ;  /* 0x0000001200127308 */ /* 0x000e620000000800 */
[----:B--2---:R-:W-:Y:S01]  /*3660*/  @!P5 FMUL R14, R14, R14 ;  /* 0x0000000e0e0ed220 */ /* 0x004fe20000400000 */
[----:B------:R-:W-:Y:S01]  /*3670*/  FMNMX R15, R127, R22, !PT ;  /* 0x000000167f0f7209 */ /* 0x000fe20007800000 */
[----:B------:R-:W-:Y:S01]  /*3680*/  @!P6 FMUL R38, R38, 0.5 ;  /* 0x3f0000002626e820 */ /* 0x000fe20000400000 */
[----:B------:R-:W-:Y:S01]  /*3690*/  FSETP.GEU.AND P5, PT, R104, -126, PT ;  /* 0xc2fc00006800780b */ /* 0x000fe20003fae000 */
[----:B---3--:R-:W-:Y:S01]  /*36a0*/  FFMA R50, R141, UR6, -R161 ;  /* 0x000000068d327c23 */ /* 0x008fe200080008a1 */
[----:B------:R-:W-:Y:S02]  /*36b0*/  FMNMX R22, R130, R15, !PT ;  /* 0x0000000f82167209 */ /* 0x000fe40007800000 */
[----:B------:R-:W2:Y:S01]  /*36c0*/  MUFU.EX2 R62, R62 ;  /* 0x0000003e003e7308 */ /* 0x000ea20000000800 */
[----:B----4-:R-:W-:Y:S01]  /*36d0*/  @!P4 FMUL R64, R64, R64 ;  /* 0x000000404040c220 */ /* 0x010fe20000400000 */
[----:B------:R-:W-:Y:S01]  /*36e0*/  FSETP.GEU.AND P4, PT, R60, -126, PT ;  /* 0xc2fc00003c00780b */ /* 0x000fe20003f8e000 */
[----:B------:R-:W-:Y:S01]  /*36f0*/  @!P1 FMUL R58, R58, 0.5 ;  /* 0x3f0000003a3a9820 */ /* 0x000fe20000400000 */
[----:B------:R-:W-:-:S04]  /*3700*/  FMNMX R22, R131, R22, !PT ;  /* 0x0000001683167209 */ /* 0x000fc80007800000 */
[----:B------:R-:W-:Y:S01]  /*3710*/  FMNMX R22, R81, R22, !PT ;  /* 0x0000001651167209 */ /* 0x000fe20007800000 */
[----:B-1----:R-:W-:Y:S01]  /*3720*/  @!P3 FMUL R18, R18, R18 ;  /* 0x000000121212b220 */ /* 0x002fe20000400000 */
[----:B------:R-:W-:Y:S01]  /*3730*/  FSETP.GEU.AND P3, PT, R24, -126, PT ;  /* 0xc2fc00001800780b */ /* 0x000fe20003f6e000 */
[----:B------:R-:W-:Y:S01]  /*3740*/  @!P5 FMUL R104, R104, 0.5 ;  /* 0x3f0000006868d820 */ /* 0x000fe20000400000 */
[----:B------:R-:W-:Y:S01]  /*3750*/  FMNMX R15, R135, R22, !PT ;  /* 0x00000016870f7209 */ /* 0x000fe20007800000 */
[----:B------:R1:W3:Y:S02]  /*3760*/  MUFU.EX2 R20, R58 ;  /* 0x0000003a00147308 */ /* 0x0002e40000000800 */
[----:B------:R-:W-:Y:S01]  /*3770*/  @!P4 FMUL R60, R60, 0.5 ;  /* 0x3f0000003c3cc820 */ /* 0x000fe20000400000 */
[----:B------:R-:W-:Y:S01]  /*3780*/  FMNMX R22, R138, R15, !PT ;  /* 0x0000000f8a167209 */ /* 0x000fe20007800000 */
[----:B--2---:R-:W-:Y:S01]  /*3790*/  @!P2 FMUL R62, R62, R62 ;  /* 0x0000003e3e3ea220 */ /* 0x004fe20000400000 */
[----:B------:R-:W-:-:S02]  /*37a0*/  FSETP.GEU.AND P2, PT, R42, -126, PT ;  /* 0xc2fc00002a00780b */ /* 0x000fc40003f4e000 */
[----:B------:R-:W-:Y:S01]  /*37b0*/  FMNMX R15, R139, R22, !PT ;  /* 0x000000168b0f7209 */ /* 0x000fe20007800000 */
[----:B------:R-:W2:Y:S01]  /*37c0*/  MUFU.EX2 R16, R104 ;  /* 0x0000006800107308 */ /* 0x000ea20000000800 */
[----:B-1----:R-:W-:Y:S01]  /*37d0*/  FFMA R58, R122, UR6, -R161 ;  /* 0x000000067a3a7c23 */ /* 0x002fe200080008a1 */
[----:B------:R-:W-:Y:S01]  /*37e0*/  @!P3 FMUL R24, R24, 0.5 ;  /* 0x3f0000001818b820 */ /* 0x000fe20000400000 */
[----:B------:R-:W-:-:S04]  /*37f0*/  FMNMX R22, R142, R15, !PT ;  /* 0x0000000f8e167209 */ /* 0x000fc80007800000 */
[----:B------:R-:W-:Y:S01]  /*3800*/  FMNMX R15, R143, R22, !PT ;  /* 0x000000168f0f7209 */ /* 0x000fe20007800000 */
[----:B------:R-:W1:Y:S01]  /*3810*/  MUFU.EX2 R60, R60 ;  /* 0x0000003c003c7308 */ /* 0x000e620000000800 */
[----:B---3--:R-:W-:Y:S01]  /*3820*/  @!P1 FMUL R20, R20, R20 ;  /* 0x0000001414149220 */ /* 0x008fe20000400000 */
[----:B------:R-:W-:Y:S01]  /*3830*/  FSETP.GEU.AND P1, PT, R120, -126, PT ;  /* 0xc2fc00007800780b */ /* 0x000fe20003f2e000 */
[----:B------:R-:W-:Y:S01]  /*3840*/  @!P2 FMUL R42, R42, 0.5 ;  /* 0x3f0000002a2aa820 */ /* 0x000fe20000400000 */
[----:B------:R-:W-:-:S04]  /*3850*/  FMNMX R22, R146, R15, !PT ;  /* 0x0000000f92167209 */ /* 0x000fc80007800000 */
[----:B------:R3:W4:Y:S01]  /*3860*/  MUFU.EX2 R68, R38 ;  /* 0x0000002600447308 */ /* 0x0007220000000800 */
[----:B--2---:R-:W-:Y:S01]  /*3870*/  @!P5 FMUL R16, R16, R16 ;  /* 0x000000101010d220 */ /* 0x004fe20000400000 */
[----:B------:R-:W-:Y:S02]  /*3880*/  FMNMX R15, R147, R22, !PT ;  /* 0x00000016930f7209 */ /* 0x000fe40007800000 */
[----:B------:R-:W-:Y:S02]  /*3890*/  FSETP.GEU.AND P5, PT, R26, -126, PT ;  /* 0xc2fc00001a00780b */ /* 0x000fe40003fae000 */
[----:B------:R-:W-:Y:S01]  /*38a0*/  FMNMX R15, R150, R15, !PT ;  /* 0x0000000f960f7209 */ /* 0x000fe20007800000 */
[----:B------:R-:W-:Y:S01]  /*38b0*/  @!P1 FMUL R120, R120, 0.5 ;  /* 0x3f00000078789820 */ /* 0x000fe20000400000 */
[----:B------:R-:W2:Y:S01]  /*38c0*/  MUFU.EX2 R24, R24 ;  /* 0x0000001800187308 */ /* 0x000ea20000000800 */
[----:B-1----:R-:W-:Y:S01]  /*38d0*/  @!P4 FMUL R60, R60, R60 ;  /* 0x0000003c3c3cc220 */ /* 0x002fe20000400000 */
[----:B------:R-:W-:Y:S01]  /*38e0*/  FSETP.GEU.AND P4, PT, R56, -126, PT ;  /* 0xc2fc00003800780b */ /* 0x000fe20003f8e000 */
[----:B---3--:R-:W-:Y:S01]  /*38f0*/  FFMA R38, R144, UR6, -R161 ;  /* 0x0000000690267c23 */ /* 0x008fe200080008a1 */
[----:B------:R-:W-:-:S04]  /*3900*/  FMNMX R15, R108, R15, !PT ;  /* 0x0000000f6c0f7209 */ /* 0x000fc80007800000 */
[----:B------:R-:W1:Y:S01]  /*3910*/  MUFU.EX2 R42, R42 ;  /* 0x0000002a002a7308 */ /* 0x000e620000000800 */
[----:B----4-:R-:W-:Y:S01]  /*3920*/  @!P6 FMUL R68, R68, R68 ;  /* 0x000000444444e220 */ /* 0x010fe20000400000 */
[----:B------:R-:W-:Y:S01]  /*3930*/  FSETP.GEU.AND P6, PT, R44, -126, PT ;  /* 0xc2fc00002c00780b */ /* 0x000fe20003fce000 */
[----:B------:R-:W3:Y:S01]  /*3940*/  SHFL.BFLY PT, R30, R15, 0x1, 0x1f ;  /* 0x0c201f000f1e7f89 */ /* 0x000ee200000e0000 */
[----:B------:R-:W-:-:S03]  /*3950*/  @!P5 FMUL R26, R26, 0.5 ;  /* 0x3f0000001a1ad820 */ /* 0x000fc60000400000 */
[----:B------:R-:W-:Y:S01]  /*3960*/  @!P4 FMUL R56, R56, 0.5 ;  /* 0x3f0000003838c820 */ /* 0x000fe20000400000 */
[----:B------:R-:W4:Y:S01]  /*3970*/  MUFU.EX2 R22, R120 ;  /* 0x0000007800167308 */ /* 0x000f220000000800 */
[----:B--2---:R-:W-:Y:S01]  /*3980*/  @!P3 FMUL R24, R24, R24 ;  /* 0x000000181818b220 */ /* 0x004fe20000400000 */
[----:B------:R-:W-:-:S05]  /*3990*/  FSETP.GEU.AND P3, PT, R28, -126, PT ;  /* 0xc2fc00001c00780b */ /* 0x000fca0003f6e000 */
[----:B------:R-:W-:Y:S01]  /*39a0*/  @!P6 FMUL R44, R44, 0.5 ;  /* 0x3f0000002c2ce820 */ /* 0x000fe20000400000 */
[----:B------:R-:W2:Y:S01]  /*39b0*/  MUFU.EX2 R26, R26 ;  /* 0x0000001a001a7308 */ /* 0x000ea20000000800 */
[----:B-1----:R-:W-:Y:S01]  /*39c0*/  @!P2 FMUL R42, R42, R42 ;  /* 0x0000002a2a2aa220 */ /* 0x002fe20000400000 */
[----:B------:R-:W-:-:S05]  /*39d0*/  FSETP.GEU.AND P2, PT, R52, -126, PT ;  /* 0xc2fc00003400780b */ /* 0x000fca0003f4e000 */
[----:B------:R-:W-:Y:S01]  /*39e0*/  @!P3 FMUL R28, R28, 0.5 ;  /* 0x3f0000001c1cb820 */ /* 0x000fe20000400000 */
[----:B------:R-:W1:Y:S01]  /*39f0*/  MUFU.EX2 R56, R56 ;  /* 0x0000003800387308 */ /* 0x000e620000000800 */
[----:B----4-:R-:W-:Y:S01]  /*3a00*/  @!P1 FMUL R22, R22, R22 ;  /* 0x0000001616169220 */ /* 0x010fe20000400000 */
[----:B------:R-:W-:Y:S02]  /*3a10*/  FSETP.GEU.AND P1, PT, R34, -126, PT ;  /* 0xc2fc00002200780b */ /* 0x000fe40003f2e000 */
[----:B---3--:R-:W-:Y:S01]  /*3a20*/  FMNMX R15, R15, R30, !PT ;  /* 0x0000001e0f0f7209 */ /* 0x008fe20007800000 */
[----:B------:R-:W-:Y:S02]  /*3a30*/  FFMA R30, R156, UR6, -R161 ;  /* 0x000000069c1e7c23 */ /* 0x000fe400080008a1 */
[----:B------:R-:W-:Y:S01]  /*3a40*/  @!P2 FMUL R52, R52, 0.5 ;  /* 0x3f0000003434a820 */ /* 0x000fe20000400000 */
[----:B------:R-:W3:Y:S01]  /*3a50*/  MUFU.EX2 R44, R44 ;  /* 0x0000002c002c7308 */ /* 0x000ee20000000800 */
[----:B--2---:R-:W-:Y:S01]  /*3a60*/  @!P5 FMUL R26, R26, R26 ;  /* 0x0000001a1a1ad220 */ /* 0x004fe20000400000 */
[----:B------:R-:W-:Y:S01]  /*3a70*/  FSETP.GEU.AND P5, PT, R32, -126, PT ;  /* 0xc2fc00002000780b */ /* 0x000fe20003fae000 */
[----:B------:R-:W2:Y:S04]  /*3a80*/  SHFL.BFLY PT, R36, R15, 0x2, 0x1f ;  /* 0x0c401f000f247f89 */ /* 0x000ea800000e0000 */
[----:B------:R-:W-:Y:S01]  /*3a90*/  @!P1 FMUL R34, R34, 0.5 ;  /* 0x3f00000022229820 */ /* 0x000fe20000400000 */
[----:B------:R-:W4:Y:S01]  /*3aa0*/  MUFU.EX2 R28, R28 ;  /* 0x0000001c001c7308 */ /* 0x000f220000000800 */
[----:B-1----:R-:W-:Y:S01]  /*3ab0*/  @!P4 FMUL R56, R56, R56 ;  /* 0x000000383838c220 */ /* 0x002fe20000400000 */
[----:B------:R-:W-:-:S05]  /*3ac0*/  FSETP.GEU.AND P4, PT, R40, -126, PT ;  /* 0xc2fc00002800780b */ /* 0x000fca0003f8e000 */
[----:B------:R-:W-:Y:S01]  /*3ad0*/  @!P5 FMUL R32, R32, 0.5 ;  /* 0x3f0000002020d820 */ /* 0x000fe20000400000 */
[----:B------:R-:W1:Y:S01]  /*3ae0*/  MUFU.EX2 R52, R52 ;  /* 0x0000003400347308 */ /* 0x000e620000000800 */
[----:B---3--:R-:W-:Y:S01]  /*3af0*/  @!P6 FMUL R44, R44, R44 ;  /* 0x0000002c2c2ce220 */ /* 0x008fe20000400000 */
[----:B------:R-:W-:-:S05]  /*3b00*/  FSETP.GEU.AND P6, PT, R58, -126, PT ;  /* 0xc2fc00003a00780b */ /* 0x000fca0003fce000 */
[----:B------:R-:W-:Y:S01]  /*3b10*/  @!P4 FMUL R40, R40, 0.5 ;  /* 0x3f0000002828c820 */ /* 0x000fe20000400000 */
[----:B------:R-:W3:Y:S01]  /*3b20*/  MUFU.EX2 R34, R34 ;  /* 0x0000002200227308 */ /* 0x000ee20000000800 */
[----:B----4-:R-:W-:Y:S01]  /*3b30*/  @!P3 FMUL R28, R28, R28 ;  /* 0x0000001c1c1cb220 */ /* 0x010fe20000400000 */
[----:B------:R-:W-:Y:S02]  /*3b40*/  FSETP.GEU.AND P3, PT, R30, -126, PT ;  /* 0xc2fc00001e00780b */ /* 0x000fe40003f6e000 */
[----:B--2---:R-:W-:-:S03]  /*3b50*/  FMNMX R15, R15, R36, !PT ;  /* 0x000000240f0f7209 */ /* 0x004fc60007800000 */
[----:B------:R-:W-:Y:S01]  /*3b60*/  @!P6 FMUL R58, R58, 0.5 ;  /* 0x3f0000003a3ae820 */ /* 0x000fe20000400000 */
[----:B------:R-:W2:Y:S01]  /*3b70*/  MUFU.EX2 R32, R32 ;  /* 0x0000002000207308 */ /* 0x000ea20000000800 */
[----:B-1----:R-:W-:Y:S01]  /*3b80*/  @!P2 FMUL R52, R52, R52 ;  /* 0x000000343434a220 */ /* 0x002fe20000400000 */
[----:B------:R-:W-:-:S03]  /*3b90*/  FSETP.GEU.AND P2, PT, R38, -126, PT ;  /* 0xc2fc00002600780b */ /* 0x000fc60003f4e000 */
[----:B------:R-:W-:Y:S01]  /*3ba0*/  FADD R186, R165, R52 ;  /* 0x00000034a5ba7221 */ /* 0x000fe20000000000 */
[----:B------:R-:W-:Y:S01]  /*3bb0*/  F2FP.SATFINITE.E4M3.F32.PACK_AB_MERGE_C R52, R167, R52, RZ ;  /* 0x00000034a734723e */ /* 0x000fe200048070ff */
[----:B------:R-:W-:Y:S01]  /*3bc0*/  @!P3 FMUL R30, R30, 0.5 ;  /* 0x3f0000001e1eb820 */ /* 0x000fe20000400000 */
[----:B------:R-:W1:Y:S01]  /*3bd0*/  MUFU.EX2 R40, R40 ;  /* 0x0000002800287308 */ /* 0x000e620000000800 */
[----:B---3--:R-:W-:Y:S01]  /*3be0*/  @!P1 FMUL R34, R34, R34 ;  /* 0x0000002222229220 */ /* 0x008fe20000400000 */
[----:B------:R-:W-:Y:S02]  /*3bf0*/  FSETP.NEU.AND P1, PT, R15, -INF , PT ;  /* 0xff8000000f00780b */ /* 0x000fe40003f2d000 */
[----:B------:R-:W-:Y:S01]  /*3c00*/  F2FP.SATFINITE.E4M3.F32.PACK_AB_MERGE_C R165, R167, R165, RZ ;  /* 0x000000a5a7a5723e */ /* 0x000fe200048070ff */
[----:B------:R-:W-:Y:S01]  /*3c10*/  FADD R184, R168, R34 ;  /* 0x00000022a8b87221 */ /* 0x000fe20000000000 */
[----:B------:R-:W-:Y:S01]  /*3c20*/  FSEL R164, R15, RZ, P1 ;  /* 0x000000ff0fa47208 */ /* 0x000fe20000800000 */
[----:B------:R-:W-:Y:S01]  /*3c30*/  @!P2 FMUL R38, R38, 0.5 ;  /* 0x3f0000002626a820 */ /* 0x000fe20000400000 */
[----:B------:R-:W3:Y:S01]  /*3c40*/  MUFU.EX2 R58, R58 ;  /* 0x0000003a003a7308 */ /* 0x000ee20000000800 */
[----:B--2---:R-:W-:Y:S01]  /*3c50*/  @!P5 FMUL R32, R32, R32 ;  /* 0x000000202020d220 */ /* 0x004fe20000400000 */
[----:B------:R-:W-:Y:S01]  /*3c60*/  FSETP.GEU.AND P5, PT, R158, -126, PT ;  /* 0xc2fc00009e00780b */ /* 0x000fe20003fae000 */
[----:B------:R-:W-:Y:S01]  /*3c70*/  FMUL R164, R164, UR6 ;  /* 0x00000006a4a47c20 */ /* 0x000fe20008400000 */
[----:B------:R-:W-:-:S02]  /*3c80*/  FSETP.GEU.AND P1, PT, R48, -126, PT ;  /* 0xc2fc00003000780b */ /* 0x000fc40003f2e000 */
[----:B------:R-:W-:Y:S01]  /*3c90*/  F2FP.SATFINITE.E4M3.F32.PACK_AB_MERGE_C R34, R167, R34, RZ ;  /* 0x00000022a722723e */ /* 0x000fe200048070ff */
[--C-:B------:R-:W-:Y:S01]  /*3ca0*/  FFMA R72, R8, UR6, -R164.reuse ;  /* 0x0000000608487c23 */ /* 0x100fe200080008a4 */
[----:B------:R-:W2:Y:S01]  /*3cb0*/  MUFU.EX2 R30, R30 ;  /* 0x0000001e001e7308 */ /* 0x000ea20000000800 */
        /* <DEDUP_REMOVED lines=8> */
[----:B---3--:R-:W-:Y:S01]  /*3d40*/  @!P6 FMUL R58, R58, R58 ;  /* 0x0000003a3a3ae220 */ /* 0x008fe20000400000 */
[----:B------:R-:W-:Y:S01]  /*3d50*/  FSETP.GEU.AND P6, PT, R54, -126, PT ;  /* 0xc2fc00003600780b */ /* 0x000fe20003fce000 */
[----:B------:R-:W-:Y:S01]  /*3d60*/  @!P1 FMUL R48, R48, 0.5 ;  /* 0x3f00000030309820 */ /* 0x000fe20000400000 */
[--C-:B------:R-:W-:Y:S01]  /*3d70*/  FFMA R156, R29, UR6, -R164.reuse ;  /* 0x000000061d9c7c23 */ /* 0x100fe200080008a4 */
[--C-:B------:R-:W-:Y:S01]  /*3d80*/  FFMA R33, R43, UR6, -R164.reuse ;  /* 0x000000062b217c23 */ /* 0x100fe200080008a4 */
[--C-:B------:R-:W-:Y:S01]  /*3d90*/  FFMA R37, R37, UR6, -R164.reuse ;  /* 0x0000000625257c23 */ /* 0x100fe200080008a4 */
[----:B------:R-:W-:Y:S01]  /*3da0*/  @!P4 FMUL R25, R25, 0.5 ;  /* 0x3f0000001919c820 */ /* 0x000fe20000400000 */
[----:B------:R3:W4:Y:S01]  /*3db0*/  MUFU.EX2 R36, R158 ;  /* 0x0000009e00247308 */ /* 0x0007220000000800 */
        /* <DEDUP_REMOVED lines=8> */
[----:B-1----:R-:W-:Y:S01]  /*3e40*/  @!P2 FMUL R38, R38, R38 ;  /* 0x000000262626a220 */ /* 0x002fe20000400000 */
[----:B------:R-:W-:Y:S01]  /*3e50*/  FSETP.GEU.AND P2, PT, R152, -126, PT ;  /* 0xc2fc00009800780b */ /* 0x000fe20003f4e000 */
[--C-:B---3--:R-:W-:Y:S01]  /*3e60*/  FFMA R158, R35, UR6, -R164.reuse ;  /* 0x00000006239e7c23 */ /* 0x108fe200080008a4 */
[--C-:B------:R-:W-:Y:S01]  /*3e70*/  FFMA R49, R49, UR6, -R164.reuse ;  /* 0x0000000631317c23 */ /* 0x100fe200080008a4 */
[--C-:B------:R-:W-:Y:S01]  /*3e80*/  FFMA R55, R55, UR6, -R164.reuse ;  /* 0x0000000637377c23 */ /* 0x100fe200080008a4 */
[--C-:B------:R-:W-:Y:S01]  /*3e90*/  FFMA R59, R59, UR6, -R164.reuse ;  /* 0x000000063b3b7c23 */ /* 0x100fe200080008a4 */
[----:B------:R-:W-:Y:S01]  /*3ea0*/  @!P3 FMUL R148, R148, 0.5 ;  /* 0x3f0000009494b820 */ /* 0x000fe20000400000 */
[----:B------:R-:W1:Y:S01]  /*3eb0*/  MUFU.EX2 R25, R25 ;  /* 0x0000001900197308 */ /* 0x000e620000000800 */
        /* <DEDUP_REMOVED lines=26> */
[--C-:B------:R-:W-:Y:S01]  /*4060*/  FFMA R63, R63, UR6, -R164.reuse ;  /* 0x000000063f3f7c23 */ /* 0x100fe200080008a4 */
        /* <DEDUP_REMOVED lines=12> */
[----:B------:R2:W5:Y:S01]  /*4130*/  MUFU.EX2 R35, R76 ;  /* 0x0000004c00237308 */ /* 0x0005620000000800 */
        /* <DEDUP_REMOVED lines=10> */
[--C-:B--2---:R-:W-:Y:S01]  /*41e0*/  FFMA R76, R90, UR6, -R164.reuse ;  /* 0x000000065a4c7c23 */ /* 0x104fe200080008a4 */
[--C-:B------:R-:W-:Y:S01]  /*41f0*/  FFMA R118, R118, UR6, -R164.reuse ;  /* 0x0000000676767c23 */ /* 0x100fe200080008a4 */
[--C-:B------:R-:W-:Y:S01]  /*4200*/  FFMA R110, R110, UR6, -R164.reuse ;  /* 0x000000066e6e7c23 */ /* 0x100fe200080008a4 */
[--C-:B------:R-:W-:Y:S01]  /*4210*/  FFMA R96, R115, UR6, -R164.reuse ;  /* 0x0000000673607c23 */ /* 0x100fe200080008a4 */
[----:B------:R-:W-:Y:S01]  /*4220*/  @!P2 FMUL R125, R125, 0.5 ;  /* 0x3f0000007d7da820 */ /* 0x000fe20000400000 */
[----:B------:R-:W2:Y:S01]  /*4230*/  MUFU.EX2 R158, R158 ;  /* 0x0000009e009e7308 */ /* 0x000ea20000000800 */
[----:B-----5:R-:W-:Y:S01]  /*4240*/  @!P1 FMUL R35, R35, R35 ;  /* 0x0000002323239220 */ /* 0x020fe20000400000 */
        /* <DEDUP_REMOVED lines=18> */
[----:B------:R-:W-:Y:S01]  /*4370*/  FFMA R43, R108, UR6, -R164 ;  /* 0x000000066c2b7c23 */ /* 0x000fe200080008a4 */
[----:B------:R-:W-:-:S02]  /*4380*/  IMAD.U32 R39, RZ, RZ, UR7 ;  /* 0x00000007ff277e24 */ /* 0x000fc4000f8e00ff */
[----:B------:R-:W-:Y:S01]  /*4390*/  FFMA R86, R135, UR6, -R164 ;  /* 0x0000000687567c23 */ /* 0x000fe200080008a4 */
[----:B------:R-:W-:Y:S01]  /*43a0*/  @!P3 FMUL R37, R37, 0.5 ;  /* 0x3f0000002525b820 */ /* 0x000fe20000400000 */
[----:B------:R-:W2:Y:S01]  /*43b0*/  MUFU.EX2 R156, R156 ;  /* 0x0000009c009c7308 */ /* 0x000ea20000000800 */
[----:B---3--:R-:W-:Y:S01]  /*43c0*/  @!P6 FMUL R50, R50, R50 ;  /* 0x000000323232e220 */ /* 0x008fe20000400000 */
[----:B------:R-:W-:Y:S01]  /*43d0*/  FSETP.GEU.AND P6, PT, R27, -126, PT ;  /* 0xc2fc00001b00780b */ /* 0x000fe20003fce000 */
[----:B------:R3:W-:Y:S01]  /*43e0*/  SYNCS.ARRIVE.TRANS64.A1T0 RZ, [R39+UR9], RZ ;  /* 0x000000ff27ff79a7 */ /* 0x0007e20008100009 */
[----:B------:R-:W-:Y:S01]  /*43f0*/  FADD R103, R97, R14 ;  /* 0x0000000e61677221 */ /* 0x000fe20000000000 */
[----:B------:R-:W-:Y:S01]  /*4400*/  FADD R115, R121, R62 ;  /* 0x0000003e79737221 */ /* 0x000fe20000000000 */
[----:B------:R-:W-:Y:S01]  /*4410*/  F2FP.SATFINITE.E4M3.F32.PACK_AB_MERGE_C R121, R167, R121, RZ ;  /* 0x00000079a779723e */ /* 0x000fe200048070ff */
[----:B------:R-:W-:Y:S01]  /*4420*/  @!P4 FMUL R47, R47, 0.5 ;  /* 0x3f0000002f2fc820 */ /* 0x000fe20000400000 */
[----:B------:R4:W5:Y:S01]  /*4430*/  MUFU.EX2 R141, R37 ;  /* 0x00000025008d7308 */ /* 0x0009620000000800 */
[----:B-1----:R-:W-:Y:S01]  /*4440*/  @!P2 FMUL R125, R125, R125 ;  /* 0x0000007d7d7da220 */ /* 0x002fe20000400000 */
[----:B------:R-:W-:Y:S01]  /*4450*/  FSETP.GEU.AND P2, PT, R45, -126, PT ;  /* 0xc2fc00002d00780b */ /* 0x000fe20003f4e000 */
[----:B------:R-:W-:Y:S01]  /*4460*/  FADD R166, R171, R54 ;  /* 0x00000036aba67221 */ /* 0x000fe20000000000 */
[----:B---3--:R-:W-:Y:S01]  /*4470*/  F2FP.SATFINITE.E4M3.F32.PACK_AB_MERGE_C R39, R167, R31, RZ ;  /* 0x0000001fa727723e */ /* 0x008fe200048070ff */
[----:B------:R-:W-:Y:S01]  /*4480*/  FADD R210, R7, R48 ;  /* 0x0000003007d27221 */ /* 0x000fe20000000000 */
[----:B------:R-:W-:Y:S01]  /*4490*/  F2FP.SATFINITE.E4M3.F32.PACK_AB_MERGE_C R7, R167, R7, RZ ;  /* 0x00000007a707723e */ /* 0x000fe200048070ff */
[----:B------:R-:W-:Y:S01]  /*44a0*/  @!P6 FMUL R27, R27, 0.5 ;  /* 0x3f0000001b1be820 */ /* 0x000fe20000400000 */
[----:B------:R-:W1:Y:S01]  /*44b0*/  MUFU.EX2 R33, R33 ;  /* 0x0000002100217308 */ /* 0x000e620000000800 */
[----:B--2---:R-:W-:Y:S01]  /*44c0*/  @!P5 FMUL R156, R156, R156 ;  /* 0x0000009c9c9cd220 */ /* 0x004fe20000400000 */
[----:B------:R-:W-:Y:S01]  /*44d0*/  FSETP.GEU.AND P5, PT, R41, -126, PT ;  /* 0xc2fc00002900780b */ /* 0x000fe20003fae000 */
[----:B------:R-:W-:Y:S01]  /*44e0*/  FADD R214, R5, R8 ;  /* 0x0000000805d67221 */ /* 0x000fe20000000000 */
[----:B----4-:R-:W-:Y:S01]  /*44f0*/  LOP3.LUT R37, R2, 0x3, RZ, 0xc0, !PT ;  /* 0x0000000302257812 */ /* 0x010fe200078ec0ff */
[----:B------:R-:W-:Y:S01]  /*4500*/  FADD R216, R70, R25 ;  /* 0x0000001946d87221 */ /* 0x000fe20000000000 */
[----:B------:R-:W-:Y:S01]  /*4510*/  F2FP.SATFINITE.E4M3.F32.PACK_AB_MERGE_C R5, R167, R5, RZ ;  /* 0x00000005a705723e */ /* 0x000fe200048070ff */
[----:B------:R-:W-:Y:S01]  /*4520*/  @!P2 FMUL R45, R45, 0.5 ;  /* 0x3f0000002d2da820 */ /* 0x000fe20000400000 */
[----:B------:R2:W3:Y:S01]  /*4530*/  MUFU.EX2 R154, R47 ;  /* 0x0000002f009a7308 */ /* 0x0004e20000000800 */
[----:B-----5:R-:W-:Y:S01]  /*4540*/  @!P3 FMUL R141, R141, R141 ;  /* 0x0000008d8d8db220 */ /* 0x020fe20000400000 */
[----:B------:R-:W-:Y:S01]  /*4550*/  FSETP.GEU.AND P3, PT, R49, -126, PT ;  /* 0xc2fc00003100780b */ /* 0x000fe20003f6e000 */
[----:B------:R-:W-:Y:S01]  /*4560*/  VIADD R37, R37, 0xffffffff ;  /* 0xffffffff25257836 */ /* 0x000fe20000000000 */
[----:B------:R-:W-:Y:S01]  /*4570*/  F2FP.SATFINITE.E4M3.F32.PACK_AB_MERGE_C R70, R167, R70, RZ ;  /* 0x00000046a746723e */ /* 0x000fe200048070ff */
[----:B------:R-:W-:Y:S01]  /*4580*/  FADD R194, R21, R40 ;  /* 0x0000002815c27221 */ /* 0x000fe20000000000 */
[----:B------:R-:W-:Y:S01]  /*4590*/  F2FP.SATFINITE.E4M3.F32.PACK_AB_MERGE_C R14, R167, R14, RZ ;  /* 0x0000000ea70e723e */ /* 0x000fe200048070ff */
[----:B------:R-:W-:Y:S01]  /*45a0*/  @!P5 FMUL R41, R41, 0.5 ;  /* 0x3f0000002929d820 */ /* 0x000fe20000400000 */
[----:B------:R-:W4:Y:S01]  /*45b0*/  MUFU.EX2 R27, R27 ;  /* 0x0000001b001b7308 */ /* 0x000f220000000800 */
[----:B-1----:R-:W-:Y:S01]  /*45c0*/  @!P1 FMUL R33, R33, R33 ;  /* 0x0000002121219220 */ /* 0x002fe20000400000 */
[----:B------:R-:W-:Y:S01]  /*45d0*/  FSETP.GEU.AND P1, PT, R55, -126, PT ;  /* 0xc2fc00003700780b */ /* 0x000fe20003f2e000 */
[----:B------:R-:W-:Y:S01]  /*45e0*/  FADD R111, R85, R4 ;  /* 0x00000004556f7221 */ /* 0x000fe20000000000 */
[----:B--2---:R-:W-:Y:S01]  /*45f0*/  F2FP.SATFINITE.E4M3.F32.PACK_AB_MERGE_C R47, R167, R162, RZ ;  /* 0x000000a2a72f723e */ /* 0x004fe200048070ff */
[----:B------:R-:W-:Y:S01]  /*4600*/  FADD R202, R17, R50 ;  /* 0x0000003211ca7221 */ /* 0x000fe20000000000 */
[----:B------:R-:W-:Y:S01]  /*4610*/  F2FP.SATFINITE.E4M3.F32.PACK_AB_MERGE_C R21, R167, R21, RZ ;  /* 0x00000015a715723e */ /* 0x000fe200048070ff */
[----:B------:R-:W-:Y:S01]  /*4620*/  @!P3 FMUL R49, R49, 0.5 ;  /* 0x3f0000003131b820 */ /* 0x000fe20000400000 */
[----:B------:R1:W2:Y:S01]  /*4630*/  MUFU.EX2 R144, R45 ;  /* 0x0000002d00907308 */ /* 0x0002a20000000800 */
[----:B---3--:R-:W-:Y:S01]  /*4640*/  @!P4 FMUL R154, R154, R154 ;  /* 0x0000009a9a9ac220 */ /* 0x008fe20000400000 */
[----:B------:R-:W-:Y:S01]  /*4650*/  FSETP.GEU.AND P4, PT, R59, -126, PT ;  /* 0xc2fc00003b00780b */ /* 0x000fe20003f8e000 */
[----:B------:R-:W-:Y:S01]  /*4660*/  FADD R200, R19, R36 ;  /* 0x0000002413c87221 */ /* 0x000fe20000000000 */
[----:B------:R-:W-:Y:S01]  /*4670*/  LOP3.LUT R5, R5, 0xff, RZ, 0xc0, !PT ;  /* 0x000000ff05057812 */ /* 0x000fe200078ec0ff */
[----:B------:R-:W-:Y:S01]  /*4680*/  FADD R208, R11, R38 ;  /* 0x000000260bd07221 */ /* 0x000fe20000000000 */
[----:B------:R-:W-:Y:S01]  /*4690*/  LOP3.LUT R70, R70, 0xffff, RZ, 0xc0, !PT ;  /* 0x0000ffff46467812 */ /* 0x000fe200078ec0ff */
[----:B------:R-:W-:Y:S01]  /*46a0*/  @!P1 FMUL R55, R55, 0.5 ;  /* 0x3f00000037379820 */ /* 0x000fe20000400000 */
[----:B------:R3:W5:Y:S01]  /*46b0*/  MUFU.EX2 R137, R41 ;  /* 0x0000002900897308 */ /* 0x0007620000000800 */
[----:B----4-:R-:W-:Y:S01]  /*46c0*/  @!P6 FMUL R27, R27, R27 ;  /* 0x0000001b1b1be220 */ /* 0x010fe20000400000 */
[----:B------:R-:W-:Y:S01]  /*46d0*/  FSETP.GEU.AND P6, PT, R29, -126, PT ;  /* 0xc2fc00001d00780b */ /* 0x000fe20003fce000 */
[----:B------:R-:W-:Y:S01]  /*46e0*/  FADD R127, R129, R24 ;  /* 0x00000018817f7221 */ /* 0x000fe20000000000 */
[----:B-1----:R-:W-:Y:S01]  /*46f0*/  F2FP.SATFINITE.E4M3.F32.PACK_AB_MERGE_C R45, R167, R125, RZ ;  /* 0x0000007da72d723e */ /* 0x002fe200048070ff */
[----:B------:R-:W-:Y:S01]  /*4700*/  FADD R131, R136, R60 ;  /* 0x0000003c88837221 */ /* 0x000fe20000000000 */
[----:B------:R-:W-:Y:S01]  /*4710*/  LOP3.LUT R14, R14, 0xff, RZ, 0xc0, !PT ;  /* 0x000000ff0e0e7812 */ /* 0x000fe200078ec0ff */
[----:B------:R-:W-:Y:S01]  /*4720*/  @!P4 FMUL R59, R59, 0.5 ;  /* 0x3f0000003b3bc820 */ /* 0x000fe20000400000 */
[----:B------:R1:W4:Y:S01]  /*4730*/  MUFU.EX2 R152, R49 ;  /* 0x0000003100987308 */ /* 0x0003220000000800 */
[----:B--2---:R-:W-:Y:S01]  /*4740*/  @!P2 FMUL R144, R144, R144 ;  /* 0x000000909090a220 */ /* 0x004fe20000400000 */
[----:B------:R-:W-:Y:S01]  /*4750*/  FSETP.GEU.AND P2, PT, R57, -126, PT ;  /* 0xc2fc00003900780b */ /* 0x000fe20003f4e000 */
[----:B------:R-:W-:Y:S01]  /*4760*/  FADD R192, R23, R30 ;  /* 0x0000001e17c07221 */ /* 0x000fe20000000000 */
[----:B---3--:R-:W-:Y:S01]  /*4770*/  F2FP.SATFINITE.E4M3.F32.PACK_AB_MERGE_C R41, R167, R89, RZ ;  /* 0x00000059a729723e */ /* 0x008fe200048070ff */
[----:B------:R-:W-:Y:S01]  /*4780*/  FADD R202, R115, R202 ;  /* 0x000000ca73ca7221 */ /* 0x000fe20000000000 */
[----:B------:R-:W-:Y:S01]  /*4790*/  F2FP.SATFINITE.E4M3.F32.PACK_AB_MERGE_C R4, R167, R4, RZ ;  /* 0x00000004a704723e */ /* 0x000fe200048070ff */
[----:B------:R-:W-:Y:S01]  /*47a0*/  @!P6 FMUL R29, R29, 0.5 ;  /* 0x3f0000001d1de820 */ /* 0x000fe20000400000 */
[----:B------:R2:W3:Y:S01]  /*47b0*/  MUFU.EX2 R148, R55 ;  /* 0x0000003700947308 */ /* 0x0004e20000000800 */
[----:B-----5:R-:W-:Y:S01]  /*47c0*/  @!P5 FMUL R137, R137, R137 ;  /* 0x000000898989d220 */ /* 0x020fe20000400000 */
[----:B------:R-:W-:Y:S01]  /*47d0*/  FSETP.GEU.AND P5, PT, R53, -126, PT ;  /* 0xc2fc00003500780b */ /* 0x000fe20003fae000 */
[----:B------:R-:W-:Y:S01]  /*47e0*/  FADD R208, R127, R208 ;  /* 0x000000d07fd07221 */ /* 0x000fe20000000000 */
[----:B------:R-:W-:-:S02]  /*47f0*/  F2FP.SATFINITE.E4M3.F32.PACK_AB_MERGE_C R62, R167, R62, RZ ;  /* 0x0000003ea73e723e */ /* 0x000fc400048070ff */
[----:B-1----:R-:W-:Y:S01]  /*4800*/  F2FP.SATFINITE.E4M3.F32.PACK_AB_MERGE_C R49, R167, R156, RZ ;  /* 0x0000009ca731723e */ /* 0x002fe200048070ff */
[----:B------:R-:W-:Y:S01]  /*4810*/  @!P2 FMUL R57, R57, 0.5 ;  /* 0x3f0000003939a820 */ /* 0x000fe20000400000 */
[----:B------:R1:W5:Y:S01]  /*4820*/  MUFU.EX2 R153, R59 ;  /* 0x0000003b00997308 */ /* 0x0003620000000800 */
[----:B----4-:R-:W-:Y:S01]  /*4830*/  @!P3 FMUL R152, R152, R152 ;  /* 0x000000989898b220 */ /* 0x010fe20000400000 */
[----:B------:R-:W-:Y:S02]  /*4840*/  FSETP.GEU.AND P3, PT, R61, -126, PT ;  /* 0xc2fc00003d00780b */ /* 0x000fe40003f6e000 */
[C---:B--2---:R-:W-:Y:S02]  /*4850*/  F2FP.SATFINITE.E4M3.F32.PACK_AB_MERGE_C R55, R167.reuse, R85, RZ ;  /* 0x00000055a737723e */ /* 0x044fe400048070ff */
[----:B------:R-:W-:Y:S01]  /*4860*/  F2FP.SATFINITE.E4M3.F32.PACK_AB_MERGE_C R17, R167, R17, RZ ;  /* 0x00000011a711723e */ /* 0x000fe200048070ff */
[----:B------:R-:W-:Y:S01]  /*4870*/  @!P5 FMUL R53, R53, 0.5 ;  /* 0x3f0000003535d820 */ /* 0x000fe20000400000 */
[----:B------:R-:W2:Y:S01]  /*4880*/  MUFU.EX2 R29, R29 ;  /* 0x0000001d001d7308 */ /* 0x000ea20000000800 */
[----:B---3--:R-:W-:Y:S01]  /*4890*/  @!P1 FMUL R148, R148, R148 ;  /* 0x0000009494949220 */ /* 0x008fe20000400000 */
[----:B------:R-:W-:-:S02]  /*48a0*/  FSETP.GEU.AND P1, PT, R67, -126, PT ;  /* 0xc2fc00004300780b */ /* 0x000fc40003f2e000 */
[----:B------:R-:W-:Y:S02]  /*48b0*/  LOP3.LUT R55, R55, 0xff, RZ, 0xc0, !PT ;  /* 0x000000ff37377812 */ /* 0x000fe400078ec0ff */
[----:B-1----:R-:W-:Y:S01]  /*48c0*/  F2FP.SATFINITE.E4M3.F32.PACK_AB_MERGE_C R59, R167, R101, RZ ;  /* 0x00000065a73b723e */ /* 0x002fe200048070ff */
[----:B------:R-:W-:Y:S01]  /*48d0*/  @!P3 FMUL R61, R61, 0.5 ;  /* 0x3f0000003d3db820 */ /* 0x000fe20000400000 */
[----:B------:R1:W3:Y:S01]  /*48e0*/  MUFU.EX2 R179, R57 ;  /* 0x0000003900b37308 */ /* 0x0002e20000000800 */
[----:B-----5:R-:W-:Y:S01]  /*48f0*/  @!P4 FMUL R153, R153, R153 ;  /* 0x000000999999c220 */ /* 0x020fe20000400000 */
[----:B------:R-:W-:Y:S02]  /*4900*/  FSETP.GEU.AND P4, PT, R71, -126, PT ;  /* 0xc2fc00004700780b */ /* 0x000fe40003f8e000 */
[----:B------:R-:W-:Y:S02]  /*4910*/  PRMT R70, R70, 0x7604, R5 ;  /* 0x0000760446467816 */ /* 0x000fe40000000005 */
[----:B------:R-:W-:Y:S01]  /*4920*/  LOP3.LUT R4, R4, 0xff, RZ, 0xc0, !PT ;  /* 0x000000ff04047812 */ /* 0x000fe200078ec0ff */
[----:B------:R-:W-:Y:S01]  /*4930*/  @!P1 FMUL R67, R67, 0.5 ;  /* 0x3f00000043439820 */ /* 0x000fe20000400000 */
[----:B------:R4:W5:Y:S01]  /*4940*/  MUFU.EX2 R159, R53 ;  /* 0x00000035009f7308 */ /* 0x0009620000000800 */
[----:B--2---:R-:W-:Y:S01]  /*4950*/  @!P6 FMUL R29, R29, R29 ;  /* 0x0000001d1d1de220 */ /* 0x004fe20000400000 */
[----:B------:R-:W-:Y:S01]  /*4960*/  FSETP.GEU.AND P6, PT, R51, -126, PT ;  /* 0xc2fc00003300780b */ /* 0x000fe20003fce000 */
[----:B-1----:R-:W-:Y:S01]  /*4970*/  FFMA R57, R150, UR6, -R164 ;  /* 0x0000000696397c23 */ /* 0x002fe200080008a4 */
[----:B------:R-:W-:-:S02]  /*4980*/  F2FP.SATFINITE.E4M3.F32.PACK_AB_MERGE_C R36, R167, R36, RZ ;  /* 0x00000024a724723e */ /* 0x000fc400048070ff */
[----:B------:R-:W-:Y:S01]  /*4990*/  F2FP.SATFINITE.E4M3.F32.PACK_AB_MERGE_C R50, R167, R50, RZ ;  /* 0x00000032a732723e */ /* 0x000fe200048070ff */
[----:B------:R-:W-:Y:S01]  /*49a0*/  @!P4 FMUL R71, R71, 0.5 ;  /* 0x3f0000004747c820 */ /* 0x000fe20000400000 */
[----:B------:R1:W2:Y:S01]  /*49b0*/  MUFU.EX2 R177, R61 ;  /* 0x0000003d00b17308 */ /* 0x0002a20000000800 */
[----:B---3--:R-:W-:Y:S01]  /*49c0*/  @!P2 FMUL R179, R179, R179 ;  /* 0x000000b3b3b3a220 */ /* 0x008fe20000400000 */
[----:B------:R-:W-:Y:S02]  /*49d0*/  FSETP.GEU.AND P2, PT, R78, -126, PT ;  /* 0xc2fc00004e00780b */ /* 0x000fe40003f4e000 */
[C---:B----4-:R-:W-:Y:S02]  /*49e0*/  F2FP.SATFINITE.E4M3.F32.PACK_AB_MERGE_C R53, R167.reuse, R109, RZ ;  /* 0x0000006da735723e */ /* 0x050fe400048070ff */
[----:B------:R-:W-:Y:S01]  /*49f0*/  F2FP.SATFINITE.E4M3.F32.PACK_AB_MERGE_C R11, R167, R11, RZ ;  /* 0x0000000ba70b723e */ /* 0x000fe200048070ff */
[----:B------:R-:W-:Y:S01]  /*4a00*/  @!P6 FMUL R51, R51, 0.5 ;  /* 0x3f0000003333e820 */ /* 0x000fe20000400000 */
[----:B------:R3:W4:Y:S01]  /*4a10*/  MUFU.EX2 R178, R67 ;  /* 0x0000004300b27308 */ /* 0x0007220000000800 */
[----:B-----5:R-:W-:Y:S01]  /*4a20*/  @!P5 FMUL R159, R159, R159 ;  /* 0x0000009f9f9fd220 */ /* 0x020fe20000400000 */
[----:B------:R-:W-:-:S02]  /*4a30*/  FSETP.GEU.AND P5, PT, R74, -126, PT ;  /* 0xc2fc00004a00780b */ /* 0x000fc40003fae000 */
[----:B-1----:R-:W-:Y:S02]  /*4a40*/  F2FP.SATFINITE.E4M3.F32.PACK_AB_MERGE_C R61, R167, R73, RZ ;  /* 0x00000049a73d723e */ /* 0x002fe400048070ff */
[----:B------:R-:W-:Y:S01]  /*4a50*/  LOP3.LUT R53, R53, 0xff, RZ, 0xc0, !PT ;  /* 0x000000ff35357812 */ /* 0x000fe200078ec0ff */
[----:B------:R-:W-:Y:S01]  /*4a60*/  @!P2 FMUL R78, R78, 0.5 ;  /* 0x3f0000004e4ea820 */ /* 0x000fe20000400000 */
[----:B------:R-:W1:Y:S01]  /*4a70*/  MUFU.EX2 R176, R71 ;  /* 0x0000004700b07308 */ /* 0x000e620000000800 */
[----:B--2---:R-:W-:Y:S01]  /*4a80*/  @!P3 FMUL R177, R177, R177 ;  /* 0x000000b1b1b1b220 */ /* 0x004fe20000400000 */
[----:B------:R-:W-:Y:S02]  /*4a90*/  FSETP.GEU.AND P3, PT, R82, -126, PT ;  /* 0xc2fc00005200780b */ /* 0x000fe40003f6e000 */
[----:B---3--:R-:W-:Y:S02]  /*4aa0*/  F2FP.SATFINITE.E4M3.F32.PACK_AB_MERGE_C R67, R167, R105, RZ ;  /* 0x00000069a743723e */ /* 0x008fe400048070ff */
[----:B------:R-:W-:Y:S01]  /*4ab0*/  LOP3.LUT R36, R36, 0xff, RZ, 0xc0, !PT ;  /* 0x000000ff24247812 */ /* 0x000fe200078ec0ff */
[----:B------:R-:W-:Y:S01]  /*4ac0*/  @!P5 FMUL R74, R74, 0.5 ;  /* 0x3f0000004a4ad820 */ /* 0x000fe20000400000 */
[----:B------:R2:W3:Y:S01]  /*4ad0*/  MUFU.EX2 R133, R51 ;  /* 0x0000003300857308 */ /* 0x0004e20000000800 */
[----:B----4-:R-:W-:Y:S01]  /*4ae0*/  @!P1 FMUL R178, R178, R178 ;  /* 0x000000b2b2b29220 */ /* 0x010fe20000400000 */
[----:B------:R-:W-:-:S02]  /*4af0*/  FSETP.GEU.AND P1, PT, R79, -126, PT ;  /* 0xc2fc00004f00780b */ /* 0x000fc40003f2e000 */
[----:B------:R-:W-:Y:S02]  /*4b00*/  LOP3.LUT R67, R67, 0xff, RZ, 0xc0, !PT ;  /* 0x000000ff43437812 */ /* 0x000fe400078ec0ff */
[----:B------:R-:W-:Y:S01]  /*4b10*/  LOP3.LUT R11, R11, 0xff, RZ, 0xc0, !PT ;  /* 0x000000ff0b0b7812 */ /* 0x000fe200078ec0ff */
[----:B------:R-:W-:Y:S01]  /*4b20*/  @!P3 FMUL R82, R82, 0.5 ;  /* 0x3f0000005252b820 */ /* 0x000fe20000400000 */
[----:B------:R4:W5:Y:S01]  /*4b30*/  MUFU.EX2 R173, R78 ;  /* 0x0000004e00ad7308 */ /* 0x0009620000000800 */
[----:B-1----:R-:W-:Y:S01]  /*4b40*/  @!P4 FMUL R176, R176, R176 ;  /* 0x000000b0b0b0c220 */ /* 0x002fe20000400000 */
[----:B------:R-:W-:Y:S02]  /*4b50*/  FSETP.GEU.AND P4, PT, R83, -126, PT ;  /* 0xc2fc00005300780b */ /* 0x000fe40003f8e000 */
[C---:B--2---:R-:W-:Y:S02]  /*4b60*/  F2FP.SATFINITE.E4M3.F32.PACK_AB_MERGE_C R51, R167.reuse, R160, RZ ;  /* 0x000000a0a733723e */ /* 0x044fe400048070ff */
[----:B------:R-:W-:Y:S01]  /*4b70*/  F2FP.SATFINITE.E4M3.F32.PACK_AB_MERGE_C R129, R167, R129, RZ ;  /* 0x00000081a781723e */ /* 0x000fe200048070ff */
[----:B------:R-:W-:Y:S01]  /*4b80*/  @!P1 FMUL R79, R79, 0.5 ;  /* 0x3f0000004f4f9820 */ /* 0x000fe20000400000 */
[----:B------:R1:W2:Y:S01]  /*4b90*/  MUFU.EX2 R175, R74 ;  /* 0x0000004a00af7308 */ /* 0x0002a20000000800 */
[----:B---3--:R-:W-:Y:S01]  /*4ba0*/  @!P6 FMUL R133, R133, R133 ;  /* 0x000000858585e220 */ /* 0x008fe20000400000 */
[----:B------:R-:W-:Y:S01]  /*4bb0*/  FSETP.GEU.AND P6, PT, R63, -126, PT ;  /* 0xc2fc00003f00780b */ /* 0x000fe20003fce000 */
[----:B----4-:R-:W-:Y:S01]  /*4bc0*/  FFMA R78, R143, UR6, -R164 ;  /* 0x000000068f4e7c23 */ /* 0x010fe200080008a4 */
[----:B------:R-:W-:-:S02]  /*4bd0*/  F2FP.SATFINITE.E4M3.F32.PACK_AB_MERGE_C R143, R167, R148, RZ ;  /* 0x00000094a78f723e */ /* 0x000fc400048070ff */
[----:B------:R-:W-:Y:S01]  /*4be0*/  F2FP.SATFINITE.E4M3.F32.PACK_AB_MERGE_C R136, R167, R136, RZ ;  /* 0x00000088a788723e */ /* 0x000fe200048070ff */
[----:B------:R-:W-:Y:S01]  /*4bf0*/  @!P4 FMUL R83, R83, 0.5 ;  /* 0x3f0000005353c820 */ /* 0x000fe20000400000 */
[----:B------:R3:W4:Y:S01]  /*4c00*/  MUFU.EX2 R170, R82 ;  /* 0x0000005200aa7308 */ /* 0x0007220000000800 */
[----:B-----5:R-:W-:Y:S01]  /*4c10*/  @!P2 FMUL R173, R173, R173 ;  /* 0x000000adadada220 */ /* 0x020fe20000400000 */
[----:B------:R-:W-:Y:S01]  /*4c20*/  FSETP.GEU.AND P2, PT, R76, -126, PT ;  /* 0xc2fc00004c00780b */ /* 0x000fe20003f4e000 */
[--C-:B-1----:R-:W-:Y:S01]  /*4c30*/  FFMA R74, R87, UR6, -R164.reuse ;  /* 0x00000006574a7c23 */ /* 0x102fe200080008a4 */
[C---:B------:R-:W-:Y:S02]  /*4c40*/  F2FP.SATFINITE.E4M3.F32.PACK_AB_MERGE_C R24, R167.reuse, R24, RZ ;  /* 0x00000018a718723e */ /* 0x040fe400048070ff */
[----:B------:R-:W-:Y:S01]  /*4c50*/  F2FP.SATFINITE.E4M3.F32.PACK_AB_MERGE_C R60, R167, R60, RZ ;  /* 0x0000003ca73c723e */ /* 0x000fe200048070ff */
[----:B------:R-:W-:Y:S01]  /*4c60*/  @!P6 FMUL R63, R63, 0.5 ;  /* 0x3f0000003f3fe820 */ /* 0x000fe20000400000 */
[----:B------:R-:W1:Y:S01]  /*4c70*/  MUFU.EX2 R172, R79 ;  /* 0x0000004f00ac7308 */ /* 0x000e620000000800 */
[----:B--2---:R-:W-:Y:S01]  /*4c80*/  @!P5 FMUL R175, R175, R175 ;  /* 0x000000afafafd220 */ /* 0x004fe20000400000 */
[----:B------:R-:W-:Y:S01]  /*4c90*/  FSETP.GEU.AND P5, PT, R72, -126, PT ;  /* 0xc2fc00004800780b */ /* 0x000fe20003fae000 */
[----:B---3--:R-:W-:Y:S01]  /*4ca0*/  FFMA R82, R139, UR6, -R164 ;  /* 0x000000068b527c23 */ /* 0x008fe200080008a4 */
[----:B------:R-:W-:Y:S01]  /*4cb0*/  FADD R139, R140, R26 ;  /* 0x0000001a8c8b7221 */ /* 0x000fe20000000000 */
[----:B------:R-:W-:-:S02]  /*4cc0*/  F2FP.SATFINITE.E4M3.F32.PACK_AB_MERGE_C R140, R167, R140, RZ ;  /* 0x0000008ca78c723e */ /* 0x000fc400048070ff */
[----:B------:R-:W-:Y:S01]  /*4cd0*/  @!P2 FMUL R76, R76, 0.5 ;  /* 0x3f0000004c4ca820 */ /* 0x000fe20000400000 */
[----:B------:R-:W2:Y:S01]  /*4ce0*/  MUFU.EX2 R169, R83 ;  /* 0x0000005300a97308 */ /* 0x000ea20000000800 */
[----:B----4-:R-:W-:Y:S01]  /*4cf0*/  @!P3 FMUL R170, R170, R170 ;  /* 0x000000aaaaaab220 */ /* 0x010fe20000400000 */
[----:B------:R-:W-:Y:S01]  /*4d00*/  FSETP.GEU.AND P3, PT, R94, -126, PT ;  /* 0xc2fc00005e00780b */ /* 0x000fe20003f6e000 */
[----:B------:R-:W-:Y:S01]  /*4d10*/  FADD R214, R139, R214 ;  /* 0x000000d68bd67221 */ /* 0x000fe20000000000 */
[C---:B------:R-:W-:Y:S02]  /*4d20*/  F2FP.SATFINITE.E4M3.F32.PACK_AB_MERGE_C R30, R167.reuse, R30, RZ ;  /* 0x0000001ea71e723e */ /* 0x040fe400048070ff */
[----:B------:R-:W-:Y:S01]  /*4d30*/  F2FP.SATFINITE.E4M3.F32.PACK_AB_MERGE_C R40, R167, R40, RZ ;  /* 0x00000028a728723e */ /* 0x000fe200048070ff */
[----:B------:R-:W-:Y:S01]  /*4d40*/  @!P5 FMUL R72, R72, 0.5 ;  /* 0x3f0000004848d820 */ /* 0x000fe20000400000 */
[----:B------:R3:W4:Y:S01]  /*4d50*/  MUFU.EX2 R161, R63 ;  /* 0x0000003f00a17308 */ /* 0x0007220000000800 */
[----:B-1----:R-:W-:Y:S01]  /*4d60*/  @!P1 FMUL R172, R172, R172 ;  /* 0x000000acacac9220 */ /* 0x002fe20000400000 */
[----:B------:R-:W-:-:S02]  /*4d70*/  FSETP.GEU.AND P1, PT, R91, -126, PT ;  /* 0xc2fc00005b00780b */ /* 0x000fc40003f2e000 */
[----:B------:R-:W-:Y:S02]  /*4d80*/  F2FP.SATFINITE.E4M3.F32.PACK_AB_MERGE_C R23, R167, R23, RZ ;  /* 0x00000017a717723e */ /* 0x000fe400048070ff */
        /* <DEDUP_REMOVED lines=8> */
[----:B------:R-:W2:Y:S01]  /*4e10*/  MUFU.EX2 R72, R72 ;  /* 0x0000004800487308 */ /* 0x000ea20000000800 */
[----:B----4-:R-:W-:Y:S01]  /*4e20*/  @!P6 FMUL R161, R161, R161 ;  /* 0x000000a1a1a1e220 */ /* 0x010fe20000400000 */
[----:B------:R-:W-:-:S02]  /*4e30*/  FSETP.GEU.AND P6, PT, R75, -126, PT ;  /* 0xc2fc00004b00780b */ /* 0x000fc40003fce000 */
[----:B------:R-:W-:Y:S02]  /*4e40*/  LOP3.LUT R24, R24, 0xff, RZ, 0xc0, !PT ;  /* 0x000000ff18187812 */ /* 0x000fe400078ec0ff */
[----:B------:R-:W-:Y:S01]  /*4e50*/  LOP3.LUT R34, R34, 0xff, RZ, 0xc0, !PT ;  /* 0x000000ff22227812 */ /* 0x000fe200078ec0ff */
[----:B------:R-:W-:Y:S01]  /*4e60*/  @!P4 FMUL R95, R95, 0.5 ;  /* 0x3f0000005f5fc820 */ /* 0x000fe20000400000 */
[----:B------:R3:W4:Y:S01]  /*4e70*/  MUFU.EX2 R128, R94 ;  /* 0x0000005e00807308 */ /* 0x0007220000000800 */
[----:B-1----:R-:W-:Y:S01]  /*4e80*/  @!P2 FMUL R76, R76, R76 ;  /* 0x0000004c4c4ca220 */ /* 0x002fe20000400000 */
[----:B------:R-:W-:Y:S02]  /*4e90*/  FSETP.GEU.AND P2, PT, R124, -126, PT ;  /* 0xc2fc00007c00780b */ /* 0x000fe40003f4e000 */
[C---:B------:R-:W-:Y:S02]  /*4ea0*/  F2FP.SATFINITE.E4M3.F32.PACK_AB_MERGE_C R8, R167.reuse, R8, RZ ;  /* 0x00000008a708723e */ /* 0x040fe400048070ff */
[----:B------:R-:W-:Y:S01]  /*4eb0*/  F2FP.SATFINITE.E4M3.F32.PACK_AB_MERGE_C R25, R167, R25, RZ ;  /* 0x00000019a719723e */ /* 0x000fe200048070ff */
[----:B------:R-:W-:Y:S01]  /*4ec0*/  @!P6 FMUL R75, R75, 0.5 ;  /* 0x3f0000004b4be820 */ /* 0x000fe20000400000 */
[----:B------:R1:W5:Y:S01]  /*4ed0*/  MUFU.EX2 R106, R91 ;  /* 0x0000005b006a7308 */ /* 0x0003620000000800 */
[----:B--2---:R-:W-:Y:S01]  /*4ee0*/  @!P5 FMUL R72, R72, R72 ;  /* 0x000000484848d220 */ /* 0x004fe20000400000 */
[----:B------:R-:W-:Y:S01]  /*4ef0*/  FSETP.GEU.AND P5, PT, R98, -126, PT ;  /* 0xc2fc00006200780b */ /* 0x000fe20003fae000 */
[----:B---3--:R-:W-:Y:S01]  /*4f00*/  FFMA R94, R119, UR6, -R164 ;  /* 0x00000006775e7c23 */ /* 0x008fe200080008a4 */
[----:B------:R-:W-:-:S02]  /*4f10*/  F2FP.SATFINITE.E4M3.F32.PACK_AB_MERGE_C R119, R167, R141, RZ ;  /* 0x0000008da777723e */ /* 0x000fc400048070ff */
[----:B------:R-:W-:Y:S01]  /*4f20*/  LOP3.LUT R30, R30, 0xff, RZ, 0xc0, !PT ;  /* 0x000000ff1e1e7812 */ /* 0x000fe200078ec0ff */
[----:B------:R-:W-:Y:S01]  /*4f30*/  @!P2 FMUL R124, R124, 0.5 ;  /* 0x3f0000007c7ca820 */ /* 0x000fe20000400000 */
[----:B------:R2:W3:Y:S01]  /*4f40*/  MUFU.EX2 R100, R95 ;  /* 0x0000005f00647308 */ /* 0x0004e20000000800 */
[----:B----4-:R-:W-:Y:S01]  /*4f50*/  @!P3 FMUL R128, R128, R128 ;  /* 0x000000808080b220 */ /* 0x010fe20000400000 */
[----:B------:R-:W-:Y:S01]  /*4f60*/  FSETP.GEU.AND P3, PT, R69, -126, PT ;  /* 0xc2fc00004500780b */ /* 0x000fe20003f6e000 */
[----:B-1----:R-:W-:Y:S01]  /*4f70*/  FADD R91, R73, R64 ;  /* 0x00000040495b7221 */ /* 0x002fe20000000000 */
[C---:B------:R-:W-:Y:S02]  /*4f80*/  F2FP.SATFINITE.E4M3.F32.PACK_AB_MERGE_C R38, R167.reuse, R38, RZ ;  /* 0x00000026a726723e */ /* 0x040fe400048070ff */
[----:B------:R-:W-:Y:S01]  /*4f90*/  F2FP.SATFINITE.E4M3.F32.PACK_AB_MERGE_C R48, R167, R48, RZ ;  /* 0x00000030a730723e */ /* 0x000fe200048070ff */
[----:B------:R-:W-:Y:S01]  /*4fa0*/  @!P5 FMUL R98, R98, 0.5 ;  /* 0x3f0000006262d820 */ /* 0x000fe20000400000 */
[----:B------:R-:W1:Y:S01]  /*4fb0*/  MUFU.EX2 R174, R75 ;  /* 0x0000004b00ae7308 */ /* 0x000e620000000800 */
[----:B-----5:R-:W-:Y:S01]  /*4fc0*/  @!P1 FMUL R106, R106, R106 ;  /* 0x0000006a6a6a9220 */ /* 0x020fe20000400000 */
[----:B------:R-:W-:Y:S01]  /*4fd0*/  FSETP.GEU.AND P1, PT, R102, -126, PT ;  /* 0xc2fc00006600780b */ /* 0x000fe20003f2e000 */
[----:B--2---:R-:W-:Y:S01]  /*4fe0*/  FADD R95, R93, R66 ;  /* 0x000000425d5f7221 */ /* 0x004fe20000000000 */
[----:B------:R-:W-:Y:S01]  /*4ff0*/  F2FP.SATFINITE.E4M3.F32.PACK_AB_MERGE_C R66, R167, R66, RZ ;  /* 0x00000042a742723e */ /* 0x000fe200048070ff */
[----:B------:R-:W-:Y:S01]  /*5000*/  FADD R85, R27, R106 ;  /* 0x0000006a1b557221 */ /* 0x000fe20000000000 */
[----:B------:R-:W-:Y:S01]  /*5010*/  F2FP.SATFINITE.E4M3.F32.PACK_AB_MERGE_C R27, R167, R27, RZ ;  /* 0x0000001ba71b723e */ /* 0x000fe200048070ff */
[----:B------:R-:W-:Y:S01]  /*5020*/  @!P3 FMUL R69, R69, 0.5 ;  /* 0x3f0000004545b820 */ /* 0x000fe20000400000 */
[----:B------:R-:W2:Y:S01]  /*5030*/  MUFU.EX2 R124, R124 ;  /* 0x0000007c007c7308 */ /* 0x000ea20000000800 */
[----:B---3--:R-:W-:Y:S01]  /*5040*/  @!P4 FMUL R100, R100, R100 ;  /* 0x000000646464c220 */ /* 0x008fe20000400000 */
[----:B------:R-:W-:Y:S01]  /*5050*/  FSETP.GEU.AND P4, PT, R107, -126, PT ;  /* 0xc2fc00006b00780b */ /* 0x000fe20003f8e000 */
[----:B------:R-:W-:Y:S01]  /*5060*/  FADD R95, R95, R166 ;  /* 0x000000a65f5f7221 */ /* 0x000fe20000000000 */
[----:B------:R-:W-:Y:S01]  /*5070*/  LOP3.LUT R166, R7, 0xffff, RZ, 0xc0, !PT ;  /* 0x0000ffff07a67812 */ /* 0x000fe200078ec0ff */
[----:B------:R-:W-:Y:S01]  /*5080*/  FADD R79, R35, R100 ;  /* 0x00000064234f7221 */ /* 0x000fe20000000000 */
[----:B------:R-:W-:Y:S01]  /*5090*/  LOP3.LUT R27, R27, 0xffff, RZ, 0xc0, !PT ;  /* 0x0000ffff1b1b7812 */ /* 0x000fe200078ec0ff */
[----:B------:R-:W-:Y:S01]  /*50a0*/  @!P1 FMUL R102, R102, 0.5 ;  /* 0x3f00000066669820 */ /* 0x000fe20000400000 */
[----:B------:R-:W3:Y:S01]  /*50b0*/  MUFU.EX2 R126, R98 ;  /* 0x00000062007e7308 */ /* 0x000ee20000000800 */
[----:B-1----:R-:W-:Y:S01]  /*50c0*/  @!P6 FMUL R174, R174, R174 ;  /* 0x000000aeaeaee220 */ /* 0x002fe20000400000 */
[----:B------:R-:W-:Y:S01]  /*50d0*/  FSETP.GEU.AND P6, PT, R74, -126, PT ;  /* 0xc2fc00004a00780b */ /* 0x000fe20003fce000 */
[----:B------:R-:W-:Y:S01]  /*50e0*/  IMAD.SHL.U32 R27, R27, 0x1000000, RZ ;  /* 0x010000001b1b7824 */ /* 0x000fe200078e00ff */
[----:B------:R-:W-:Y:S01]  /*50f0*/  PRMT R11, R166, 0x7604, R11 ;  /* 0x00007604a60b7816 */ /* 0x000fe2000000000b */
[----:B------:R-:W-:Y:S01]  /*5100*/  FADD R91, R91, R186 ;  /* 0x000000ba5b5b7221 */ /* 0x000fe20000000000 */
[----:B------:R-:W-:Y:S01]  /*5110*/  LOP3.LUT R23, R23, 0xff, RZ, 0xc0, !PT ;  /* 0x000000ff17177812 */ /* 0x000fe200078ec0ff */
[----:B------:R-:W-:Y:S01]  /*5120*/  @!P4 FMUL R107, R107, 0.5 ;  /* 0x3f0000006b6bc820 */ /* 0x000fe20000400000 */
[----:B------:R1:W4:Y:S01]  /*5130*/  MUFU.EX2 R134, R69 ;  /* 0x0000004500867308 */ /* 0x0003220000000800 */
[----:B--2---:R-:W-:Y:S01]  /*5140*/  @!P2 FMUL R124, R124, R124 ;  /* 0x0000007c7c7ca220 */ /* 0x004fe20000400000 */
[----:B------:R-:W-:-:S02]  /*5150*/  FSETP.GEU.AND P2, PT, R114, -126, PT ;  /* 0xc2fc00007200780b */ /* 0x000fc40003f4e000 */
[----:B------:R-:W-:Y:S01]  /*5160*/  F2FP.SATFINITE.E4M3.F32.PACK_AB_MERGE_C R54, R167, R54, RZ ;  /* 0x00000036a736723e */ /* 0x000fe200048070ff */
[----:B------:R-:W-:Y:S01]  /*5170*/  FADD R73, R156, R124 ;  /* 0x0000007c9c497221 */ /* 0x000fe20000000000 */
[----:B------:R-:W-:Y:S01]  /*5180*/  FADD R156, R155, R28 ;  /* 0x0000001c9b9c7221 */ /* 0x000fe20000000000 */
[----:B------:R-:W-:Y:S01]  /*5190*/  @!P6 FMUL R74, R74, 0.5 ;  /* 0x3f0000004a4ae820 */ /* 0x000fe20000400000 */
[----:B------:R2:W5:Y:S01]  /*51a0*/  MUFU.EX2 R98, R107 ;  /* 0x0000006b00627308 */ /* 0x0005620000000800 */
[----:B---3--:R-:W-:Y:S01]  /*51b0*/  @!P5 FMUL R126, R126, R126 ;  /* 0x0000007e7e7ed220 */ /* 0x008fe20000400000 */
[----:B------:R-:W-:Y:S01]  /*51c0*/  FSETP.GEU.AND P5, PT, R110, -126, PT ;  /* 0xc2fc00006e00780b */ /* 0x000fe20003fae000 */
[----:B------:R-:W-:Y:S01]  /*51d0*/  FADD R103, R103, R156 ;  /* 0x0000009c67677221 */ /* 0x000fe20000000000 */
[----:B-1----:R-:W-:Y:S01]  /*51e0*/  F2FP.SATFINITE.E4M3.F32.PACK_AB_MERGE_C R69, R167, R97, RZ ;  /* 0x00000061a745723e */ /* 0x002fe200048070ff */
[----:B------:R-:W-:Y:S01]  /*51f0*/  FADD R97, R109, R10 ;  /* 0x0000000a6d617221 */ /* 0x000fe20000000000 */
[----:B------:R-:W-:Y:S01]  /*5200*/  FADD R109, R101, R16 ;  /* 0x00000010656d7221 */ /* 0x000fe20000000000 */
[----:B------:R-:W-:Y:S01]  /*5210*/  @!P2 FMUL R114, R114, 0.5 ;  /* 0x3f0000007272a820 */ /* 0x000fe20000400000 */
[----:B------:R-:W1:Y:S01]  /*5220*/  MUFU.EX2 R102, R102 ;  /* 0x0000006600667308 */ /* 0x000e620000000800 */
[----:B----4-:R-:W-:Y:S01]  /*5230*/  @!P3 FMUL R134, R134, R134 ;  /* 0x000000868686b220 */ /* 0x010fe20000400000 */
[----:B------:R-:W-:Y:S01]  /*5240*/  FSETP.GEU.AND P3, PT, R118, -126, PT ;  /* 0xc2fc00007600780b */ /* 0x000fe20003f6e000 */
[----:B--2---:R-:W-:Y:S01]  /*5250*/  FADD R107, R89, R46 ;  /* 0x0000002e596b7221 */ /* 0x004fe20000000000 */
[----:B------:R-:W-:Y:S01]  /*5260*/  FADD R89, R31, R76 ;  /* 0x0000004c1f597221 */ /* 0x000fe20000000000 */
[----:B------:R-:W-:Y:S01]  /*5270*/  FADD R87, R125, R134 ;  /* 0x000000867d577221 */ /* 0x000fe20000000000 */
[----:B------:R-:W-:Y:S01]  /*5280*/  F2FP.SATFINITE.E4M3.F32.PACK_AB_MERGE_C R31, R167, R93, RZ ;  /* 0x0000005da71f723e */ /* 0x000fe200048070ff */
[----:B------:R-:W-:Y:S01]  /*5290*/  @!P5 FMUL R110, R110, 0.5 ;  /* 0x3f0000006e6ed820 */ /* 0x000fe20000400000 */
[----:B------:R-:W2:Y:S01]  /*52a0*/  MUFU.EX2 R74, R74 ;  /* 0x0000004a004a7308 */ /* 0x000ea20000000800 */
[----:B-----5:R-:W-:Y:S01]  /*52b0*/  @!P4 FMUL R98, R98, R98 ;  /* 0x000000626262c220 */ /* 0x020fe20000400000 */
[----:B------:R-:W-:Y:S01]  /*52c0*/  FSETP.GEU.AND P4, PT, R94, -126, PT ;  /* 0xc2fc00005e00780b */ /* 0x000fe20003f8e000 */
[----:B------:R-:W-:Y:S01]  /*52d0*/  FADD R101, R113, R20 ;  /* 0x0000001471657221 */ /* 0x000fe20000000000 */
[----:B------:R-:W-:Y:S01]  /*52e0*/  F2FP.SATFINITE.E4M3.F32.PACK_AB_MERGE_C R113, R167, R113, RZ ;  /* 0x00000071a771723e */ /* 0x000fe200048070ff */
[----:B------:R-:W-:Y:S01]  /*52f0*/  FADD R83, R33, R98 ;  /* 0x0000006221537221 */ /* 0x000fe20000000000 */
[----:B------:R-:W-:Y:S01]  /*5300*/  F2FP.SATFINITE.E4M3.F32.PACK_AB_MERGE_C R46, R167, R46, RZ ;  /* 0x0000002ea72e723e */ /* 0x000fe200048070ff */
[----:B------:R-:W-:Y:S01]  /*5310*/  @!P3 FMUL R118, R118, 0.5 ;  /* 0x3f0000007676b820 */ /* 0x000fe20000400000 */
[----:B------:R3:W4:Y:S01]  /*5320*/  MUFU.EX2 R120, R114 ;  /* 0x0000007200787308 */ /* 0x0007220000000800 */
[----:B-1----:R-:W-:Y:S01]  /*5330*/  @!P1 FMUL R102, R102, R102 ;  /* 0x0000006666669220 */ /* 0x002fe20000400000 */
[----:B------:R-:W-:Y:S01]  /*5340*/  FSETP.GEU.AND P1, PT, R96, -126, PT ;  /* 0xc2fc00006000780b */ /* 0x000fe20003f2e000 */
[----:B------:R-:W-:Y:S01]  /*5350*/  FADD R93, R105, R18 ;  /* 0x00000012695d7221 */ /* 0x000fe20000000000 */
[----:B------:R-:W-:Y:S01]  /*5360*/  F2FP.SATFINITE.E4M3.F32.PACK_AB_MERGE_C R20, R167, R20, RZ ;  /* 0x00000014a714723e */ /* 0x000fe200048070ff */
[----:B------:R-:W-:Y:S01]  /*5370*/  FADD R105, R65, R44 ;  /* 0x0000002c41697221 */ /* 0x000fe20000000000 */
[----:B------:R-:W-:Y:S01]  /*5380*/  LOP3.LUT R69, R69, 0xff, RZ, 0xc0, !PT ;  /* 0x000000ff45457812 */ /* 0x000fe200078ec0ff */
[----:B------:R-:W-:Y:S01]  /*5390*/  @!P4 FMUL R94, R94, 0.5 ;  /* 0x3f0000005e5ec820 */ /* 0x000fe20000400000 */
[----:B------:R1:W5:Y:S01]  /*53a0*/  MUFU.EX2 R122, R110 ;  /* 0x0000006e007a7308 */ /* 0x0003620000000800 */
[----:B--2---:R-:W-:Y:S01]  /*53b0*/  @!P6 FMUL R74, R74, R74 ;  /* 0x0000004a4a4ae220 */ /* 0x004fe20000400000 */
[----:B------:R-:W-:Y:S01]  /*53c0*/  FSETP.GEU.AND P6, PT, R99, -126, PT ;  /* 0xc2fc00006300780b */ /* 0x000fe20003fce000 */
[--C-:B---3--:R-:W-:Y:S01]  /*53d0*/  FFMA R114, R130, UR6, -R164.reuse ;  /* 0x0000000682727c23 */ /* 0x108fe200080008a4 */
[----:B------:R-:W-:Y:S01]  /*53e0*/  FFMA R130, R138, UR6, -R164 ;  /* 0x000000068a827c23 */ /* 0x000fe200080008a4 */
[----:B------:R-:W-:Y:S01]  /*53f0*/  F2FP.SATFINITE.E4M3.F32.PACK_AB_MERGE_C R10, R167, R10, RZ ;  /* 0x0000000aa70a723e */ /* 0x000fe200048070ff */
[----:B------:R-:W-:Y:S01]  /*5400*/  FADD R93, R93, R184 ;  /* 0x000000b85d5d7221 */ /* 0x000fe20000000000 */
[----:B------:R-:W-:Y:S01]  /*5410*/  @!P1 FMUL R96, R96, 0.5 ;  /* 0x3f00000060609820 */ /* 0x000fe20000400000 */
[----:B------:R-:W2:Y:S01]  /*5420*/  MUFU.EX2 R118, R118 ;  /* 0x0000007600767308 */ /* 0x000ea20000000800 */
[----:B----4-:R-:W-:Y:S01]  /*5430*/  @!P2 FMUL R120, R120, R120 ;  /* 0x000000787878a220 */ /* 0x010fe20000400000 */
[----:B------:R-:W-:Y:S01]  /*5440*/  FSETP.GEU.AND P2, PT, R80, -126, PT ;  /* 0xc2fc00005000780b */ /* 0x000fe20003f4e000 */
[----:B-1----:R-:W-:Y:S01]  /*5450*/  FFMA R110, R142, UR6, -R164 ;  /* 0x000000068e6e7c23 */ /* 0x002fe200080008a4 */
[----:B------:R-:W-:Y:S01]  /*5460*/  LOP3.LUT R5, R46, 0xffff, RZ, 0xc0, !PT ;  /* 0x0000ffff2e057812 */ /* 0x000fe200078ec0ff */
[----:B------:R-:W-:Y:S01]  /*5470*/  FADD R142, R149, R22 ;  /* 0x00000016958e7221 */ /* 0x000fe20000000000 */
[----:B------:R-:W-:Y:S01]  /*5480*/  LOP3.LUT R20, R20, 0xff, RZ, 0xc0, !PT ;  /* 0x000000ff14147812 */ /* 0x000fe200078ec0ff */
[----:B------:R-:W-:Y:S01]  /*5490*/  @!P6 FMUL R99, R99, 0.5 ;  /* 0x3f0000006363e820 */ /* 0x000fe20000400000 */
[----:B------:R-:W1:Y:S01]  /*54a0*/  MUFU.EX2 R94, R94 ;  /* 0x0000005e005e7308 */ /* 0x000e620000000800 */
[----:B-----5:R-:W-:Y:S01]  /*54b0*/  @!P5 FMUL R122, R122, R122 ;  /* 0x0000007a7a7ad220 */ /* 0x020fe20000400000 */
[----:B------:R-:W-:Y:S01]  /*54c0*/  FSETP.GEU.AND P5, PT, R77, -126, PT ;  /* 0xc2fc00004d00780b */ /* 0x000fe20003fae000 */
[----:B------:R-:W-:Y:S01]  /*54d0*/  FADD R71, R29, R102 ;  /* 0x000000661d477221 */ /* 0x000fe20000000000 */
[----:B------:R-:W-:Y:S01]  /*54e0*/  F2FP.SATFINITE.E4M3.F32.PACK_AB_MERGE_C R28, R167, R28, RZ ;  /* 0x0000001ca71c723e */ /* 0x000fe200048070ff */
[----:B------:R-:W-:Y:S01]  /*54f0*/  FADD R125, R141, R122 ;  /* 0x0000007a8d7d7221 */ /* 0x000fe20000000000 */
[----:B------:R-:W-:Y:S01]  /*5500*/  LOP3.LUT R10, R10, 0xff, RZ, 0xc0, !PT ;  /* 0x000000ff0a0a7812 */ /* 0x000fe200078ec0ff */
[----:B------:R-:W-:Y:S01]  /*5510*/  @!P2 FMUL R80, R80, 0.5 ;  /* 0x3f0000005050a820 */ /* 0x000fe20000400000 */
[----:B------:R-:W3:Y:S01]  /*5520*/  MUFU.EX2 R96, R96 ;  /* 0x0000006000607308 */ /* 0x000ee20000000800 */
[----:B--2---:R-:W-:Y:S01]  /*5530*/  @!P3 FMUL R118, R118, R118 ;  /* 0x000000767676b220 */ /* 0x004fe20000400000 */
        /* <DEDUP_REMOVED lines=10> */
[----:B------:R-:W-:Y:S01]  /*55e0*/  LOP3.LUT R16, R16, 0xff, RZ, 0xc0, !PT ;  /* 0x000000ff10107812 */ /* 0x000fe200078ec0ff */
[----:B------:R-:W-:Y:S01]  /*55f0*/  FADD R192, R109, R192 ;  /* 0x000000c06dc07221 */ /* 0x000fe20000000000 */
[----:B------:R-:W-:Y:S01]  /*5600*/  F2FP.SATFINITE.E4M3.F32.PACK_AB_MERGE_C R76, R167, R76, RZ ;  /* 0x0000004ca74c723e */ /* 0x000fe200048070ff */
[----:B------:R-:W-:Y:S01]  /*5610*/  @!P3 FMUL R114, R114, 0.5 ;  /* 0x3f0000007272b820 */ /* 0x000fe20000400000 */
[----:B------:R1:W5:Y:S01]  /*5620*/  MUFU.EX2 R116, R80 ;  /* 0x0000005000747308 */ /* 0x0003620000000800 */
[----:B---3--:R-:W-:Y:S01]  /*5630*/  @!P1 FMUL R96, R96, R96 ;  /* 0x0000006060609220 */ /* 0x008fe20000400000 */
[----:B------:R-:W-:Y:S01]  /*5640*/  FSETP.GEU.AND P1, PT, R84, -126, PT ;  /* 0xc2fc00005400780b */ /* 0x000fe20003f2e000 */
[----:B--2---:R-:W-:Y:S01]  /*5650*/  FADD R99, R117, R68 ;  /* 0x0000004475637221 */ /* 0x004fe20000000000 */
[C---:B------:R-:W-:Y:S01]  /*5660*/  F2FP.SATFINITE.E4M3.F32.PACK_AB_MERGE_C R68, R167.reuse, R68, RZ ;  /* 0x00000044a744723e */ /* 0x040fe200048070ff */
[----:B------:R-:W-:Y:S01]  /*5670*/  IMAD.U32 R76, R76, 0x10000, RZ ;  /* 0x000100004c4c7824 */ /* 0x000fe200078e00ff */
[----:B------:R-:W-:Y:S01]  /*5680*/  F2FP.SATFINITE.E4M3.F32.PACK_AB_MERGE_C R134, R167, R134, RZ ;  /* 0x00000086a786723e */ /* 0x000fe200048070ff */
[----:B------:R-:W-:Y:S01]  /*5690*/  @!P4 FMUL R88, R88, 0.5 ;  /* 0x3f0000005858c820 */ /* 0x000fe20000400000 */
[----:B------:R2:W3:Y:S01]  /*56a0*/  MUFU.EX2 R132, R77 ;  /* 0x0000004d00847308 */ /* 0x0004e20000000800 */
[----:B----4-:R-:W-:Y:S01]  /*56b0*/  @!P6 FMUL R104, R104, R104 ;  /* 0x000000686868e220 */ /* 0x010fe20000400000 */
[----:B------:R-:W-:Y:S01]  /*56c0*/  FSETP.GEU.AND P6, PT, R92, -126, PT ;  /* 0xc2fc00005c00780b */ /* 0x000fe20003fce000 */
[----:B-1----:R-:W-:Y:S01]  /*56d0*/  FFMA R80, R147, UR6, -R164 ;  /* 0x0000000693507c23 */ /* 0x002fe200080008a4 */
[----:B------:R-:W-:Y:S01]  /*56e0*/  FADD R164, R163, R32 ;  /* 0x00000020a3a47221 */ /* 0x000fe20000000000 */
[----:B------:R-:W-:Y:S01]  /*56f0*/  LOP3.LUT R7, R68, 0xffff, RZ, 0xc0, !PT ;  /* 0x0000ffff44077812 */ /* 0x000fe200078ec0ff */
[----:B------:R-:W-:Y:S01]  /*5700*/  FADD R75, R158, R104 ;  /* 0x000000689e4b7221 */ /* 0x000fe20000000000 */
[----:B------:R-:W-:Y:S01]  /*5710*/  @!P1 FMUL R84, R84, 0.5 ;  /* 0x3f00000054549820 */ /* 0x000fe20000400000 */
[----:B------:R-:W1:Y:S01]  /*5720*/  MUFU.EX2 R114, R114 ;  /* 0x0000007200727308 */ /* 0x000e620000000800 */
[----:B-----5:R-:W-:Y:S01]  /*5730*/  @!P2 FMUL R116, R116, R116 ;  /* 0x000000747474a220 */ /* 0x020fe20000400000 */
[----:B------:R-:W-:Y:S01]  /*5740*/  FSETP.GEU.AND P2, PT, R130, -126, PT ;  /* 0xc2fc00008200780b */ /* 0x000fe20003f4e000 */
[----:B--2---:R-:W-:Y:S01]  /*5750*/  FADD R77, R160, R126 ;  /* 0x0000007ea04d7221 */ /* 0x004fe20000000000 */
[----:B------:R-:W-:Y:S01]  /*5760*/  FADD R97, R97, R164 ;  /* 0x000000a461617221 */ /* 0x000fe20000000000 */
[----:B------:R-:W-:Y:S01]  /*5770*/  FADD R160, R159, R116 ;  /* 0x000000749fa07221 */ /* 0x000fe20000000000 */
[----:B------:R-:W-:Y:S01]  /*5780*/  LOP3.LUT R164, R63, 0xffff, RZ, 0xc0, !PT ;  /* 0x0000ffff3fa47812 */ /* 0x000fe200078ec0ff */
[----:B------:R-:W-:Y:S01]  /*5790*/  @!P6 FMUL R92, R92, 0.5 ;  /* 0x3f0000005c5ce820 */ /* 0x000fe20000400000 */
[----:B------:R-:W2:Y:S01]  /*57a0*/  MUFU.EX2 R88, R88 ;  /* 0x0000005800587308 */ /* 0x000ea20000000800 */
[----:B---3--:R-:W-:Y:S01]  /*57b0*/  @!P5 FMUL R132, R132, R132 ;  /* 0x000000848484d220 */ /* 0x008fe20000400000 */
[----:B------:R-:W-:Y:S01]  /*57c0*/  FSETP.GEU.AND P5, PT, R81, -126, PT ;  /* 0xc2fc00005100780b */ /* 0x000fe20003fae000 */
[----:B------:R-:W-:Y:S01]  /*57d0*/  FADD R147, R144, R118 ;  /* 0x0000007690937221 */ /* 0x000fe20000000000 */
[C---:B------:R-:W-:Y:S01]  /*57e0*/  F2FP.SATFINITE.E4M3.F32.PACK_AB_MERGE_C R32, R167.reuse, R32, RZ ;  /* 0x00000020a720723e */ /* 0x040fe200048070ff */
[----:B------:R-:W-:Y:S01]  /*57f0*/  FADD R150, R152, R132 ;  /* 0x0000008498967221 */ /* 0x000fe20000000000 */
[----:B------:R-:W-:Y:S01]  /*5800*/  F2FP.SATFINITE.E4M3.F32.PACK_AB_MERGE_C R122, R167, R122, RZ ;  /* 0x0000007aa77a723e */ /* 0x000fe200048070ff */
[----:B------:R-:W-:Y:S01]  /*5810*/  @!P2 FMUL R130, R130, 0.5 ;  /* 0x3f0000008282a820 */ /* 0x000fe20000400000 */
[----:B------:R-:W3:Y:S01]  /*5820*/  MUFU.EX2 R84, R84 ;  /* 0x0000005400547308 */ /* 0x000ee20000000800 */
[----:B-1----:R-:W-:Y:S01]  /*5830*/  @!P3 FMUL R114, R114, R114 ;  /* 0x000000727272b220 */ /* 0x002fe20000400000 */
[----:B------:R-:W-:Y:S01]  /*5840*/  FSETP.GEU.AND P3, PT, R110, -126, PT ;  /* 0xc2fc00006e00780b */ /* 0x000fe20003f6e000 */
[----:B------:R-:W-:Y:S01]  /*5850*/  FADD R89, R89, R150 ;  /* 0x0000009659597221 */ /* 0x000fe20000000000 */
[----:B------:R-:W-:Y:S01]  /*5860*/  F2FP.SATFINITE.E4M3.F32.PACK_AB_MERGE_C R22, R167, R22, RZ ;  /* 0x00000016a716723e */ /* 0x000fe200048070ff */
[----:B------:R-:W-:Y:S01]  /*5870*/  FADD R180, R179, R114 ;  /* 0x00000072b3b47221 */ /* 0x000fe20000000000 */
[----:B------:R-:W-:Y:S01]  /*5880*/  F2FP.SATFINITE.E4M3.F32.PACK_AB_MERGE_C R65, R167, R65, RZ ;  /* 0x00000041a741723e */ /* 0x000fe200048070ff */
[----:B------:R-:W-:Y:S01]  /*5890*/  @!P5 FMUL R81, R81, 0.5 ;  /* 0x3f0000005151d820 */ /* 0x000fe20000400000 */
[----:B------:R-:W1:Y:S01]  /*58a0*/  MUFU.EX2 R92, R92 ;  /* 0x0000005c005c7308 */ /* 0x000e620000000800 */
[----:B--2---:R-:W-:Y:S01]  /*58b0*/  @!P4 FMUL R88, R88, R88 ;  /* 0x000000585858c220 */ /* 0x004fe20000400000 */
[----:B------:R-:W-:Y:S01]  /*58c0*/  FSETP.GEU.AND P4, PT, R78, -126, PT ;  /* 0xc2fc00004e00780b */ /* 0x000fe20003f8e000 */
[----:B------:R-:W-:Y:S01]  /*58d0*/  FADD R194, R105, R194 ;  /* 0x000000c269c27221 */ /* 0x000fe20000000000 */
[C---:B------:R-:W-:Y:S01]  /*58e0*/  F2FP.SATFINITE.E4M3.F32.PACK_AB_MERGE_C R145, R167.reuse, R145, RZ ;  /* 0x00000091a791723e */ /* 0x040fe200048070ff */
[----:B------:R-:W-:Y:S01]  /*58f0*/  FADD R182, R178, R88 ;  /* 0x00000058b2b67221 */ /* 0x000fe20000000000 */
[----:B------:R-:W-:Y:S01]  /*5900*/  F2FP.SATFINITE.E4M3.F32.PACK_AB_MERGE_C R144, R167, R144, RZ ;  /* 0x00000090a790723e */ /* 0x000fe200048070ff */
[----:B------:R-:W-:Y:S01]  /*5910*/  @!P3 FMUL R110, R110, 0.5 ;  /* 0x3f0000006e6eb820 */ /* 0x000fe20000400000 */
[----:B------:R-:W2:Y:S01]  /*5920*/  MUFU.EX2 R130, R130 ;  /* 0x0000008200827308 */ /* 0x000ea20000000800 */
[----:B---3--:R-:W-:Y:S01]  /*5930*/  @!P1 FMUL R84, R84, R84 ;  /* 0x0000005454549220 */ /* 0x008fe20000400000 */
[----:B------:R-:W-:Y:S01]  /*5940*/  FSETP.GEU.AND P1, PT, R82, -126, PT ;  /* 0xc2fc00005200780b */ /* 0x000fe20003f2e000 */
[----:B------:R-:W-:Y:S01]  /*5950*/  IMAD.U32 R144, R144, 0x10000, RZ ;  /* 0x0001000090907824 */ /* 0x000fe200078e00ff */
[----:B------:R-:W-:Y:S01]  /*5960*/  LOP3.LUT R22, R22, 0xff, RZ, 0xc0, !PT ;  /* 0x000000ff16167812 */ /* 0x000fe200078ec0ff */
[----:B------:R-:W-:Y:S01]  /*5970*/  FADD R200, R101, R200 ;  /* 0x000000c865c87221 */ /* 0x000fe20000000000 */
[----:B------:R-:W-:Y:S01]  /*5980*/  F2FP.SATFINITE.E4M3.F32.PACK_AB_MERGE_C R132, R167, R132, RZ ;  /* 0x00000084a784723e */ /* 0x000fe200048070ff */
[----:B------:R-:W-:Y:S01]  /*5990*/  @!P4 FMUL R78, R78, 0.5 ;  /* 0x3f0000004e4ec820 */ /* 0x000fe20000400000 */
[----:B------:R3:W4:Y:S01]  /*59a0*/  MUFU.EX2 R112, R81 ;  /* 0x0000005100707308 */ /* 0x0007220000000800 */
[----:B-1----:R-:W-:Y:S01]  /*59b0*/  @!P6 FMUL R92, R92, R92 ;  /* 0x0000005c5c5ce220 */ /* 0x002fe20000400000 */
[----:B------:R-:W-:Y:S01]  /*59c0*/  FSETP.GEU.AND P6, PT, R90, -126, PT ;  /* 0xc2fc00005a00780b */ /* 0x000fe20003fce000 */
[----:B------:R-:W-:Y:S01]  /*59d0*/  FADD R142, R131, R210 ;  /* 0x000000d2838e7221 */ /* 0x000fe20000000000 */
[C---:B------:R-:W-:Y:S01]  /*59e0*/  F2FP.SATFINITE.E4M3.F32.PACK_AB_MERGE_C R116, R167.reuse, R116, RZ ;  /* 0x00000074a774723e */ /* 0x040fe200048070ff */
[----:B------:R-:W-:Y:S01]  /*59f0*/  FADD R123, R154, R92 ;  /* 0x0000005c9a7b7221 */ /* 0x000fe20000000000 */
[----:B------:R-:W-:Y:S01]  /*5a00*/  F2FP.SATFINITE.E4M3.F32.PACK_AB_MERGE_C R117, R167, R154, RZ ;  /* 0x0000009aa775723e */ /* 0x000fe200048070ff */
[----:B------:R-:W-:Y:S01]  /*5a10*/  @!P1 FMUL R82, R82, 0.5 ;  /* 0x3f00000052529820 */ /* 0x000fe20000400000 */
[----:B------:R-:W1:Y:S01]  /*5a20*/  MUFU.EX2 R110, R110 ;  /* 0x0000006e006e7308 */ /* 0x000e620000000800 */
[----:B--2---:R-:W-:Y:S01]  /*5a30*/  @!P2 FMUL R130, R130, R130 ;  /* 0x000000828282a220 */ /* 0x004fe20000400000 */
[----:B------:R-:W-:Y:S01]  /*5a40*/  FSETP.GEU.AND P2, PT, R57, -126, PT ;  /* 0xc2fc00003900780b */ /* 0x000fe20003f4e000 */
[----:B---3--:R-:W-:Y:S01]  /*5a50*/  FADD R81, R162, R128 ;  /* 0x00000080a2517221 */ /* 0x008fe20000000000 */
[----:B------:R-:W-:Y:S01]  /*5a60*/  FADD R162, R161, R84 ;  /* 0x00000054a1a27221 */ /* 0x000fe20000000000 */
[----:B------:R-:W-:Y:S01]  /*5a70*/  FADD R196, R175, R130 ;  /* 0x00000082afc47221 */ /* 0x000fe20000000000 */
[----:B------:R-:W-:Y:S01]  /*5a80*/  F2FP.SATFINITE.E4M3.F32.PACK_AB_MERGE_C R149, R167, R149, RZ ;  /* 0x00000095a795723e */ /* 0x000fe200048070ff */
[----:B------:R-:W-:Y:S01]  /*5a90*/  @!P6 FMUL R90, R90, 0.5 ;  /* 0x3f0000005a5ae820 */ /* 0x000fe20000400000 */
[----:B------:R-:W2:Y:S01]  /*5aa0*/  MUFU.EX2 R78, R78 ;  /* 0x0000004e004e7308 */ /* 0x000ea20000000800 */
[----:B----4-:R-:W-:Y:S01]  /*5ab0*/  @!P5 FMUL R112, R112, R112 ;  /* 0x000000707070d220 */ /* 0x010fe20000400000 */
[----:B------:R-:W-:Y:S01]  /*5ac0*/  FSETP.GEU.AND P5, PT, R146, -126, PT ;  /* 0xc2fc00009200780b */ /* 0x000fe20003fae000 */
[----:B------:R-:W-:Y:S01]  /*5ad0*/  FADD R81, R81, R160 ;  /* 0x000000a051517221 */ /* 0x000fe20000000000 */
[----:B------:R-:W-:Y:S01]  /*5ae0*/  LOP3.LUT R160, R41, 0xffff, RZ, 0xc0, !PT ;  /* 0x0000ffff29a07812 */ /* 0x000fe200078ec0ff */
[----:B------:R-:W-:Y:S01]  /*5af0*/  FADD R162, R79, R162 ;  /* 0x000000a24fa27221 */ /* 0x000fe20000000000 */
[----:B------:R-:W-:Y:S01]  /*5b00*/  FADD R188, R177, R112 ;  /* 0x00000070b1bc7221 */ /* 0x000fe20000000000 */
[----:B------:R-:W-:Y:S01]  /*5b10*/  @!P2 FMUL R57, R57, 0.5 ;  /* 0x3f0000003939a820 */ /* 0x000fe20000400000 */
[----:B------:R-:W3:Y:S01]  /*5b20*/  MUFU.EX2 R82, R82 ;  /* 0x0000005200527308 */ /* 0x000ee20000000800 */
[----:B-1----:R-:W-:Y:S01]  /*5b30*/  @!P3 FMUL R110, R110, R110 ;  /* 0x0000006e6e6eb220 */ /* 0x002fe20000400000 */
[----:B------:R-:W-:Y:S01]  /*5b40*/  PRMT R41, R160, 0x7604, R55 ;  /* 0x00007604a0297816 */ /* 0x000fe20000000037 */
[----:B------:R-:W-:Y:S01]  /*5b50*/  FADD R196, R87, R196 ;  /* 0x000000c457c47221 */ /* 0x000fe20000000000 */
[----:B------:R-:W-:Y:S01]  /*5b60*/  LOP3.LUT R160, R31, 0xffff, RZ, 0xc0, !PT ;  /* 0x0000ffff1fa07812 */ /* 0x000fe200078ec0ff */
[----:B------:R-:W-:Y:S01]  /*5b70*/  FADD R204, R173, R110 ;  /* 0x0000006eadcc7221 */ /* 0x000fe20000000000 */
[----:B------:R-:W-:Y:S01]  /*5b80*/  ISETP.GT.U32.AND P3, PT, R37, 0x1, PT ;  /* 0x000000012500780c */ /* 0x000fe20003f64070 */
[----:B------:R-:W-:Y:S01]  /*5b90*/  @!P5 FMUL R146, R146, 0.5 ;  /* 0x3f0000009292d820 */ /* 0x000fe20000400000 */
[----:B------:R-:W1:Y:S01]  /*5ba0*/  MUFU.EX2 R90, R90 ;  /* 0x0000005a005a7308 */ /* 0x000e620000000800 */
[----:B--2---:R-:W-:Y:S01]  /*5bb0*/  @!P4 FMUL R78, R78, R78 ;  /* 0x0000004e4e4ec220 */ /* 0x004fe20000400000 */
[----:B------:R-:W-:Y:S01]  /*5bc0*/  FADD R204, R125, R204 ;  /* 0x000000cc7dcc7221 */ /* 0x000fe20000000000 */
[----:B------:R-:W-:Y:S01]  /*5bd0*/  PRMT R31, R160, 0x7604, R53 ;  /* 0x00007604a01f7816 */ /* 0x000fe20000000035 */
[----:B------:R-:W-:Y:S01]  /*5be0*/  FADD R63, R89, R196 ;  /* 0x000000c4593f7221 */ /* 0x000fe20000000000 */
[----:B------:R-:W-:Y:S01]  /*5bf0*/  FADD R206, R172, R78 ;  /* 0x0000004eacce7221 */ /* 0x000fe20000000000 */
[----:B------:R-:W-:Y:S01]  /*5c00*/  FADD R79, R81, R204 ;  /* 0x000000cc514f7221 */ /* 0x000fe20000000000 */
[----:B------:R-:W-:Y:S01]  /*5c10*/  F2FP.SATFINITE.E4M3.F32.PACK_AB_MERGE_C R37, R167, R158, RZ ;  /* 0x0000009ea725723e */ /* 0x000fe200048070ff */
[----:B------:R2:W4:Y:S01]  /*5c20*/  MUFU.EX2 R108, R146 ;  /* 0x00000092006c7308 */ /* 0x0005220000000800 */
[----:B---3--:R-:W-:Y:S01]  /*5c30*/  @!P1 FMUL R82, R82, R82 ;  /* 0x0000005252529220 */ /* 0x008fe20000400000 */
[----:B------:R-:W-:Y:S01]  /*5c40*/  FSETP.GEU.AND P1, PT, R43, -126, PT ;  /* 0xc2fc00002b00780b */ /* 0x000fe20003f2e000 */
[----:B------:R-:W-:Y:S01]  /*5c50*/  FADD R123, R123, R206 ;  /* 0x000000ce7b7b7221 */ /* 0x000fe20000000000 */
[----:B------:R-:W-:Y:S01]  /*5c60*/  FADD R158, R157, R56 ;  /* 0x000000389d9e7221 */ /* 0x000fe20000000000 */
[----:B------:R-:W-:Y:S01]  /*5c70*/  FADD R198, R174, R82 ;  /* 0x00000052aec67221 */ /* 0x000fe20000000000 */
[----:B------:R-:W-:Y:S01]  /*5c80*/  F2FP.SATFINITE.E4M3.F32.PACK_AB_MERGE_C R56, R167, R56, RZ ;  /* 0x00000038a738723e */ /* 0x000fe200048070ff */
[----:B------:R-:W-:Y:S01]  /*5c90*/  FADD R81, R162, R123 ;  /* 0x0000007ba2517221 */ /* 0x000fe20000000000 */
[----:B------:R-:W3:Y:S01]  /*5ca0*/  MUFU.EX2 R57, R57 ;  /* 0x0000003900397308 */ /* 0x000ee20000000800 */
[----:B-1----:R-:W-:Y:S01]  /*5cb0*/  @!P6 FMUL R90, R90, R90 ;  /* 0x0000005a5a5ae220 */ /* 0x002fe20000400000 */
[----:B------:R-:W-:Y:S01]  /*5cc0*/  FSETP.GEU.AND P6, PT, R86, -126, PT ;  /* 0xc2fc00005600780b */ /* 0x000fe20003fce000 */
[----:B------:R-:W-:Y:S01]  /*5cd0*/  FADD R198, R83, R198 ;  /* 0x000000c653c67221 */ /* 0x000fe20000000000 */
[----:B------:R-:W-:Y:S01]  /*5ce0*/  LOP3.LUT R162, R61, 0xffff, RZ, 0xc0, !PT ;  /* 0x0000ffff3da27812 */ /* 0x000fe200078ec0ff */
[----:B--2---:R-:W-:Y:S01]  /*5cf0*/  FADD R146, R148, R94 ;  /* 0x0000005e94927221 */ /* 0x004fe20000000000 */
[----:B------:R-:W-:Y:S01]  /*5d00*/  LOP3.LUT R61, R113, 0xff, RZ, 0xc0, !PT ;  /* 0x000000ff713d7812 */ /* 0x000fe200078ec0ff */
[----:B------:R-:W-:Y:S01]  /*5d10*/  @!P1 FMUL R43, R43, 0.5 ;  /* 0x3f0000002b2b9820 */ /* 0x000fe20000400000 */
[----:B------:R-:W-:Y:S01]  /*5d20*/  PRMT R53, R162, 0x7604, R67 ;  /* 0x00007604a2357816 */ /* 0x000fe20000000043 */
[----:B----4-:R-:W-:Y:S01]  /*5d30*/  @!P5 FMUL R108, R108, R108 ;  /* 0x0000006c6c6cd220 */ /* 0x010fe20000400000 */
[----:B------:R-:W-:Y:S01]  /*5d40*/  LOP3.LUT R162, R121, 0xffff, RZ, 0xc0, !PT ;  /* 0x0000ffff79a27812 */ /* 0x000fe200078ec0ff */
[----:B------:R-:W-:Y:S01]  /*5d50*/  FADD R148, R151, R42 ;  /* 0x0000002a97947221 */ /* 0x000fe20000000000 */
[----:B------:R-:W-:Y:S01]  /*5d60*/  PRMT R55, R164, 0x7604, R69 ;  /* 0x00007604a4377816 */ /* 0x000fe20000000045 */
[----:B------:R-:W1:Y:S01]  /*5d70*/  MUFU.EX2 R43, R43 ;  /* 0x0000002b002b7308 */ /* 0x000e620000000800 */
[----:B------:R-:W-:Y:S01]  /*5d80*/  PRMT R61, R162, 0x7604, R61 ;  /* 0x00007604a23d7816 */ /* 0x000fe2000000003d */
[----:B------:R-:W-:Y:S01]  /*5d90*/  @!P6 FMUL R86, R86, 0.5 ;  /* 0x3f0000005656e820 */ /* 0x000fe20000400000 */
[----:B------:R-:W-:Y:S01]  /*5da0*/  LOP3.LUT R162, R21, 0xffff, RZ, 0xc0, !PT ;  /* 0x0000ffff15a27812 */ /* 0x000fe200078ec0ff */
[----:B---3--:R-:W-:Y:S01]  /*5db0*/  @!P2 FMUL R57, R57, R57 ;  /* 0x000000393939a220 */ /* 0x008fe20000400000 */
[----:B------:R-:W-:Y:S01]  /*5dc0*/  PRMT R21, R7, 0x7604, R14 ;  /* 0x0000760407157816 */ /* 0x000fe2000000000e */
[----:B------:R-:W-:Y:S01]  /*5dd0*/  FADD R181, R170, R108 ;  /* 0x0000006caab57221 */ /* 0x000fe20000000000 */
[----:B------:R-:W-:Y:S01]  /*5de0*/  LOP3.LUT R7, R62, 0xffff, RZ, 0xc0, !PT ;  /* 0x0000ffff3e077812 */ /* 0x000fe200078ec0ff */
[----:B------:R-:W2:Y:S01]  /*5df0*/  MUFU.EX2 R86, R86 ;  /* 0x0000005600567308 */ /* 0x000ea20000000800 */
[----:B------:R-:W-:Y:S01]  /*5e00*/  LOP3.LUT R164, R17, 0xffff, RZ, 0xc0, !PT ;  /* 0x0000ffff11a47812 */ /* 0x000fe200078ec0ff */
[----:B------:R-:W-:Y:S01]  /*5e10*/  FADD R218, R72, R57 ;  /* 0x0000003948da7221 */ /* 0x000fe20000000000 */
[----:B------:R-:W-:Y:S01]  /*5e20*/  LOP3.LUT R83, R66, 0xffff, RZ, 0xc0, !PT ;  /* 0x0000ffff42537812 */ /* 0x000fe200078ec0ff */
[----:B------:R-:W-:Y:S01]  /*5e30*/  FADD R154, R153, R90 ;  /* 0x0000005a999a7221 */ /* 0x000fe20000000000 */
[----:B------:R-:W-:Y:S01]  /*5e40*/  PRMT R17, R5, 0x7604, R4 ;  /* 0x0000760405117816 */ /* 0x000fe20000000004 */
[----:B------:R-:W-:Y:S01]  /*5e50*/  FADD R107, R107, R148 ;  /* 0x000000946b6b7221 */ /* 0x000fe20000000000 */
[----:B------:R-:W-:Y:S01]  /*5e60*/  PRMT R46, R7, 0x7604, R20 ;  /* 0x00007604072e7816 */ /* 0x000fe20000000014 */
[----:B------:R-:W-:Y:S01]  /*5e70*/  FADD R148, R141, R216 ;  /* 0x000000d88d947221 */ /* 0x000fe20000000000 */
[----:B------:R-:W-:Y:S01]  /*5e80*/  LOP3.LUT R4, R28, 0xff, RZ, 0xc0, !PT ;  /* 0x000000ff1c047812 */ /* 0x000fe200078ec0ff */
[----:B-1----:R-:W-:Y:S01]  /*5e90*/  @!P1 FMUL R43, R43, R43 ;  /* 0x0000002b2b2b9220 */ /* 0x002fe20000400000 */
[----:B------:R-:W-:Y:S01]  /*5ea0*/  LOP3.LUT R7, R56, 0xffff, RZ, 0xc0, !PT ;  /* 0x0000ffff38077812 */ /* 0x000fe200078ec0ff */
[----:B------:R-:W-:Y:S01]  /*5eb0*/  FADD R85, R85, R154 ;  /* 0x0000009a55557221 */ /* 0x000fe20000000000 */
[----:B------:R-:W-:Y:S01]  /*5ec0*/  PRMT R83, R83, 0x7604, R10 ;  /* 0x0000760453537816 */ /* 0x000fe2000000000a */
[----:B------:R-:W-:Y:S01]  /*5ed0*/  FADD R183, R74, R43 ;  /* 0x0000002b4ab77221 */ /* 0x000fe20000000000 */
[----:B------:R-:W-:Y:S01]  /*5ee0*/  LOP3.LUT R10, R32, 0xff, RZ, 0xc0, !PT ;  /* 0x000000ff200a7812 */ /* 0x000fe200078ec0ff */
[----:B------:R-:W-:Y:S01]  /*5ef0*/  FADD R148, R91, R148 ;  /* 0x000000945b947221 */ /* 0x000fe20000000000 */
[----:B------:R-:W-:Y:S01]  /*5f00*/  PRMT R32, R7, 0x7604, R4 ;  /* 0x0000760407207816 */ /* 0x000fe20000000004 */
[----:B------:R-:W-:Y:S01]  /*5f10*/  IMAD.U32 R4, R39, 0x10000, RZ ;  /* 0x0001000027047824 */ /* 0x000fe200078e00ff */
[C---:B------:R-:W-:Y:S01]  /*5f20*/  F2FP.SATFINITE.E4M3.F32.PACK_AB_MERGE_C R170, R167.reuse, R170, RZ ;  /* 0x000000aaa7aa723e */ /* 0x040fe200048070ff */
[----:B--2---:R-:W-:Y:S01]  /*5f30*/  @!P6 FMUL R86, R86, R86 ;  /* 0x000000565656e220 */ /* 0x004fe20000400000 */
[----:B------:R-:W-:Y:S01]  /*5f40*/  F2FP.SATFINITE.E4M3.F32.PACK_AB_MERGE_C R72, R167, R72, RZ ;  /* 0x00000048a748723e */ /* 0x000fe200048070ff */
[----:B------:R-:W-:Y:S01]  /*5f50*/  FADD R183, R146, R183 ;  /* 0x000000b792b77221 */ /* 0x000fe20000000000 */
[----:B------:R-:W-:Y:S01]  /*5f60*/  LOP3.LUT R7, R50, 0xffff, RZ, 0xc0, !PT ;  /* 0x0000ffff32077812 */ /* 0x000fe200078ec0ff */
[----:B------:R-:W-:Y:S01]  /*5f70*/  IMAD.U32 R170, R170, 0x10000, RZ ;  /* 0x00010000aaaa7824 */ /* 0x000fe200078e00ff */
[----:B------:R-:W-:Y:S01]  /*5f80*/  LOP3.LUT R5, R44, 0xffff, RZ, 0xc0, !PT ;  /* 0x0000ffff2c057812 */ /* 0x000fe200078ec0ff */
[----:B------:R-:W-:Y:S01]  /*5f90*/  FADD R146, R93, R214 ;  /* 0x000000d65d927221 */ /* 0x000fe20000000000 */
[----:B------:R-:W-:Y:S01]  /*5fa0*/  PRMT R36, R7, 0x7604, R36 ;  /* 0x0000760407247816 */ /* 0x000fe20000000024 */
[----:B------:R-:W-:Y:S01]  /*5fb0*/  IMAD.U32 R7, R72, 0x10000, RZ ;  /* 0x0001000048077824 */ /* 0x000fe200078e00ff */
[----:B------:R-:W-:Y:S01]  /*5fc0*/  F2FP.SATFINITE.E4M3.F32.PACK_AB_MERGE_C R42, R167, R42, RZ ;  /* 0x0000002aa72a723e */ /* 0x000fe200048070ff */
[----:B------:R-:W-:Y:S01]  /*5fd0*/  FADD R190, R176, R86 ;  /* 0x00000056b0be7221 */ /* 0x000fe20000000000 */
[----:B------:R-:W-:Y:S01]  /*5fe0*/  PRMT R44, R5, 0x7604, R16 ;  /* 0x00007604052c7816 */ /* 0x000fe20000000010 */
[----:B------:R-:W-:Y:S01]  /*5ff0*/  IMAD.U32 R14, R49, 0x10000, RZ ;  /* 0x00010000310e7824 */ /* 0x000fe200078e00ff */
[----:B------:R-:W-:Y:S01]  /*6000*/  FSETP.GEU.AND P6, PT, R80, -126, PT ;  /* 0xc2fc00005000780b */ /* 0x000fe20003fce000 */
[----:B------:R-:W-:Y:S01]  /*6010*/  FADD R69, R85, R198 ;  /* 0x000000c655457221 */ /* 0x000fe20000000000 */
[----:B------:R-:W-:Y:S01]  /*6020*/  LOP3.LUT R67, R140, 0xff, RZ, 0xc0, !PT ;  /* 0x000000ff8c437812 */ /* 0x000fe200078ec0ff */
[----:B------:R-:W-:Y:S01]  /*6030*/  IMAD.U32 R16, R45, 0x10000, RZ ;  /* 0x000100002d107824 */ /* 0x000fe200078e00ff */
[----:B------:R-:W-:Y:S01]  /*6040*/  LOP3.LUT R5, R42, 0xffff, RZ, 0xc0, !PT ;  /* 0x0000ffff2a057812 */ /* 0x000fe200078ec0ff */
[----:B------:R-:W-:Y:S01]  /*6050*/  FADD R99, R99, R158 ;  /* 0x0000009e63637221 */ /* 0x000fe20000000000 */
[----:B------:R-:W-:Y:S01]  /*6060*/  LOP3.LUT R170, R11, 0xff0000, R170, 0xf8, !PT ;  /* 0x00ff00000baa7812 */ /* 0x000fe200078ef8aa */
[----:B------:R-:W-:Y:S01]  /*6070*/  IMAD.U32 R11, R122, 0x10000, RZ ;  /* 0x000100007a0b7824 */ /* 0x000fe200078e00ff */
[----:B------:R-:W-:Y:S01]  /*6080*/  LOP3.LUT R70, R70, 0xff0000, R7, 0xf8, !PT ;  /* 0x00ff000046467812 */ /* 0x000fe200078ef807 */
[----:B------:R-:W-:Y:S01]  /*6090*/  IMAD.U32 R7, R134, 0x10000, RZ ;  /* 0x0001000086077824 */ /* 0x000fe200078e00ff */
[----:B------:R-:W-:Y:S01]  /*60a0*/  LOP3.LUT R160, R65, 0xffff, RZ, 0xc0, !PT ;  /* 0x0000ffff41a07812 */ /* 0x000fe200078ec0ff */
[----:B------:R-:W-:Y:S01]  /*60b0*/  FADD R150, R77, R180 ;  /* 0x000000b44d967221 */ /* 0x000fe20000000000 */
[----:B------:R-:W-:Y:S01]  /*60c0*/  LOP3.LUT R140, R145, 0xffff, RZ, 0xc0, !PT ;  /* 0x0000ffff918c7812 */ /* 0x000fe200078ec0ff */
[----:B------:R-:W-:Y:S01]  /*60d0*/  @!P6 FMUL R80, R80, 0.5 ;  /* 0x3f0000005050e820 */ /* 0x000fe20000400000 */
[----:B------:R-:W-:Y:S01]  /*60e0*/  F2FP.SATFINITE.E4M3.F32.PACK_AB_MERGE_C R112, R167, R112, RZ ;  /* 0x00000070a770723e */ /* 0x000fe200048070ff */
[----:B------:R-:W-:Y:S01]  /*60f0*/  FADD R181, R138, R181 ;  /* 0x000000b58ab57221 */ /* 0x000fe20000000000 */
[----:B------:R-:W-:Y:S01]  /*6100*/  LOP3.LUT R65, R129, 0xff, RZ, 0xc0, !PT ;  /* 0x000000ff81417812 */ /* 0x000fe200078ec0ff */
[----:B------:R-:W-:Y:S01]  /*6110*/  FADD R154, R75, R182 ;  /* 0x000000b64b9a7221 */ /* 0x000fe20000000000 */
[C---:B------:R-:W-:Y:S01]  /*6120*/  F2FP.SATFINITE.E4M3.F32.PACK_AB_MERGE_C R151, R167.reuse, R151, RZ ;  /* 0x00000097a797723e */ /* 0x040fe200048070ff */
[----:B------:R-:W1:Y:S01]  /*6130*/  MUFU.EX2 R80, R80 ;  /* 0x0000005000507308 */ /* 0x000e620000000800 */
[----:B------:R-:W-:Y:S01]  /*6140*/  F2FP.SATFINITE.E4M3.F32.PACK_AB_MERGE_C R155, R167, R155, RZ ;  /* 0x0000009ba79b723e */ /* 0x000fe200048070ff */
[----:B------:R-:W-:Y:S01]  /*6150*/  FADD R156, R73, R188 ;  /* 0x000000bc499c7221 */ /* 0x000fe20000000000 */
[----:B------:R-:W-:Y:S01]  /*6160*/  F2FP.SATFINITE.E4M3.F32.PACK_AB_MERGE_C R157, R167, R157, RZ ;  /* 0x0000009da79d723e */ /* 0x000fe200048070ff */
[----:B------:R-:W-:Y:S01]  /*6170*/  FADD R147, R147, R218 ;  /* 0x000000da93937221 */ /* 0x000fe20000000000 */
[----:B------:R-:W-:Y:S01]  /*6180*/  LOP3.LUT R4, R41, 0xff0000, R4, 0xf8, !PT ;  /* 0x00ff000029047812 */ /* 0x000fe200078ef804 */
[----:B------:R-:W-:Y:S01]  /*6190*/  FADD R158, R71, R190 ;  /* 0x000000be479e7221 */ /* 0x000fe20000000000 */
[----:B------:R-:W-:Y:S01]  /*61a0*/  F2FP.SATFINITE.E4M3.F32.PACK_AB_MERGE_C R175, R167, R175, RZ ;  /* 0x000000afa7af723e */ /* 0x000fe200048070ff */
[----:B------:R-:W-:Y:S01]  /*61b0*/  FADD R71, R111, R192 ;  /* 0x000000c06f477221 */ /* 0x000fe20000000000 */
[----:B------:R-:W-:Y:S01]  /*61c0*/  LOP3.LUT R87, R60, 0xffff, RZ, 0xc0, !PT ;  /* 0x0000ffff3c577812 */ /* 0x000fe200078ec0ff */
[----:B------:R-:W-:Y:S01]  /*61d0*/  FADD R73, R107, R194 ;  /* 0x000000c26b497221 */ /* 0x000fe20000000000 */
[----:B------:R-:W-:Y:S01]  /*61e0*/  LOP3.LUT R93, R52, 0xffff, RZ, 0xc0, !PT ;  /* 0x0000ffff345d7812 */ /* 0x000fe200078ec0ff */
[----:B------:R-:W-:Y:S01]  /*61f0*/  FADD R75, R103, R200 ;  /* 0x000000c8674b7221 */ /* 0x000fe20000000000 */
[----:B------:R-:W-:Y:S01]  /*6200*/  PRMT R28, R5, 0x7604, R22 ;  /* 0x00007604051c7816 */ /* 0x000fe20000000016 */
[----:B------:R-:W-:Y:S01]  /*6210*/  FADD R77, R99, R202 ;  /* 0x000000ca634d7221 */ /* 0x000fe20000000000 */
[----:B------:R-:W-:Y:S01]  /*6220*/  F2FP.SATFINITE.E4M3.F32.PACK_AB_MERGE_C R152, R167, R152, RZ ;  /* 0x00000098a798723e */ /* 0x000fe200048070ff */
[----:B------:R-:W-:Y:S01]  /*6230*/  FADD R138, R97, R208 ;  /* 0x000000d0618a7221 */ /* 0x000fe20000000000 */
[C---:B------:R-:W-:Y:S01]  /*6240*/  F2FP.SATFINITE.E4M3.F32.PACK_AB_MERGE_C R153, R167.reuse, R153, RZ ;  /* 0x00000099a799723e */ /* 0x040fe200048070ff */
[----:B-1----:R-:W-:Y:S01]  /*6250*/  @!P6 FMUL R80, R80, R80 ;  /* 0x000000505050e220 */ /* 0x002fe20000400000 */
[----:B------:R-:W-:Y:S01]  /*6260*/  F2FP.SATFINITE.E4M3.F32.PACK_AB_MERGE_C R159, R167, R159, RZ ;  /* 0x0000009fa79f723e */ /* 0x000fe200048070ff */
[----:B------:R-:W-:Y:S01]  /*6270*/  FADD R142, R95, R142 ;  /* 0x0000008e5f8e7221 */ /* 0x000fe20000000000 */
[----:B------:R-:W-:Y:S01]  /*6280*/  F2FP.SATFINITE.E4M3.F32.PACK_AB_MERGE_C R161, R167, R161, RZ ;  /* 0x000000a1a7a1723e */ /* 0x000fe200048070ff */
[----:B------:R-:W-:Y:S01]  /*6290*/  FADD R212, R169, R80 ;  /* 0x00000050a9d47221 */ /* 0x000fe20000000000 */
[----:B------:R-:W-:Y:S01]  /*62a0*/  PRMT R67, R140, 0x7604, R67 ;  /* 0x000076048c437816 */ /* 0x000fe20000000043 */
[----:B------:R-:W-:Y:S01]  /*62b0*/  IMAD.U32 R159, R159, 0x10000, RZ ;  /* 0x000100009f9f7824 */ /* 0x000fe200078e00ff */
[----:B------:R-:W-:Y:S01]  /*62c0*/  LOP3.LUT R5, R40, 0xffff, RZ, 0xc0, !PT ;  /* 0x0000ffff28057812 */ /* 0x000fe200078ec0ff */
[----:B------:R-:W-:Y:S01]  /*62d0*/  FADD R150, R150, R181 ;  /* 0x000000b596967221 */ /* 0x000fe20000000000 */
[----:B------:R-:W-:Y:S01]  /*62e0*/  F2FP.SATFINITE.E4M3.F32.PACK_AB_MERGE_C R29, R167, R29, RZ ;  /* 0x0000001da71d723e */ /* 0x000fe200048070ff */
[----:B------:R-:W-:Y:S01]  /*62f0*/  FADD R156, R156, R147 ;  /* 0x000000939c9c7221 */ /* 0x000fe20000000000 */
[----:B------:R-:W-:Y:S01]  /*6300*/  PRMT R65, R136, 0x7604, R65 ;  /* 0x0000760488417816 */ /* 0x000fe20000000041 */
[----:B------:R-:W-:Y:S01]  /*6310*/  FADD R158, R158, R183 ;  /* 0x000000b79e9e7221 */ /* 0x000fe20000000000 */
[----:B------:R-:W-:Y:S01]  /*6320*/  LOP3.LUT R76, R17, 0xff0000, R76, 0xf8, !PT ;  /* 0x00ff0000114c7812 */ /* 0x000fe200078ef84c */
[----:B------:R-:W-:Y:S01]  /*6330*/  IMAD.U32 R17, R112, 0x10000, RZ ;  /* 0x0001000070117824 */ /* 0x000fe200078e00ff */
[----:B------:R-:W-:Y:S01]  /*6340*/  LOP3.LUT R44, R44, 0xff0000, R7, 0xf8, !PT ;  /* 0x00ff00002c2c7812 */ /* 0x000fe200078ef807 */
[----:B------:R-:W-:Y:S01]  /*6350*/  IMAD.U32 R7, R132, 0x10000, RZ ;  /* 0x0001000084077824 */ /* 0x000fe200078e00ff */
[----:B------:R-:W-:Y:S01]  /*6360*/  LOP3.LUT R46, R46, 0xff0000, R11, 0xf8, !PT ;  /* 0x00ff00002e2e7812 */ /* 0x000fe200078ef80b */
[----:B------:R-:W-:Y:S01]  /*6370*/  IMAD.U32 R11, R116, 0x10000, RZ ;  /* 0x00010000740b7824 */ /* 0x000fe200078e00ff */
[----:B------:R-:W-:Y:S01]  /*6380*/  LOP3.LUT R59, R59, 0xff, RZ, 0xc0, !PT ;  /* 0x000000ff3b3b7812 */ /* 0x000fe200078ec0ff */
[----:B------:R-:W-:Y:S01]  /*6390*/  FADD R71, R71, R138 ;  /* 0x0000008a47477221 */ /* 0x000fe20000000000 */
        /* <DEDUP_REMOVED lines=8> */
[----:B------:R-:W-:Y:S01]  /*6420*/  LOP3.LUT R27, R4, R27, RZ, 0xfc, !PT ;  /* 0x0000001b041b7212 */ /* 0x000fe200078efcff */
[----:B------:R-:W-:Y:S01]  /*6430*/  IMAD.SHL.U32 R4, R143, 0x1000000, RZ ;  /* 0x010000008f047824 */ /* 0x000fe200078e00ff */
[----:B------:R-:W-:Y:S01]  /*6440*/  F2FP.SATFINITE.E4M3.F32.PACK_AB_MERGE_C R163, R167, R163, RZ ;  /* 0x000000a3a7a3723e */ /* 0x000fe200048070ff */
[----:B------:R-:W-:Y:S01]  /*6450*/  FADD R156, R79, R156 ;  /* 0x0000009c4f9c7221 */ /* 0x000fe20000000000 */
        /* <DEDUP_REMOVED lines=8> */
[----:B------:R-:W-:-:S02]  /*64e0*/  F2FP.SATFINITE.E4M3.F32.PACK_AB_MERGE_C R108, R167, R108, RZ ;  /* 0x0000006ca76c723e */ /* 0x000fc400048070ff */
[----:B------:R-:W-:Y:S01]  /*64f0*/  PRMT R87, R87, 0x7604, R24 ;  /* 0x0000760457577816 */ /* 0x000fe20000000018 */
[----:B------:R-:W-:Y:S01]  /*6500*/  IMAD.U32 R24, R175, 0x10000, RZ ;  /* 0x00010000af187824 */ /* 0x000fe200078e00ff */
[----:B------:R-:W-:Y:S02]  /*6510*/  PRMT R34, R93, 0x7604, R34 ;  /* 0x000076045d227816 */ /* 0x000fe40000000022 */
[----:B------:R-:W-:Y:S02]  /*6520*/  F2FP.SATFINITE.E4M3.F32.PACK_AB_MERGE_C R35, R167, R35, RZ ;  /* 0x00000023a723723e */ /* 0x000fe400048070ff */
[----:B------:R-:W-:Y:S02]  /*6530*/  LOP3.LUT R8, R8, 0xff, RZ, 0xc0, !PT ;  /* 0x000000ff08087812 */ /* 0x000fe400078ec0ff */
[----:B------:R-:W-:Y:S02]  /*6540*/  LOP3.LUT R25, R25, 0xffff, RZ, 0xc0, !PT ;  /* 0x0000ffff19197812 */ /* 0x000fe400078ec0ff */
[----:B------:R-:W-:Y:S01]  /*6550*/  PRMT R30, R5, 0x7604, R30 ;  /* 0x00007604051e7816 */ /* 0x000fe2000000001e */
[----:B------:R-:W-:Y:S01]  /*6560*/  IMAD.U32 R5, R152, 0x10000, RZ ;  /* 0x0001000098057824 */ /* 0x000fe200078e00ff */
[----:B------:R-:W-:-:S02]  /*6570*/  LOP3.LUT R67, R67, 0xff0000, R144, 0xf8, !PT ;  /* 0x00ff000043437812 */ /* 0x000fc400078ef890 */
[----:B------:R-:W-:Y:S02]  /*6580*/  LOP3.LUT R153, R153, 0xffff, RZ, 0xc0, !PT ;  /* 0x0000ffff99997812 */ /* 0x000fe400078ec0ff */
[----:B------:R-:W-:Y:S02]  /*6590*/  LOP3.LUT R161, R161, 0xffff, RZ, 0xc0, !PT ;  /* 0x0000ffffa1a17812 */ /* 0x000fe400078ec0ff */
[C---:B------:R-:W-:Y:S02]  /*65a0*/  F2FP.SATFINITE.E4M3.F32.PACK_AB_MERGE_C R179, R167.reuse, R179, RZ ;  /* 0x000000b3a7b3723e */ /* 0x040fe400048070ff */
[----:B------:R-:W-:Y:S01]  /*65b0*/  F2FP.SATFINITE.E4M3.F32.PACK_AB_MERGE_C R178, R167, R178, RZ ;  /* 0x000000b2a7b2723e */ /* 0x000fe200048070ff */
[----:B------:R-:W-:Y:S01]  /*65c0*/  IMAD.SHL.U32 R161, R161, 0x1000000, RZ ;  /* 0x01000000a1a17824 */ /* 0x000fe200078e00ff */
[----:B------:R-:W-:Y:S01]  /*65d0*/  F2FP.SATFINITE.E4M3.F32.PACK_AB_MERGE_C R177, R167, R177, RZ ;  /* 0x000000b1a7b1723e */ /* 0x000fe200048070ff */
[----:B------:R-:W-:Y:S01]  /*65e0*/  IMAD.U32 R179, R179, 0x10000, RZ ;  /* 0x00010000b3b37824 */ /* 0x000fe200078e00ff */
[----:B------:R-:W-:-:S02]  /*65f0*/  F2FP.SATFINITE.E4M3.F32.PACK_AB_MERGE_C R176, R167, R176, RZ ;  /* 0x000000b0a7b0723e */ /* 0x000fc400048070ff */
[----:B------:R-:W-:Y:S01]  /*6600*/  F2FP.SATFINITE.E4M3.F32.PACK_AB_MERGE_C R18, R167, R18, RZ ;  /* 0x00000012a712723e */ /* 0x000fe200048070ff */
[----:B------:R-:W-:Y:S01]  /*6610*/  IMAD.U32 R22, R177, 0x10000, RZ ;  /* 0x00010000b1167824 */ /* 0x000fe200078e00ff */
[C---:B------:R-:W-:Y:S02]  /*6620*/  F2FP.SATFINITE.E4M3.F32.PACK_AB_MERGE_C R64, R167.reuse, R64, RZ ;  /* 0x00000040a740723e */ /* 0x040fe400048070ff */
[C---:B------:R-:W-:Y:S02]  /*6630*/  F2FP.SATFINITE.E4M3.F32.PACK_AB_MERGE_C R57, R167.reuse, R57, RZ ;  /* 0x00000039a739723e */ /* 0x040fe400048070ff */
[----:B------:R-:W-:Y:S02]  /*6640*/  F2FP.SATFINITE.E4M3.F32.PACK_AB_MERGE_C R43, R167, R43, RZ ;  /* 0x0000002ba72b723e */ /* 0x000fe400048070ff */
[----:B------:R-:W-:Y:S02]  /*6650*/  PRMT R23, R162, 0x7604, R23 ;  /* 0x00007604a2177816 */ /* 0x000fe40000000017 */
[----:B------:R-:W-:-:S02]  /*6660*/  LOP3.LUT R38, R38, 0xff, RZ, 0xc0, !PT ;  /* 0x000000ff26267812 */ /* 0x000fc400078ec0ff */
[----:B------:R-:W-:Y:S02]  /*6670*/  LOP3.LUT R93, R48, 0xffff, RZ, 0xc0, !PT ;  /* 0x0000ffff305d7812 */ /* 0x000fe400078ec0ff */
[----:B------:R-:W-:Y:S02]  /*6680*/  LOP3.LUT R29, R29, 0xffff, RZ, 0xc0, !PT ;  /* 0x0000ffff1d1d7812 */ /* 0x000fe400078ec0ff */
[----:B------:R-:W-:Y:S02]  /*6690*/  PRMT R59, R160, 0x7604, R59 ;  /* 0x00007604a03b7816 */ /* 0x000fe4000000003b */
[----:B------:R-:W-:Y:S01]  /*66a0*/  PRMT R136, R136, 0x7604, R149 ;  /* 0x0000760488887816 */ /* 0x000fe20000000095 */
[----:B------:R-:W-:Y:S01]  /*66b0*/  IMAD.SHL.U32 R29, R29, 0x1000000, RZ ;  /* 0x010000001d1d7824 */ /* 0x000fe200078e00ff */
[----:B------:R-:W-:Y:S02]  /*66c0*/  PRMT R140, R140, 0x7604, R155 ;  /* 0x000076048c8c7816 */ /* 0x000fe4000000009b */
[----:B------:R-:W-:-:S02]  /*66d0*/  LOP3.LUT R91, R54, 0xffff, RZ, 0xc0, !PT ;  /* 0x0000ffff365b7812 */ /* 0x000fc400078ec0ff */
[----:B------:R-:W-:Y:S02]  /*66e0*/  LOP3.LUT R163, R163, 0xff, RZ, 0xc0, !PT ;  /* 0x000000ffa3a37812 */ /* 0x000fe400078ec0ff */
[----:B------:R-:W-:Y:S02]  /*66f0*/  LOP3.LUT R160, R171, 0xffff, RZ, 0xc0, !PT ;  /* 0x0000ffffaba07812 */ /* 0x000fe400078ec0ff */
[----:B------:R-:W-:Y:S02]  /*6700*/  LOP3.LUT R168, R168, 0xff, RZ, 0xc0, !PT ;  /* 0x000000ffa8a87812 */ /* 0x000fe400078ec0ff */
[----:B------:R-:W-:Y:S02]  /*6710*/  LOP3.LUT R165, R165, 0xffff, RZ, 0xc0, !PT ;  /* 0x0000ffffa5a57812 */ /* 0x000fe400078ec0ff */
[----:B------:R-:W-:Y:S01]  /*6720*/  LOP3.LUT R28, R28, 0xff0000, R7, 0xf8, !PT ;  /* 0x00ff00001c1c7812 */ /* 0x000fe200078ef807 */
[----:B------:R-:W-:Y:S01]  /*6730*/  IMAD.U32 R7, R130, 0x10000, RZ ;  /* 0x0001000082077824 */ /* 0x000fe200078e00ff */
[----:B------:R-:W-:Y:S01]  /*6740*/  LOP3.LUT R32, R32, 0xff0000, R11, 0xf8, !PT ;  /* 0x00ff000020207812 */ /* 0x000fe200078ef80b */
[----:B------:R-:W-:Y:S01]  /*6750*/  IMAD.U32 R11, R110, 0x10000, RZ ;  /* 0x000100006e0b7824 */ /* 0x000fe200078e00ff */
[----:B------:R-:W-:Y:S01]  /*6760*/  LOP3.LUT R34, R34, 0xff0000, R17, 0xf8, !PT ;  /* 0x00ff000022227812 */ /* 0x000fe200078ef811 */
[----:B------:R-:W-:Y:S01]  /*6770*/  IMAD.U32 R17, R108, 0x10000, RZ ;  /* 0x000100006c117824 */ /* 0x000fe200078e00ff */
[----:B------:R-:W-:Y:S01]  /*6780*/  PRMT R25, R25, 0x7604, R8 ;  /* 0x0000760419197816 */ /* 0x000fe20000000008 */
[----:B------:R-:W-:Y:S01]  /*6790*/  IMAD.U32 R8, R47, 0x10000, RZ ;  /* 0x000100002f087824 */ /* 0x000fe200078e00ff */
[----:B------:R-:W-:-:S02]  /*67a0*/  LOP3.LUT R35, R35, 0xffff, RZ, 0xc0, !PT ;  /* 0x0000ffff23237812 */ /* 0x000fc400078ec0ff */
[----:B------:R-:W-:Y:S01]  /*67b0*/  LOP3.LUT R67, R67, R4, RZ, 0xfc, !PT ;  /* 0x0000000443437212 */ /* 0x000fe200078efcff */
[----:B------:R-:W-:Y:S01]  /*67c0*/  IMAD.SHL.U32 R4, R153, 0x1000000, RZ ;  /* 0x0100000099047824 */ /* 0x000fe200078e00ff */
[----:B------:R-:W-:Y:S01]  /*67d0*/  F2FP.SATFINITE.E4M3.F32.PACK_AB_MERGE_C R33, R167, R33, RZ ;  /* 0x00000021a721723e */ /* 0x000fe200048070ff */
[----:B------:R-:W-:Y:S01]  /*67e0*/  IMAD.SHL.U32 R35, R35, 0x1000000, RZ ;  /* 0x0100000023237824 */ /* 0x000fe200078e00ff */
[----:B------:R-:W-:Y:S02]  /*67f0*/  LOP3.LUT R18, R18, 0xff, RZ, 0xc0, !PT ;  /* 0x000000ff12127812 */ /* 0x000fe400078ec0ff */
[----:B------:R-:W-:Y:S02]  /*6800*/  LOP3.LUT R85, R64, 0xffff, RZ, 0xc0, !PT ;  /* 0x0000ffff40557812 */ /* 0x000fe400078ec0ff */
[----:B------:R-:W-:Y:S02]  /*6810*/  PRMT R38, R93, 0x7604, R38 ;  /* 0x000076045d267816 */ /* 0x000fe40000000026 */
[----:B------:R-:W-:Y:S01]  /*6820*/  LOP3.LUT R23, R23, 0xff0000, R24, 0xf8, !PT ;  /* 0x00ff000017177812 */ /* 0x000fe200078ef818 */
[----:B------:R-:W-:Y:S01]  /*6830*/  IMAD.U32 R24, R57, 0x10000, RZ ;  /* 0x0001000039187824 */ /* 0x000fe200078e00ff */
[----:B------:R-:W-:-:S02]  /*6840*/  LOP3.LUT R178, R178, 0xffff, RZ, 0xc0, !PT ;  /* 0x0000ffffb2b27812 */ /* 0x000fc400078ec0ff */
[----:B------:R-:W-:Y:S02]  /*6850*/  LOP3.LUT R176, R176, 0xffff, RZ, 0xc0, !PT ;  /* 0x0000ffffb0b07812 */ /* 0x000fe400078ec0ff */
[----:B------:R-:W-:Y:S02]  /*6860*/  LOP3.LUT R43, R43, 0xffff, RZ, 0xc0, !PT ;  /* 0x0000ffff2b2b7812 */ /* 0x000fe400078ec0ff */
[----:B------:R-:W-:Y:S01]  /*6870*/  PRMT R91, R91, 0x7604, R10 ;  /* 0x000076045b5b7816 */ /* 0x000fe2000000000a */
[----:B------:R-:W-:Y:S01]  /*6880*/  IMAD.U32 R10, R51, 0x10000, RZ ;  /* 0x00010000330a7824 */ /* 0x000fe200078e00ff */
[----:B------:R-:W-:Y:S01]  /*6890*/  LOP3.LUT R5, R136, 0xff0000, R5, 0xf8, !PT ;  /* 0x00ff000088057812 */ /* 0x000fe200078ef805 */
[----:B------:R-:W-:Y:S01]  /*68a0*/  IMAD.SHL.U32 R43, R43, 0x1000000, RZ ;  /* 0x010000002b2b7824 */ /* 0x000fe200078e00ff */
[----:B------:R-:W-:Y:S02]  /*68b0*/  LOP3.LUT R140, R140, 0xff0000, R159, 0xf8, !PT ;  /* 0x00ff00008c8c7812 */ /* 0x000fe400078ef89f */
[----:B------:R-:W-:-:S02]  /*68c0*/  LOP3.LUT R37, R37, 0xffff, RZ, 0xc0, !PT ;  /* 0x0000ffff25257812 */ /* 0x000fc400078ec0ff */
[----:B------:R-:W-:Y:S02]  /*68d0*/  PRMT R160, R160, 0x7604, R163 ;  /* 0x00007604a0a07816 */ /* 0x000fe400000000a3 */
[----:B------:R-:W-:Y:S01]  /*68e0*/  PRMT R165, R165, 0x7604, R168 ;  /* 0x00007604a5a57816 */ /* 0x000fe200000000a8 */
[----:B------:R-:W-:Y:S01]  /*68f0*/  IMAD.SHL.U32 R37, R37, 0x1000000, RZ ;  /* 0x0100000025257824 */ /* 0x000fe200078e00ff */
[----:B------:R-:W-:Y:S02]  /*6900*/  LOP3.LUT R14, R53, 0xff0000, R14, 0xf8, !PT ;  /* 0x00ff0000350e7812 */ /* 0x000fe400078ef80e */
[----:B------:R-:W-:Y:S01]  /*6910*/  PRMT R85, R85, 0x7604, R18 ;  /* 0x0000760455557816 */ /* 0x000fe20000000012 */
[----:B------:R-:W-:Y:S01]  /*6920*/  IMAD.U32 R18, R119, 0x10000, RZ ;  /* 0x0001000077127824 */ /* 0x000fe200078e00ff */
[----:B------:R-:W-:Y:S02]  /*6930*/  LOP3.LUT R30, R30, 0xff0000, R7, 0xf8, !PT ;  /* 0x00ff00001e1e7812 */ /* 0x000fe400078ef807 */
[----:B------:R-:W-:Y:S01]  /*6940*/  LOP3.LUT R36, R36, 0xff0000, R11, 0xf8, !PT ;  /* 0x00ff000024247812 */ /* 0x000fe200078ef80b */
[----:B------:R-:W-:Y:S01]  /*6950*/  IMAD.SHL.U32 R11, R178, 0x1000000, RZ ;  /* 0x01000000b20b7824 */ /* 0x000fe200078e00ff */
[----:B------:R-:W-:Y:S01]  /*6960*/  LOP3.LUT R38, R38, 0xff0000, R17, 0xf8, !PT ;  /* 0x00ff000026267812 */ /* 0x000fe200078ef811 */
[----:B------:R-:W-:Y:S01]  /*6970*/  IMAD.SHL.U32 R17, R176, 0x1000000, RZ ;  /* 0x01000000b0117824 */ /* 0x000fe200078e00ff */
[----:B------:R-:W-:-:S02]  /*6980*/  LOP3.LUT R33, R33, 0xffff, RZ, 0xc0, !PT ;  /* 0x0000ffff21217812 */ /* 0x000fc400078ec0ff */
[----:B------:R-:W-:Y:S02]  /*6990*/  LOP3.LUT R117, R117, 0xffff, RZ, 0xc0, !PT ;  /* 0x0000ffff75757812 */ /* 0x000fe400078ec0ff */
[----:B------:R-:W-:Y:S01]  /*69a0*/  F2FP.SATFINITE.E4M3.F32.PACK_AB_MERGE_C R74, R167, R74, RZ ;  /* 0x0000004aa74a723e */ /* 0x000fe200048070ff */
[----:B------:R-:W-:Y:S01]  /*69b0*/  IMAD.SHL.U32 R33, R33, 0x1000000, RZ ;  /* 0x0100000021217824 */ /* 0x000fe200078e00ff */
[----:B------:R-:W-:Y:S01]  /*69c0*/  LOP3.LUT R8, R55, 0xff0000, R8, 0xf8, !PT ;  /* 0x00ff000037087812 */ /* 0x000fe200078ef808 */
[----:B------:R-:W-:Y:S01]  /*69d0*/  IMAD.SHL.U32 R117, R117, 0x1000000, RZ ;  /* 0x0100000075757824 */ /* 0x000fe200078e00ff */
[----:B------:R-:W-:Y:S02]  /*69e0*/  LOP3.LUT R7, R5, R4, RZ, 0xfc, !PT ;  /* 0x0000000405077212 */ /* 0x000fe400078efcff */
[----:B------:R-:W-:Y:S02]  /*69f0*/  LOP3.LUT R140, R140, R161, RZ, 0xfc, !PT ;  /* 0x000000a18c8c7212 */ /* 0x000fe400078efcff */
[----:B------:R-:W-:-:S02]  /*6a00*/  LOP3.LUT R160, R160, 0xff0000, R179, 0xf8, !PT ;  /* 0x00ff0000a0a07812 */ /* 0x000fc400078ef8b3 */
[----:B------:R-:W-:Y:S02]  /*6a10*/  LOP3.LUT R22, R165, 0xff0000, R22, 0xf8, !PT ;  /* 0x00ff0000a5167812 */ /* 0x000fe400078ef816 */
[----:B------:R-:W-:Y:S02]  /*6a20*/  LOP3.LUT R24, R25, 0xff0000, R24, 0xf8, !PT ;  /* 0x00ff000019187812 */ /* 0x000fe400078ef818 */
[----:B------:R-:W-:Y:S01]  /*6a30*/  LOP3.LUT R29, R14, R29, RZ, 0xfc, !PT ;  /* 0x0000001d0e1d7212 */ /* 0x000fe200078efcff */
[----:B------:R-:W-:Y:S01]  /*6a40*/  IMAD.SHL.U32 R14, R2, 0x4, RZ ;  /* 0x00000004020e7824 */ /* 0x000fe200078e00ff */
[----:B------:R-:W-:Y:S02]  /*6a50*/  LOP3.LUT R10, R31, 0xff0000, R10, 0xf8, !PT ;  /* 0x00ff00001f0a7812 */ /* 0x000fe400078ef80a */
[----:B------:R-:W-:Y:S02]  /*6a60*/  LOP3.LUT R8, R8, R35, RZ, 0xfc, !PT ;  /* 0x0000002308087212 */ /* 0x000fe400078efcff */
[----:B------:R-:W-:-:S02]  /*6a70*/  LOP3.LUT R74, R74, 0xffff, RZ, 0xc0, !PT ;  /* 0x0000ffff4a4a7812 */ /* 0x000fc400078ec0ff */
[----:B------:R-:W-:Y:S02]  /*6a80*/  SEL R39, R140, R7, P3 ;  /* 0x000000078c277207 */ /* 0x000fe40001800000 */
[----:B------:R-:W-:Y:S01]  /*6a90*/  LOP3.LUT R16, R59, 0xff0000, R16, 0xf8, !PT ;  /* 0x00ff00003b107812 */ /* 0x000fe200078ef810 */
[----:B------:R-:W-:Y:S01]  /*6aa0*/  IMAD.SHL.U32 R5, R74, 0x1000000, RZ ;  /* 0x010000004a057824 */ /* 0x000fe200078e00ff */
[----:B------:R-:W-:Y:S02]  /*6ab0*/  LOP3.LUT R18, R61, 0xff0000, R18, 0xf8, !PT ;  /* 0x00ff00003d127812 */ /* 0x000fe400078ef812 */
[----:B------:R-:W-:Y:S02]  /*6ac0*/  LOP3.LUT R11, R160, R11, RZ, 0xfc, !PT ;  /* 0x0000000ba00b7212 */ /* 0x000fe400078efcff */
[----:B------:R-:W-:Y:S02]  /*6ad0*/  LOP3.LUT R22, R22, R17, RZ, 0xfc, !PT ;  /* 0x0000001116167212 */ /* 0x000fe400078efcff */
[----:B------:R-:W-:Y:S01]  /*6ae0*/  LOP3.LUT R24, R24, R43, RZ, 0xfc, !PT ;  /* 0x0000002b18187212 */ /* 0x000fe200078efcff */
[----:B------:R-:W-:Y:S01]  /*6af0*/  IMAD.MOV.U32 R43, RZ, RZ, 0x2130 ;  /* 0x00002130ff2b7424 */ /* 0x000fe200078e00ff */
[----:B------:R-:W-:Y:S01]  /*6b00*/  SEL R140, R7, R140, P3 ;  /* 0x0000008c078c7207 */ /* 0x000fe20001800000 */
[----:B------:R-:W-:Y:S01]  /*6b10*/  IMAD.MOV.U32 R7, RZ, RZ, 0x3021 ;  /* 0x00003021ff077424 */ /* 0x000fe200078e00ff */
[----:B------:R-:W-:-:S02]  /*6b20*/  F2FP.SATFINITE.E4M3.F32.PACK_AB_MERGE_C R106, R167, R106, RZ ;  /* 0x0000006aa76a723e */ /* 0x000fc400048070ff */
[----:B------:R-:W-:Y:S02]  /*6b30*/  LOP3.LUT R10, R10, R37, RZ, 0xfc, !PT ;  /* 0x000000250a0a7212 */ /* 0x000fe400078efcff */
[----:B------:R-:W-:Y:S02]  /*6b40*/  LOP3.LUT R14, R14, 0xc, RZ, 0xc0, !PT ;  /* 0x0000000c0e0e7812 */ /* 0x000fe400078ec0ff */
[----:B------:R-:W-:Y:S02]  /*6b50*/  SEL R35, R8, R27, P3 ;  /* 0x0000001b08237207 */ /* 0x000fe40001800000 */
[----:B------:R-:W-:Y:S02]  /*6b60*/  LOP3.LUT R16, R16, R33, RZ, 0xfc, !PT ;  /* 0x0000002110107212 */ /* 0x000fe400078efcff */
[----:B------:R-:W-:Y:S02]  /*6b70*/  LOP3.LUT R117, R18, R117, RZ, 0xfc, !PT ;  /* 0x0000007512757212 */ /* 0x000fe400078efcff */
[----:B------:R-:W-:-:S02]  /*6b80*/  SEL R8, R27, R8, P3 ;  /* 0x000000081b087207 */ /* 0x000fc40001800000 */
[----:B------:R-:W-:Y:S02]  /*6b90*/  SEL R41, R22, R11, P3 ;  /* 0x0000000b16297207 */ /* 0x000fe40001800000 */
[----:B------:R-:W-:Y:S02]  /*6ba0*/  LOP3.LUT R106, R106, 0xffff, RZ, 0xc0, !PT ;  /* 0x0000ffff6a6a7812 */ /* 0x000fe400078ec0ff */
[----:B------:R-:W-:Y:S02]  /*6bb0*/  SEL R27, R29, R10, P3 ;  /* 0x0000000a1d1b7207 */ /* 0x000fe40001800000 */
[----:B------:R-:W-:Y:S02]  /*6bc0*/  SEL R18, R10, R29, P3 ;  /* 0x0000001d0a127207 */ /* 0x000fe40001800000 */
[----:B------:R-:W-:Y:S02]  /*6bd0*/  SEL R22, R11, R22, P3 ;  /* 0x000000160b167207 */ /* 0x000fe40001800000 */
[----:B------:R-:W-:-:S02]  /*6be0*/  F2FP.SATFINITE.E4M3.F32.PACK_AB_MERGE_C R26, R167, R26, RZ ;  /* 0x0000001aa71a723e */ /* 0x000fc400048070ff */
[C---:B------:R-:W-:Y:S02]  /*6bf0*/  F2FP.SATFINITE.E4M3.F32.PACK_AB_MERGE_C R58, R167.reuse, R58, RZ ;  /* 0x0000003aa73a723e */ /* 0x040fe400048070ff */
[-C--:B------:R-:W-:Y:S01]  /*6c00*/  SHF.R.U32.HI R10, RZ, R14.reuse, R7 ;  /* 0x0000000eff0a7219 */ /* 0x080fe20000011607 */
[----:B------:R-:W-:Y:S01]  /*6c10*/  IMAD.MOV.U32 R7, RZ, RZ, 0x3276 ;  /* 0x00003276ff077424 */ /* 0x000fe200078e00ff */
[----:B------:R-:W-:Y:S02]  /*6c20*/  SHF.R.U32.HI R11, RZ, R14, R43 ;  /* 0x0000000eff0b7219 */ /* 0x000fe4000001162b */
[C---:B------:R-:W-:Y:S02]  /*6c30*/  F2FP.SATFINITE.E4M3.F32.PACK_AB_MERGE_C R98, R167.reuse, R98, RZ ;  /* 0x00000062a762723e */ /* 0x040fe400048070ff */
[----:B------:R-:W-:Y:S02]  /*6c40*/  F2FP.SATFINITE.E4M3.F32.PACK_AB_MERGE_C R19, R167, R19, RZ ;  /* 0x00000013a713723e */ /* 0x000fe400048070ff */
[----:B------:R-:W-:-:S02]  /*6c50*/  SEL R29, R117, R16, P3 ;  /* 0x00000010751d7207 */ /* 0x000fc40001800000 */
[----:B------:R-:W-:Y:S01]  /*6c60*/  LOP3.LUT R70, R70, R5, RZ, 0xfc, !PT ;  /* 0x0000000546467212 */ /* 0x000fe200078efcff */
[----:B------:R-:W-:Y:S01]  /*6c70*/  IMAD.SHL.U32 R5, R106, 0x1000000, RZ ;  /* 0x010000006a057824 */ /* 0x000fe200078e00ff */
[----:B------:R-:W-:Y:S02]  /*6c80*/  SEL R16, R16, R117, P3 ;  /* 0x0000007510107207 */ /* 0x000fe40001800000 */
[C---:B------:R-:W-:Y:S02]  /*6c90*/  F2FP.SATFINITE.E4M3.F32.PACK_AB_MERGE_C R173, R167.reuse, R173, RZ ;  /* 0x000000ada7ad723e */ /* 0x040fe400048070ff */
[----:B------:R-:W-:Y:S02]  /*6ca0*/  F2FP.SATFINITE.E4M3.F32.PACK_AB_MERGE_C R172, R167, R172, RZ ;  /* 0x000000aca7ac723e */ /* 0x000fe400048070ff */
[----:B------:R-:W-:Y:S02]  /*6cb0*/  LOP3.LUT R26, R26, 0xff, RZ, 0xc0, !PT ;  /* 0x000000ff1a1a7812 */ /* 0x000fe400078ec0ff */
[----:B------:R-:W-:-:S02]  /*6cc0*/  LOP3.LUT R89, R58, 0xffff, RZ, 0xc0, !PT ;  /* 0x0000ffff3a597812 */ /* 0x000fc400078ec0ff */
[----:B------:R-:W-:Y:S02]  /*6cd0*/  LOP3.LUT R10, R10, 0xf, RZ, 0xc0, !PT ;  /* 0x0000000f0a0a7812 */ /* 0x000fe400078ec0ff */
[----:B------:R-:W-:Y:S02]  /*6ce0*/  LOP3.LUT R11, R11, 0xf, RZ, 0xc0, !PT ;  /* 0x0000000f0b0b7812 */ /* 0x000fe400078ec0ff */
[----:B------:R-:W-:Y:S01]  /*6cf0*/  LOP3.LUT R98, R98, 0xffff, RZ, 0xc0, !PT ;  /* 0x0000ffff62627812 */ /* 0x000fe200078ec0ff */
[----:B------:R-:W-:Y:S01]  /*6d00*/  SHFL.IDX PT, R29, R29, R10, 0x1c1f ;  /* 0x001c1f0a1d1d7589 */ /* 0x000fe200000e0000 */
[----:B------:R-:W-:Y:S02]  /*6d10*/  LOP3.LUT R19, R19, 0xff, RZ, 0xc0, !PT ;  /* 0x000000ff13137812 */ /* 0x000fe400078ec0ff */
[----:B------:R-:W-:Y:S01]  /*6d20*/  F2FP.SATFINITE.E4M3.F32.PACK_AB_MERGE_C R135, R167, R137, RZ ;  /* 0x00000089a787723e */ /* 0x000fe200048070ff */
[----:B------:R-:W-:Y:S01]  /*6d30*/  FADD R137, R133, R96 ;  /* 0x0000006085897221 */ /* 0x000fe20000000000 */
[----:B------:R-:W-:Y:S01]  /*6d40*/  F2FP.SATFINITE.E4M3.F32.PACK_AB_MERGE_C R90, R167, R90, RZ ;  /* 0x0000005aa75a723e */ /* 0x000fe200048070ff */
[----:B------:R-:W1:Y:S01]  /*6d50*/  SHFL.IDX PT, R16, R16, R11, 0x1c1f ;  /* 0x001c1f0b10107589 */ /* 0x000e6200000e0000 */
[----:B------:R-:W-:Y:S01]  /*6d60*/  PRMT R89, R89, 0x7604, R26 ;  /* 0x0000760459597816 */ /* 0x000fe2000000001a */
[----:B------:R-:W-:Y:S01]  /*6d70*/  IMAD.U32 R26, R173, 0x10000, RZ ;  /* 0x00010000ad1a7824 */ /* 0x000fe200078e00ff */
[----:B------:R-:W-:Y:S01]  /*6d80*/  LOP3.LUT R172, R172, 0xffff, RZ, 0xc0, !PT ;  /* 0x0000ffffacac7812 */ /* 0x000fe200078ec0ff */
[----:B------:R-:W-:Y:S01]  /*6d90*/  SHFL.IDX PT, R35, R35, R10, 0x1c1f ;  /* 0x001c1f0a23237589 */ /* 0x000fe200000e0000 */
[----:B------:R-:W-:Y:S01]  /*6da0*/  F2FP.SATFINITE.E4M3.F32.PACK_AB_MERGE_C R133, R167, R133, RZ ;  /* 0x00000085a785723e */ /* 0x000fe200048070ff */
[----:B------:R-:W-:Y:S01]  /*6db0*/  IMAD.U32 R20, R135, 0x10000, RZ ;  /* 0x0001000087147824 */ /* 0x000fe200078e00ff */
[C---:B------:R-:W-:Y:S01]  /*6dc0*/  F2FP.SATFINITE.E4M3.F32.PACK_AB_MERGE_C R174, R167.reuse, R174, RZ ;  /* 0x000000aea7ae723e */ /* 0x040fe200048070ff */
[----:B------:R2:W3:Y:S01]  /*6dd0*/  SHFL.IDX PT, R2, R8, R11, 0x1c1f ;  /* 0x001c1f0b08027589 */ /* 0x0004e200000e0000 */
[C---:B------:R-:W-:Y:S01]  /*6de0*/  F2FP.SATFINITE.E4M3.F32.PACK_AB_MERGE_C R128, R167.reuse, R128, RZ ;  /* 0x00000080a780723e */ /* 0x040fe200048070ff */
[----:B------:R-:W-:Y:S01]  /*6df0*/  IMAD.SHL.U32 R172, R172, 0x1000000, RZ ;  /* 0x01000000acac7824 */ /* 0x000fe200078e00ff */
[C---:B------:R-:W-:Y:S01]  /*6e00*/  F2FP.SATFINITE.E4M3.F32.PACK_AB_MERGE_C R100, R167.reuse, R100, RZ ;  /* 0x00000064a764723e */ /* 0x040fe200048070ff */
[----:B------:R-:W-:Y:S01]  /*6e10*/  SHFL.IDX PT, R27, R27, R10, 0x1c1f ;  /* 0x001c1f0a1b1b7589 */ /* 0x000fe200000e0000 */
[C---:B------:R-:W-:Y:S01]  /*6e20*/  F2FP.SATFINITE.E4M3.F32.PACK_AB_MERGE_C R92, R167.reuse, R92, RZ ;  /* 0x0000005ca75c723e */ /* 0x040fe200048070ff */
[----:B------:R-:W-:Y:S01]  /*6e30*/  IMAD.U32 R128, R128, 0x10000, RZ ;  /* 0x0001000080807824 */ /* 0x000fe200078e00ff */
[----:B------:R-:W-:Y:S01]  /*6e40*/  LOP3.LUT R76, R76, R5, RZ, 0xfc, !PT ;  /* 0x000000054c4c7212 */ /* 0x000fe200078efcff */
[----:B------:R-:W-:Y:S01]  /*6e50*/  IMAD.SHL.U32 R5, R98, 0x1000000, RZ ;  /* 0x0100000062057824 */ /* 0x000fe200078e00ff */
[C---:B------:R-:W-:Y:S01]  /*6e60*/  F2FP.SATFINITE.E4M3.F32.PACK_AB_MERGE_C R84, R167.reuse, R84, RZ ;  /* 0x00000054a754723e */ /* 0x040fe200048070ff */
[----:B------:R-:W4:Y:S01]  /*6e70*/  SHFL.IDX PT, R18, R18, R11, 0x1c1f ;  /* 0x001c1f0b12127589 */ /* 0x000f2200000e0000 */
[----:B------:R-:W-:Y:S01]  /*6e80*/  PRMT R19, R164, 0x7604, R19 ;  /* 0x00007604a4137816 */ /* 0x000fe20000000013 */
[----:B--2---:R-:W-:Y:S01]  /*6e90*/  IMAD.MOV.U32 R8, RZ, RZ, 0x1054 ;  /* 0x00001054ff087424 */ /* 0x004fe200078e00ff */
[C---:B------:R-:W-:Y:S01]  /*6ea0*/  F2FP.SATFINITE.E4M3.F32.PACK_AB_MERGE_C R169, R167.reuse, R169, RZ ;  /* 0x000000a9a7a9723e */ /* 0x040fe200048070ff */
[----:B------:R-:W-:Y:S01]  /*6eb0*/  SHFL.IDX PT, R41, R41, R10, 0x1c1f ;  /* 0x001c1f0a29297589 */ /* 0x000fe200000e0000 */
[----:B------:R-:W-:Y:S01]  /*6ec0*/  F2FP.SATFINITE.E4M3.F32.PACK_AB_MERGE_C R126, R167, R126, RZ ;  /* 0x0000007ea77e723e */ /* 0x000fe200048070ff */
[----:B------:R-:W-:Y:S01]  /*6ed0*/  FADD R137, R137, R212 ;  /* 0x000000d489897221 */ /* 0x000fe20000000000 */
[C---:B------:R-:W-:Y:S01]  /*6ee0*/  F2FP.SATFINITE.E4M3.F32.PACK_AB_MERGE_C R104, R167.reuse, R104, RZ ;  /* 0x00000068a768723e */ /* 0x040fe200048070ff */
[----:B------:R-:W2:Y:S01]  /*6ef0*/  SHFL.IDX PT, R22, R22, R11, 0x1c1f ;  /* 0x001c1f0b16167589 */ /* 0x000ea200000e0000 */
[C---:B------:R-:W-:Y:S01]  /*6f00*/  F2FP.SATFINITE.E4M3.F32.PACK_AB_MERGE_C R124, R167.reuse, R124, RZ ;  /* 0x0000007ca77c723e */ /* 0x040fe200048070ff */
[----:B------:R-:W-:Y:S01]  /*6f10*/  IMAD.U32 R126, R126, 0x10000, RZ ;  /* 0x000100007e7e7824 */ /* 0x000fe200078e00ff */
[C---:B------:R-:W-:Y:S01]  /*6f20*/  F2FP.SATFINITE.E4M3.F32.PACK_AB_MERGE_C R102, R167.reuse, R102, RZ ;  /* 0x00000066a766723e */ /* 0x040fe200048070ff */
[----:B------:R-:W-:Y:S01]  /*6f30*/  SHFL.IDX PT, R39, R39, R10, 0x1c1f ;  /* 0x001c1f0a27277589 */ /* 0x000fe200000e0000 */
[C---:B------:R-:W-:Y:S01]  /*6f40*/  F2FP.SATFINITE.E4M3.F32.PACK_AB_MERGE_C R120, R167.reuse, R120, RZ ;  /* 0x00000078a778723e */ /* 0x040fe200048070ff */
[----:B------:R-:W-:Y:S01]  /*6f50*/  IMAD.U32 R124, R124, 0x10000, RZ ;  /* 0x000100007c7c7824 */ /* 0x000fe200078e00ff */
[C---:B------:R-:W-:Y:S01]  /*6f60*/  F2FP.SATFINITE.E4M3.F32.PACK_AB_MERGE_C R96, R167.reuse, R96, RZ ;  /* 0x00000060a760723e */ /* 0x040fe200048070ff */
[----:B------:R-:W-:Y:S01]  /*6f70*/  SHFL.IDX PT, R140, R140, R11, 0x1c1f ;  /* 0x001c1f0b8c8c7589 */ /* 0x000fe200000e0000 */
[C---:B------:R-:W-:Y:S01]  /*6f80*/  F2FP.SATFINITE.E4M3.F32.PACK_AB_MERGE_C R118, R167.reuse, R118, RZ ;  /* 0x00000076a776723e */ /* 0x040fe200048070ff */
[----:B------:R-:W-:Y:S01]  /*6f90*/  IMAD.U32 R120, R120, 0x10000, RZ ;  /* 0x0001000078787824 */ /* 0x000fe200078e00ff */
[C---:B------:R-:W-:Y:S01]  /*6fa0*/  F2FP.SATFINITE.E4M3.F32.PACK_AB_MERGE_C R94, R167.reuse, R94, RZ ;  /* 0x0000005ea75e723e */ /* 0x040fe200048070ff */
[----:B------:R-:W-:Y:S01]  /*6fb0*/  FADD R154, R154, R137 ;  /* 0x000000899a9a7221 */ /* 0x000fe20000000000 */
[C---:B------:R-:W-:Y:S01]  /*6fc0*/  F2FP.SATFINITE.E4M3.F32.PACK_AB_MERGE_C R114, R167.reuse, R114, RZ ;  /* 0x00000072a772723e */ /* 0x040fe200048070ff */
[----:B------:R-:W-:Y:S01]  /*6fd0*/  IMAD.U32 R118, R118, 0x10000, RZ ;  /* 0x0001000076767824 */ /* 0x000fe200078e00ff */
[----:B------:R-:W-:Y:S01]  /*6fe0*/  F2FP.SATFINITE.E4M3.F32.PACK_AB_MERGE_C R88, R167, R88, RZ ;  /* 0x00000058a758723e */ /* 0x000fe200048070ff */
[----:B------:R-:W-:Y:S01]  /*6ff0*/  FADD R69, R69, R154 ;  /* 0x0000009a45457221 */ /* 0x000fe20000000000 */
[----:B------:R-:W-:Y:S01]  /*7000*/  F2FP.SATFINITE.E4M3.F32.PACK_AB_MERGE_C R86, R167, R86, RZ ;  /* 0x00000056a756723e */ /* 0x000fe200048070ff */
[----:B------:R-:W-:Y:S01]  /*7010*/  IMAD.U32 R114, R114, 0x10000, RZ ;  /* 0x0001000072727824 */ /* 0x000fe200078e00ff */
[----:B------:R-:W-:Y:S01]  /*7020*/  LOP3.LUT R90, R90, 0xffff, RZ, 0xc0, !PT ;  /* 0x0000ffff5a5a7812 */ /* 0x000fe200078ec0ff */
[----:B------:R-:W-:Y:S01]  /*7030*/  FADD R158, R69, R158 ;  /* 0x0000009e459e7221 */ /* 0x000fe20000000000 */
[----:B------:R-:W-:-:S02]  /*7040*/  F2FP.SATFINITE.E4M3.F32.PACK_AB_MERGE_C R80, R167, R80, RZ ;  /* 0x00000050a750723e */ /* 0x000fc400048070ff */
[----:B------:R-:W-:Y:S01]  /*7050*/  F2FP.SATFINITE.E4M3.F32.PACK_AB_MERGE_C R82, R167, R82, RZ ;  /* 0x00000052a752723e */ /* 0x000fe200048070ff */
[----:B------:R-:W-:Y:S01]  /*7060*/  FADD R4, R63, R158 ;  /* 0x0000009e3f047221 */ /* 0x000fe20000000000 */
[----:B------:R-:W-:Y:S02]  /*7070*/  F2FP.SATFINITE.E4M3.F32.PACK_AB_MERGE_C R78, R167, R78, RZ ;  /* 0x0000004ea74e723e */ /* 0x000fe400048070ff */
[----:B------:R-:W-:Y:S02]  /*7080*/  LOP3.LUT R133, R133, 0xffff, RZ, 0xc0, !PT ;  /* 0x0000ffff85857812 */ /* 0x000fe400078ec0ff */
[----:B------:R-:W-:Y:S02]  /*7090*/  LOP3.LUT R174, R174, 0xffff, RZ, 0xc0, !PT ;  /* 0x0000ffffaeae7812 */ /* 0x000fe400078ec0ff */
[----:B------:R-:W-:Y:S01]  /*70a0*/  LOP3.LUT R100, R100, 0xffff, RZ, 0xc0, !PT ;  /* 0x0000ffff64647812 */ /* 0x000fe200078ec0ff */
[----:B------:R-:W-:Y:S01]  /*70b0*/  IMAD.SHL.U32 R133, R133, 0x1000000, RZ ;  /* 0x0100000085857824 */ /* 0x000fe200078e00ff */
[----:B------:R-:W-:Y:S01]  /*70c0*/  LOP3.LUT R92, R92, 0xffff, RZ, 0xc0, !PT ;  /* 0x0000ffff5c5c7812 */ /* 0x000fe200078ec0ff */
[----:B------:R-:W-:Y:S01]  /*70d0*/  IMAD.SHL.U32 R174, R174, 0x1000000, RZ ;  /* 0x01000000aeae7824 */ /* 0x000fe200078e00ff */
[----:B------:R-:W-:Y:S01]  /*70e0*/  LOP3.LUT R19, R19, 0xff0000, R26, 0xf8, !PT ;  /* 0x00ff000013137812 */ /* 0x000fe200078ef81a */
[----:B------:R-:W-:Y:S01]  /*70f0*/  IMAD.SHL.U32 R100, R100, 0x1000000, RZ ;  /* 0x0100000064647824 */ /* 0x000fe200078e00ff */
[----:B------:R-:W-:Y:S01]  /*7100*/  LOP3.LUT R84, R84, 0xffff, RZ, 0xc0, !PT ;  /* 0x0000ffff54547812 */ /* 0x000fe200078ec0ff */
[----:B------:R-:W-:Y:S01]  /*7110*/  IMAD.SHL.U32 R17, R92, 0x1000000, RZ ;  /* 0x010000005c117824 */ /* 0x000fe200078e00ff */
[----:B------:R-:W-:-:S02]  /*7120*/  LOP3.LUT R169, R169, 0xffff, RZ, 0xc0, !PT ;  /* 0x0000ffffa9a97812 */ /* 0x000fc400078ec0ff */
[----:B------:R-:W-:Y:S02]  /*7130*/  LOP3.LUT R104, R104, 0xffff, RZ, 0xc0, !PT ;  /* 0x0000ffff68687812 */ /* 0x000fe400078ec0ff */
[----:B------:R-:W-:Y:S01]  /*7140*/  LOP3.LUT R102, R102, 0xffff, RZ, 0xc0, !PT ;  /* 0x0000ffff66667812 */ /* 0x000fe200078ec0ff */
[----:B------:R-:W-:Y:S01]  /*7150*/  IMAD.SHL.U32 R169, R169, 0x1000000, RZ ;  /* 0x01000000a9a97824 */ /* 0x000fe200078e00ff */
[----:B------:R-:W-:Y:S01]  /*7160*/  LOP3.LUT R96, R96, 0xffff, RZ, 0xc0, !PT ;  /* 0x0000ffff60607812 */ /* 0x000fe200078ec0ff */
[----:B------:R-:W-:Y:S01]  /*7170*/  IMAD.SHL.U32 R104, R104, 0x1000000, RZ ;  /* 0x0100000068687824 */ /* 0x000fe200078e00ff */
[----:B------:R-:W-:Y:S01]  /*7180*/  LOP3.LUT R94, R94, 0xffff, RZ, 0xc0, !PT ;  /* 0x0000ffff5e5e7812 */ /* 0x000fe200078ec0ff */
[----:B------:R-:W-:Y:S01]  /*7190*/  IMAD.SHL.U32 R102, R102, 0x1000000, RZ ;  /* 0x0100000066667824 */ /* 0x000fe200078e00ff */
[----:B------:R-:W-:Y:S01]  /*71a0*/  LOP3.LUT R44, R44, R5, RZ, 0xfc, !PT ;  /* 0x000000052c2c7212 */ /* 0x000fe200078efcff */
[----:B------:R-:W-:Y:S01]  /*71b0*/  IMAD.SHL.U32 R5, R90, 0x1000000, RZ ;  /* 0x010000005a057824 */ /* 0x000fe200078e00ff */
[----:B------:R-:W-:Y:S01]  /*71c0*/  LOP3.LUT R88, R88, 0xffff, RZ, 0xc0, !PT ;  /* 0x0000ffff58587812 */ /* 0x000fe200078ec0ff */
        /* <DEDUP_REMOVED lines=11> */
[----:B------:R-:W-:Y:S01]  /*7280*/  LOP3.LUT R20, R65, 0xff0000, R20, 0xf8, !PT ;  /* 0x00ff000041147812 */ /* 0x000fe200078ef814 */
[----:B------:R-:W-:Y:S01]  /*7290*/  IMAD.SHL.U32 R31, R78, 0x1000000, RZ ;  /* 0x010000004e1f7824 */ /* 0x000fe200078e00ff */
[----:B------:R-:W-:-:S02]  /*72a0*/  LOP3.LUT R21, R21, 0xff0000, R128, 0xf8, !PT ;  /* 0x00ff000015157812 */ /* 0x000fc400078ef880 */
[----:B------:R-:W-:Y:S02]  /*72b0*/  LOP3.LUT R83, R83, 0xff0000, R126, 0xf8, !PT ;  /* 0x00ff000053537812 */ /* 0x000fe400078ef87e */
[----:B------:R-:W-:Y:S02]  /*72c0*/  LOP3.LUT R85, R85, 0xff0000, R124, 0xf8, !PT ;  /* 0x00ff000055557812 */ /* 0x000fe400078ef87c */
[----:B------:R-:W-:Y:S02]  /*72d0*/  LOP3.LUT R87, R87, 0xff0000, R120, 0xf8, !PT ;  /* 0x00ff000057577812 */ /* 0x000fe400078ef878 */
[----:B------:R-:W-:Y:S02]  /*72e0*/  LOP3.LUT R89, R89, 0xff0000, R118, 0xf8, !PT ;  /* 0x00ff000059597812 */ /* 0x000fe400078ef876 */
[----:B------:R-:W-:Y:S02]  /*72f0*/  LOP3.LUT R91, R91, 0xff0000, R114, 0xf8, !PT ;  /* 0x00ff00005b5b7812 */ /* 0x000fe400078ef872 */
[----:B------:R-:W-:Y:S01]  /*7300*/  LOP3.LUT R28, R28, R5, RZ, 0xfc, !PT ;  /* 0x000000051c1c7212 */ /* 0x000fe200078efcff */
[----:B------:R-:W-:Y:S01]  /*7310*/  IMAD.SHL.U32 R5, R82, 0x1000000, RZ ;  /* 0x0100000052057824 */ /* 0x000fe200078e00ff */
[----:B------:R-:W-:-:S02]  /*7320*/  LOP3.LUT R20, R20, R133, RZ, 0xfc, !PT ;  /* 0x0000008514147212 */ /* 0x000fc400078efcff */
[----:B------:R-:W-:Y:S02]  /*7330*/  LOP3.LUT R23, R23, R174, RZ, 0xfc, !PT ;  /* 0x000000ae17177212 */ /* 0x000fe400078efcff */
[----:B------:R-:W-:Y:S02]  /*7340*/  LOP3.LUT R21, R21, R100, RZ, 0xfc, !PT ;  /* 0x0000006415157212 */ /* 0x000fe400078efcff */
[----:B------:R-:W-:Y:S02]  /*7350*/  LOP3.LUT R17, R46, R17, RZ, 0xfc, !PT ;  /* 0x000000112e117212 */ /* 0x000fe400078efcff */
[----:B------:R-:W-:Y:S02]  /*7360*/  LOP3.LUT R19, R32, R19, RZ, 0xfc, !PT ;  /* 0x0000001320137212 */ /* 0x000fe400078efcff */
[----:B------:R-:W-:Y:S02]  /*7370*/  LOP3.LUT R169, R170, R169, RZ, 0xfc, !PT ;  /* 0x000000a9aaa97212 */ /* 0x000fe400078efcff */
[----:B------:R-:W-:-:S02]  /*7380*/  LOP3.LUT R83, R83, R104, RZ, 0xfc, !PT ;  /* 0x0000006853537212 */ /* 0x000fc400078efcff */
[----:B------:R-:W-:Y:S02]  /*7390*/  LOP3.LUT R102, R85, R102, RZ, 0xfc, !PT ;  /* 0x0000006655667212 */ /* 0x000fe400078efcff */
[----:B------:R-:W-:Y:S02]  /*73a0*/  LOP3.LUT R87, R87, R96, RZ, 0xfc, !PT ;  /* 0x0000006057577212 */ /* 0x000fe400078efcff */
[----:B------:R-:W-:Y:S02]  /*73b0*/  LOP3.LUT R94, R89, R94, RZ, 0xfc, !PT ;  /* 0x0000005e595e7212 */ /* 0x000fe400078efcff */
[----:B------:R-:W-:Y:S02]  /*73c0*/  LOP3.LUT R88, R91, R88, RZ, 0xfc, !PT ;  /* 0x000000585b587212 */ /* 0x000fe400078efcff */
[----:B------:R-:W-:Y:S02]  /*73d0*/  LOP3.LUT R25, R34, R25, RZ, 0xfc, !PT ;  /* 0x0000001922197212 */ /* 0x000fe400078efcff */
[----:B------:R-:W-:-:S02]  /*73e0*/  LOP3.LUT R33, R38, R33, RZ, 0xfc, !PT ;  /* 0x0000002126217212 */ /* 0x000fc400078efcff */
[----:B------:R-:W-:Y:S01]  /*73f0*/  LOP3.LUT R30, R30, R5, RZ, 0xfc, !PT ;  /* 0x000000051e1e7212 */ /* 0x000fe200078efcff */
[----:B------:R-:W-:Y:S01]  /*7400*/  FADD R5, R71, R148 ;  /* 0x0000009447057221 */ /* 0x000fe20000000000 */
[----:B------:R-:W-:Y:S02]  /*7410*/  LOP3.LUT R31, R36, R31, RZ, 0xfc, !PT ;  /* 0x0000001f241f7212 */ /* 0x000fe400078efcff */
[----:B------:R-:W-:Y:S02]  /*7420*/  SEL R37, R67, R20, P3 ;  /* 0x0000001443257207 */ /* 0x000fe40001800000 */
[----:B------:R-:W-:Y:S02]  /*7430*/  SEL R43, R172, R23, P3 ;  /* 0x00000017ac2b7207 */ /* 0x000fe40001800000 */
[----:B------:R-:W-:Y:S02]  /*7440*/  SEL R45, R21, R76, P3 ;  /* 0x0000004c152d7207 */ /* 0x000fe40001800000 */
[----:B------:R-:W-:Y:S01]  /*7450*/  SEL R47, R17, R44, P3 ;  /* 0x0000002c112f7207 */ /* 0x000fe20001800000 */
[----:B------:R-:W-:Y:S01]  /*7460*/  SHFL.IDX PT, R37, R37, R10, 0x1c1f ;  /* 0x001c1f0a25257589 */ /* 0x000fe200000e0000 */
[----:B------:R-:W-:-:S02]  /*7470*/  SEL R20, R20, R67, P3 ;  /* 0x0000004314147207 */ /* 0x000fc40001800000 */
[----:B------:R-:W-:Y:S01]  /*7480*/  SEL R172, R23, R172, P3 ;  /* 0x000000ac17ac7207 */ /* 0x000fe20001800000 */
[----:B------:R-:W-:Y:S01]  /*7490*/  SHFL.IDX PT, R45, R45, R10, 0x1c1f ;  /* 0x001c1f0a2d2d7589 */ /* 0x000fe200000e0000 */
[----:B------:R-:W-:Y:S02]  /*74a0*/  SEL R76, R76, R21, P3 ;  /* 0x000000154c4c7207 */ /* 0x000fe40001800000 */
[----:B------:R-:W-:Y:S01]  /*74b0*/  SEL R44, R44, R17, P3 ;  /* 0x000000112c2c7207 */ /* 0x000fe20001800000 */
[----:B------:R-:W5:Y:S01]  /*74c0*/  SHFL.IDX PT, R20, R20, R11, 0x1c1f ;  /* 0x001c1f0b14147589 */ /* 0x000f6200000e0000 */
[----:B------:R-:W-:Y:S02]  /*74d0*/  SEL R49, R19, R28, P3 ;  /* 0x0000001c13317207 */ /* 0x000fe40001800000 */
[----:B------:R-:W-:Y:S01]  /*74e0*/  SEL R34, R28, R19, P3 ;  /* 0x000000131c227207 */ /* 0x000fe20001800000 */
[----:B------:R-:W5:Y:S01]  /*74f0*/  SHFL.IDX PT, R76, R76, R11, 0x1c1f ;  /* 0x001c1f0b4c4c7589 */ /* 0x000f6200000e0000 */
[----:B------:R-:W-:-:S02]  /*7500*/  SEL R23, R70, R169, P3 ;  /* 0x000000a946177207 */ /* 0x000fc40001800000 */
[----:B------:R-:W-:Y:S01]  /*7510*/  SEL R21, R102, R83, P3 ;  /* 0x0000005366157207 */ /* 0x000fe20001800000 */
[----:B------:R-:W-:Y:S01]  /*7520*/  SHFL.IDX PT, R43, R43, R10, 0x1c1f ;  /* 0x001c1f0a2b2b7589 */ /* 0x000fe200000e0000 */
[----:B------:R-:W-:Y:S02]  /*7530*/  SEL R17, R94, R87, P3 ;  /* 0x000000575e117207 */ /* 0x000fe40001800000 */
[----:B------:R-:W-:Y:S01]  /*7540*/  SEL R19, R25, R88, P3 ;  /* 0x0000005819137207 */ /* 0x000fe20001800000 */
[----:B------:R-:W5:Y:S01]  /*7550*/  SHFL.IDX PT, R172, R172, R11, 0x1c1f ;  /* 0x001c1f0bacac7589 */ /* 0x000f6200000e0000 */
[----:B------:R-:W-:Y:S02]  /*7560*/  SEL R8, R8, 0x5410, P3 ;  /* 0x0000541008087807 */ /* 0x000fe40001800000 */
[----:B------:R-:W-:Y:S01]  /*7570*/  SEL R70, R169, R70, P3 ;  /* 0x00000046a9467207 */ /* 0x000fe20001800000 */
[----:B------:R-:W-:Y:S01]  /*7580*/  SHFL.IDX PT, R47, R47, R10, 0x1c1f ;  /* 0x001c1f0a2f2f7589 */ /* 0x000fe200000e0000 */
[----:B------:R-:W-:-:S02]  /*7590*/  SEL R102, R83, R102, P3 ;  /* 0x0000006653667207 */ /* 0x000fc40001800000 */
[----:B------:R-:W-:Y:S01]  /*75a0*/  SEL R94, R87, R94, P3 ;  /* 0x0000005e575e7207 */ /* 0x000fe20001800000 */
[----:B------:R-:W-:Y:S01]  /*75b0*/  SHFL.IDX PT, R49, R49, R10, 0x1c1f ;  /* 0x001c1f0a31317589 */ /* 0x000fe200000e0000 */
[----:B------:R-:W-:Y:S02]  /*75c0*/  SEL R88, R88, R25, P3 ;  /* 0x0000001958587207 */ /* 0x000fe40001800000 */
[----:B------:R-:W-:Y:S01]  /*75d0*/  SEL R7, R7, 0x7632, P3 ;  /* 0x0000763207077807 */ /* 0x000fe20001800000 */
[----:B------:R-:W-:Y:S01]  /*75e0*/  SHFL.IDX PT, R23, R23, R10, 0x1c1f ;  /* 0x001c1f0a17177589 */ /* 0x000fe200000e0000 */
[----:B------:R-:W-:Y:S02]  /*75f0*/  SEL R55, R24, R33, P3 ;  /* 0x0000002118377207 */ /* 0x000fe40001800000 */
[----:B------:R-:W-:Y:S01]  /*7600*/  SEL R51, R31, R30, P3 ;  /* 0x0000001e1f337207 */ /* 0x000fe20001800000 */
[----:B------:R-:W5:Y:S01]  /*7610*/  SHFL.IDX PT, R70, R70, R11, 0x1c1f ;  /* 0x001c1f0b46467589 */ /* 0x000f6200000e0000 */
[----:B------:R-:W-:-:S02]  /*7620*/  SEL R38, R30, R31, P3 ;  /* 0x0000001f1e267207 */ /* 0x000fc40001800000 */
[----:B------:R-:W-:Y:S01]  /*7630*/  SEL R40, R33, R24, P3 ;  /* 0x0000001821287207 */ /* 0x000fe20001800000 */
[----:B------:R-:W-:Y:S01]  /*7640*/  SHFL.IDX PT, R21, R21, R10, 0x1c1f ;  /* 0x001c1f0a15157589 */ /* 0x000fe200000e0000 */
[-C--:B-1----:R-:W-:Y:S02]  /*7650*/  PRMT R28, R29, R8.reuse, R16 ;  /* 0x000000081d1c7216 */ /* 0x082fe40000000010 */
[CCC-:B---3--:R-:W-:Y:S01]  /*7660*/  PRMT R24, R35.reuse, R8.reuse, R2.reuse ;  /* 0x0000000823187216 */ /* 0x1c8fe20000000002 */
[----:B------:R-:W-:Y:S01]  /*7670*/  SHFL.IDX PT, R102, R102, R11, 0x1c1f ;  /* 0x001c1f0b66667589 */ /* 0x000fe200000e0000 */
[-C--:B------:R-:W-:Y:S02]  /*7680*/  PRMT R25, R35, R7.reuse, R2 ;  /* 0x0000000723197216 */ /* 0x080fe40000000002 */
[----:B----4-:R-:W-:Y:S01]  /*7690*/  PRMT R26, R27, R8, R18 ;  /* 0x000000081b1a7216 */ /* 0x010fe20000000012 */
[----:B------:R-:W1:Y:S01]  /*76a0*/  SHFL.IDX PT, R2, R44, R11, 0x1c1f ;  /* 0x001c1f0b2c027589 */ /* 0x000e6200000e0000 */
[----:B------:R-:W-:-:S02]  /*76b0*/  PRMT R29, R29, R7, R16 ;  /* 0x000000071d1d7216 */ /* 0x000fc40000000010 */
[-C--:B------:R-:W-:Y:S01]  /*76c0*/  PRMT R27, R27, R7.reuse, R18 ;  /* 0x000000071b1b7216 */ /* 0x080fe20000000012 */
[----:B------:R3:W4:Y:S01]  /*76d0*/  SHFL.IDX PT, R16, R34, R11, 0x1c1f ;  /* 0x001c1f0b22107589 */ /* 0x00072200000e0000 */
[-C--:B--2---:R-:W-:Y:S02]  /*76e0*/  PRMT R35, R41, R7.reuse, R22 ;  /* 0x0000000729237216 */ /* 0x084fe40000000016 */
[CCC-:B-----5:R-:W-:Y:S01]  /*76f0*/  PRMT R30, R37.reuse, R8.reuse, R20.reuse ;  /* 0x00000008251e7216 */ /* 0x1e0fe20000000014 */
[----:B------:R-:W-:Y:S01]  /*7700*/  SHFL.IDX PT, R17, R17, R10, 0x1c1f ;  /* 0x001c1f0a11117589 */ /* 0x000fe200000e0000 */
[-C--:B------:R-:W-:Y:S02]  /*7710*/  PRMT R31, R37, R7.reuse, R20 ;  /* 0x00000007251f7216 */ /* 0x080fe40000000014 */
[C-C-:B------:R-:W-:Y:S01]  /*7720*/  PRMT R32, R39.reuse, R8, R140.reuse ;  /* 0x0000000827207216 */ /* 0x140fe2000000008c */
[----:B------:R-:W2:Y:S01]  /*7730*/  SHFL.IDX PT, R94, R94, R11, 0x1c1f ;  /* 0x001c1f0b5e5e7589 */ /* 0x000ea200000e0000 */
[----:B------:R-:W-:-:S02]  /*7740*/  PRMT R33, R39, R7, R140 ;  /* 0x0000000727217216 */ /* 0x000fc4000000008c */
[-C--:B---3--:R-:W-:Y:S01]  /*7750*/  PRMT R34, R41, R8.reuse, R22 ;  /* 0x0000000829227216 */ /* 0x088fe20000000016 */
[----:B------:R-:W-:Y:S01]  /*7760*/  SHFL.IDX PT, R19, R19, R10, 0x1c1f ;  /* 0x001c1f0a13137589 */ /* 0x000fe200000e0000 */
[-C--:B------:R-:W-:Y:S02]  /*7770*/  PRMT R41, R45, R7.reuse, R76 ;  /* 0x000000072d297216 */ /* 0x080fe4000000004c */
[CCC-:B------:R-:W-:Y:S01]  /*7780*/  PRMT R36, R43.reuse, R8.reuse, R172.reuse ;  /* 0x000000082b247216 */ /* 0x1c0fe200000000ac */
[----:B------:R-:W3:Y:S01]  /*7790*/  SHFL.IDX PT, R88, R88, R11, 0x1c1f ;  /* 0x001c1f0b58587589 */ /* 0x000ee200000e0000 */
[-C--:B------:R-:W-:Y:S02]  /*77a0*/  PRMT R37, R43, R7.reuse, R172 ;  /* 0x000000072b257216 */ /* 0x080fe400000000ac */
[----:B------:R-:W-:Y:S01]  /*77b0*/  PRMT R39, R23, R7, R70 ;  /* 0x0000000717277216 */ /* 0x000fe20000000046 */
[----:B------:R-:W-:Y:S01]  /*77c0*/  SHFL.IDX PT, R18, R51, R10, 0x1c1f ;  /* 0x001c1f0a33127589 */ /* 0x000fe200000e0000 */
[----:B-1----:R-:W-:-:S02]  /*77d0*/  PRMT R44, R47, R8, R2 ;  /* 0x000000082f2c7216 */ /* 0x002fc40000000002 */
[-C--:B------:R-:W-:Y:S01]  /*77e0*/  PRMT R42, R21, R8.reuse, R102 ;  /* 0x00000008152a7216 */ /* 0x080fe20000000066 */
[----:B------:R1:W5:Y:S01]  /*77f0*/  SHFL.IDX PT, R53, R38, R11, 0x1c1f ;  /* 0x001c1f0b26357589 */ /* 0x00036200000e0000 */
[----:B----4-:R-:W-:Y:S02]  /*7800*/  PRMT R48, R49, R8, R16 ;  /* 0x0000000831307216 */ /* 0x010fe40000000010 */
[-C--:B------:R-:W-:Y:S01]  /*7810*/  PRMT R43, R21, R7.reuse, R102 ;  /* 0x00000007152b7216 */ /* 0x080fe20000000066 */
[----:B------:R-:W-:Y:S01]  /*7820*/  SHFL.IDX PT, R55, R55, R10, 0x1c1f ;  /* 0x001c1f0a37377589 */ /* 0x000fe200000e0000 */
[----:B------:R-:W-:-:S03]  /*7830*/  PRMT R49, R49, R7, R16 ;  /* 0x0000000731317216 */ /* 0x000fc60000000010 */
[----:B------:R4:W5:Y:S01]  /*7840*/  SHFL.IDX PT, R52, R40, R11, 0x1c1f ;  /* 0x001c1f0b28347589 */ /* 0x00096200000e0000 */
[-C--:B--2---:R-:W-:Y:S02]  /*7850*/  PRMT R46, R17, R8.reuse, R94 ;  /* 0x00000008112e7216 */ /* 0x084fe4000000005e */
[-C--:B-1----:R-:W-:Y:S02]  /*7860*/  PRMT R38, R23, R8.reuse, R70 ;  /* 0x0000000817267216 */ /* 0x082fe40000000046 */
[-C--:B---3--:R-:W-:Y:S02]  /*7870*/  PRMT R50, R19, R8.reuse, R88 ;  /* 0x0000000813327216 */ /* 0x088fe40000000058 */
[----:B----4-:R-:W-:Y:S02]  /*7880*/  PRMT R40, R45, R8, R76 ;  /* 0x000000082d287216 */ /* 0x010fe4000000004c */
[-C--:B------:R-:W-:Y:S02]  /*7890*/  PRMT R45, R47, R7.reuse, R2 ;  /* 0x000000072f2d7216 */ /* 0x080fe40000000002 */
[----:B------:R-:W-:-:S02]  /*78a0*/  PRMT R47, R17, R7, R94 ;  /* 0x00000007112f7216 */ /* 0x000fc4000000005e */
[-C--:B------:R-:W-:Y:S02]  /*78b0*/  PRMT R51, R19, R7.reuse, R88 ;  /* 0x0000000713337216 */ /* 0x080fe40000000058 */
[CCC-:B-----5:R-:W-:Y:S02]  /*78c0*/  PRMT R56, R18.reuse, R8.reuse, R53.reuse ;  /* 0x0000000812387216 */ /* 0x1e0fe40000000035 */
[-C--:B------:R-:W-:Y:S02]  /*78d0*/  PRMT R57, R18, R7.reuse, R53 ;  /* 0x0000000712397216 */ /* 0x080fe40000000035 */
[C-C-:B------:R-:W-:Y:S02]  /*78e0*/  PRMT R58, R55.reuse, R8, R52.reuse ;  /* 0x00000008373a7216 */ /* 0x140fe40000000034 */
[----:B------:R-:W-:Y:S01]  /*78f0*/  PRMT R59, R55, R7, R52 ;  /* 0x00000007373b7216 */ /* 0x000fe20000000034 */
[----:B------:R-:W-:Y:S06]  /*7900*/  @!P0 BRA `(.L_x_19) ;  /* 0x0000000000048947 */ /* 0x000fec0003800000 */
[----:B------:R-:W-:Y:S01]  /*7910*/  BPT.TRAP 0x1 ;  /* 0x000000040000795c */ /* 0x000fe20000300000 */
.L_x_19:
[----:B------:R-:W1:Y:S02]  /*7920*/  SYNCS.PHASECHK.TRANS64.TRYWAIT P1, [UR38+0xb008], R6 ;  /* 0x00b00806ff0075a7 */ /* 0x000e640008020166 */
[----:B-1----:R-:W-:Y:S05]  /*7930*/  @!P1 BRA `(.L_x_20) ;  /* 0x000000f800949947 */ /* 0x002fea0003800000 */
.L_x_102:
[----:B------:R-:W-:Y:S01]  /*7940*/  UIADD3 UR6, UR8, 0x200, URZ ;  /* 0x0000020008067890 */ /* 0x000fe2000fffe03f */
[----:B------:R-:W-:Y:S01]  /*7950*/  WARPGROUP.ARRIVE ;  /* 0x00000000000079c5 */ /* 0x000fe20000000000 */
[----:B------:R-:W-:-:S07]  /*7960*/  UMOV UR7, 0x40000040 ;  /* 0x4000004000077882 */ /* 0x000fce0000000000 */
[----:B------:R-:W-:Y:S01]  /*7970*/  QGMMA.64x32x32.F32.E4M3.E4M3 R152, R24, gdesc[UR4], RZ, !UPT, gsb0 ;  /* 0x0060000418987df3 */ /* 0x000fe2000c0008ff */
[----:B------:R-:W-:Y:S01]  /*7980*/  UIADD3 UR6, UR8, 0x202, URZ ;  /* 0x0000020208067890 */ /* 0x000fe2000fffe03f */
[----:B------:R-:W-:Y:S01]  /*7990*/  UMOV UR7, 0x40000040 ;  /* 0x4000004000077882 */ /* 0x000fe20000000000 */
[----:B------:R-:W-:Y:S02]  /*79a0*/  WARPGROUP.DEPBAR.LE gsb0, 0x0 ;  /* 0x00008000000079c5 */ /* 0x000fe40000010000 */
[----:B------:R-:W-:-:S06]  /*79b0*/  WARPGROUP.ARRIVE ;  /* 0x00000000000079c5 */ /* 0x000fcc0000000000 */
[----:B------:R-:W-:Y:S01]  /*79c0*/  QGMMA.64x32x32.F32.E4M3.E4M3 R152, R28, gdesc[UR4], R152, gsb0 ;  /* 0x006000041c987df3 */ /* 0x000fe20008000898 */
        /* <DEDUP_REMOVED lines=29> */
[----:B------:R-:W-:Y:S03]  /*7ba0*/  QGMMA.64x32x32.F32.E4M3.E4M3 R152, R56, gdesc[UR4], R152, gsb0 ;  /* 0x0060000438987df3 */ /* 0x000fe60008000898 */
[----:B------:R-:W-:Y:S02]  /*7bb0*/  WARPGROUP.DEPBAR.LE gsb0, 0x0 ;  /* 0x00008000000079c5 */ /* 0x000fe40000010000 */
[----:B------:R-:W-:Y:S05]  /*7bc0*/  @!P0 BRA `(.L_x_21) ;  /* 0x0000000000048947 */ /* 0x000fea0003800000 */
[----:B------:R-:W-:Y:S01]  /*7bd0*/  BPT.TRAP 0x1 ;  /* 0x000000040000795c */ /* 0x000fe20000300000 */
.L_x_21:
[----:B------:R-:W-:Y:S01]  /*7be0*/  UISETP.EQ.AND UP0, UPT, UR36, URZ, !UP0 ;  /* 0x0000003f2400728c */ /* 0x000fe2000c702270 */
[----:B-1----:R-:W-:Y:S01]  /*7bf0*/  IMAD.MOV.U32 R6, RZ, RZ, RZ ;  /* 0x000000ffff067224 */ /* 0x002fe200078e00ff */
[----:B------:R-:W-:Y:S02]  /*7c00*/  UIADD3 UR6, UR38, 0xb028, URZ ;  /* 0x0000b02826067890 */ /* 0x000fe4000fffe03f */
[----:B------:R-:W-:Y:S02]  /*7c10*/  USEL UR7, URZ, 0x1, !UP0 ;  /* 0x000000013f077887 */ /* 0x000fe4000c000000 */
[----:B------:R-:W-:Y:S02]  /*7c20*/  UPRMT UR6, URZ, 0x654, UR6 ;  /* 0x000006543f067896 */ /* 0x000fe40008000006 */
[----:B------:R-:W-:-:S04]  /*7c30*/  USEL UR7, UR7, 0x2, UP1 ;  /* 0x0000000207077887 */ /* 0x000fc80008800000 */
[----:B------:R-:W-:-:S03]  /*7c40*/  UISETP.GT.U32.AND UP0, UPT, UR7, 0x1, UPT ;  /* 0x000000010700788c */ /* 0x000fc6000bf04070 */
[----:B------:R-:W-:Y:S03]  /*7c50*/  SYNCS.ARRIVE.TRANS64.RED.A1T0 RZ, [UR6], RZ ;  /* 0x000000ffffff79a7 */ /* 0x000fe60008100406 */
[----:B------:R-:W-:-:S13]  /*7c60*/  PLOP3.LUT P1, PT, PT, PT, UP0, 0x80, 0x0 ;  /* 0x000000000000781c */ /* 0x000fda0003f2f008 */
[----:B------:R-:W-:Y:S05]  /*7c70*/  @P1 BRA `(.L_x_22) ;  /* 0x0000000000041947 */ /* 0x000fea0003800000 */
[----:B------:R-:W-:Y:S01]  /*7c80*/  BPT.TRAP 0x1 ;  /* 0x000000040000795c */ /* 0x000fe20000300000 */
.L_x_22:
[C---:B------:R-:W-:Y:S01]  /*7c90*/  ISETP.GE.AND P2, PT, R12.reuse, 0x3, PT ;  /* 0x000000030c00780c */ /* 0x040fe20003f46270 */
[----:B------:R-:W-:Y:S01]  /*7ca0*/  UMOV UR9, 0x1 ;  /* 0x0000000100097882 */ /* 0x000fe20000000000 */
[----:B------:R-:W-:Y:S01]  /*7cb0*/  UMOV UR10, 0x2 ;  /* 0x00000002000a7882 */ /* 0x000fe20000000000 */
[----:B------:R-:W-:Y:S02]  /*7cc0*/  VIADD R2, R13, 0x100 ;  /* 0x000001000d027836 */ /* 0x000fe40000000000 */
[----:B------:R-:W-:-:S08]  /*7cd0*/  VIADD R12, R12, 0xffffffff ;  /* 0xffffffff0c0c7836 */ /* 0x000fd00000000000 */
[----:B------:R-:W-:Y:S05]  /*7ce0*/  @!P2 BRA `(.L_x_23) ;  /* 0x000000600008a947 */ /* 0x000fea0003800000 */
[----:B------:R-:W-:Y:S01]  /*7cf0*/  IMAD.MOV.U32 R17, RZ, RZ, R9 ;  /* 0x000000ffff117224 */ /* 0x000fe200078e0009 */
[----:B------:R-:W-:Y:S01]  /*7d00*/  UMOV UR10, 0x2 ;  /* 0x00000002000a7882 */ /* 0x000fe20000000000 */
[----:B------:R-:W-:Y:S01]  /*7d10*/  IMAD.MOV.U32 R13, RZ, RZ, R15 ;  /* 0x000000ffff0d7224 */ /* 0x000fe200078e000f */
[----:B------:R-:W-:Y:S01]  /*7d20*/  UMOV UR9, 0x1 ;  /* 0x0000000100097882 */ /* 0x000fe20000000000 */
[----:B------:R-:W-:Y:S01]  /*7d30*/  IMAD.MOV.U32 R6, RZ, RZ, RZ ;  /* 0x000000ffff067224 */ /* 0x000fe200078e00ff */
[----:B------:R-:W-:-:S06]  /*7d40*/  ULDC UR12, c[0x0][0x604] ;  /* 0x00018100000c7ab9 */ /* 0x000fcc0000000800 */
.L_x_34:
[----:B------:R-:W-:-:S13]  /*7d50*/  PLOP3.LUT P4, PT, PT, PT, UP1, 0x80, 0x0 ;  /* 0x000000000000781c */ /* 0x000fda0003f8f018 */
[----:B------:R-:W-:Y:S05]  /*7d60*/  @!P4 BRA `(.L_x_24) ;  /* 0x000000000004c947 */ /* 0x000fea0003800000 */
[----:B------:R-:W-:Y:S01]  /*7d70*/  BPT.TRAP 0x1 ;  /* 0x000000040000795c */ /* 0x000fe20000300000 */
.L_x_24:
[----:B------:R-:W-:Y:S01]  /*7d80*/  ULEA UR6, UR10, UR38, 0x3 ;  /* 0x000000260a067291 */ /* 0x000fe2000f8e183f */
[----:B------:R-:W-:-:S08]  /*7d90*/  SHF.L.U32 R9, R6, 0x1f, RZ ;  /* 0x0000001f06097819 */ /* 0x000fd000000006ff */
[----:B------:R-:W1:Y:S02]  /*7da0*/  SYNCS.PHASECHK.TRANS64.TRYWAIT P2, [UR6+0xb000], R9 ;  /* 0x00b00009ff0075a7 */ /* 0x000e640008040146 */
[----:B-1----:R-:W-:Y:S05]  /*7db0*/  @!P2 BRA `(.L_x_25) ;  /* 0x000000f4008ca947 */ /* 0x002fea0003800000 */
.L_x_103:
[----:B------:R-:W-:Y:S01]  /*7dc0*/  ULEA UR6, UR10, UR8, 0x9 ;  /* 0x000000080a067291 */ /* 0x000fe2000f8e483f */
[----:B------:R-:W-:Y:S01]  /*7dd0*/  WARPGROUP.ARRIVE ;  /* 0x00000000000079c5 */ /* 0x000fe20000000000 */
[----:B------:R-:W-:Y:S01]  /*7de0*/  UMOV UR7, 0xc0000010 ;  /* 0xc000001000077882 */ /* 0x000fe20000000000 */
[----:B------:R-:W-:-:S04]  /*7df0*/  UIADD3 UR10, UR10, 0x1, URZ ;  /* 0x000000010a0a7890 */ /* 0x000fc8000fffe03f */
[----:B------:R-:W-:Y:S02]  /*7e00*/  UISETP.NE.AND UP0, UPT, UR10, 0x5, UPT ;  /* 0x000000050a00788c */ /* 0x000fe4000bf05270 */
[----:B------:R-:W-:Y:S02]  /*7e10*/  QGMMA.64x256x32.F32.E4M3.E4M3 R24, gdesc[UR4], RZ, !UPT, gsb0 ;  /* 0x03e00000041879f3 */ /* 0x000fe4000c0008ff */
[----:B------:R-:W-:Y:S02]  /*7e20*/  USEL UR6, URZ, 0x1, UP0 ;  /* 0x000000013f067887 */ /* 0x000fe40008000000 */
[----:B------:R-:W-:-:S04]  /*7e30*/  USEL UR7, UR10, URZ, UP0 ;  /* 0x0000003f0a077287 */ /* 0x000fc80008000000 */
[----:B------:R-:W-:Y:S01]  /*7e40*/  LOP3.LUT R6, R6, UR6, RZ, 0x3c, !PT ;  /* 0x0000000606067c12 */ /* 0x000fe2000f8e3cff */
[----:B------:R-:W-:Y:S02]  /*7e50*/  WARPGROUP.DEPBAR.LE gsb0, 0x0 ;  /* 0x00008000000079c5 */ /* 0x000fe40000010000 */
[----:B------:R-:W-:Y:S05]  /*7e60*/  @!P4 BRA `(.L_x_26) ;  /* 0x000000000004c947 */ /* 0x000fea0003800000 */
[----:B------:R-:W-:Y:S01]  /*7e70*/  BPT.TRAP 0x1 ;  /* 0x000000040000795c */ /* 0x000fe20000300000 */
.L_x_26:
[----:B-1----:R-:W-:Y:S01]  /*7e80*/  FMNMX R10, R24, R17, !PT ;  /* 0x00000011180a7209 */ /* 0x002fe20007800000 */
[----:B------:R-:W-:-:S03]  /*7e90*/  ULEA UR6, UR7, UR38, 0x3 ;  /* 0x0000002607067291 */ /* 0x000fc6000f8e183f */
[----:B------:R-:W-:-:S04]  /*7ea0*/  FMNMX R9, R25, R10, !PT ;  /* 0x0000000a19097209 */ /* 0x000fc80007800000 */
        /* <DEDUP_REMOVED lines=61> */
[----:B------:R-:W-:-:S05]  /*8280*/  FMNMX R11, R149, R10, !PT ;  /* 0x0000000a950b7209 */ /* 0x000fca0007800000 */
[----:B------:R-:W1:Y:S02]  /*8290*/  SHFL.BFLY PT, R10, R11, 0x1, 0x1f ;  /* 0x0c201f000b0a7f89 */ /* 0x000e6400000e0000 */
[----:B-1----:R-:W-:-:S05]  /*82a0*/  FMNMX R15, R11, R10, !PT ;  /* 0x0000000a0b0f7209 */ /* 0x002fca0007800000 */
[----:B------:R-:W1:Y:S02]  /*82b0*/  SHFL.BFLY PT, R10, R15, 0x2, 0x1f ;  /* 0x0c401f000f0a7f89 */ /* 0x000e6400000e0000 */
[----:B-1----:R-:W-:-:S04]  /*82c0*/  FMNMX R9, R15, R10, !PT ;  /* 0x0000000a0f097209 */ /* 0x002fc80007800000 */
[----:B------:R-:W-:-:S04]  /*82d0*/  FSETP.NEU.AND P2, PT, R9, -INF , PT ;  /* 0xff8000000900780b */ /* 0x000fc80003f4d000 */
[----:B------:R-:W-:-:S05]  /*82e0*/  FSEL R10, R9, RZ, P2 ;  /* 0x000000ff090a7208 */ /* 0x000fca0001000000 */
[C---:B------:R-:W-:Y:S01]  /*82f0*/  FMUL R168, R10.reuse, UR12 ;  /* 0x0000000c0aa87c20 */ /* 0x040fe20008400000 */
[----:B------:R-:W-:-:S03]  /*8300*/  FADD R10, -R10, R17 ;  /* 0x000000110a0a7221 */ /* 0x000fc60000000100 */
[--C-:B------:R-:W-:Y:S01]  /*8310*/  FFMA R24, R24, UR12, -R168.reuse ;  /* 0x0000000c18187c23 */ /* 0x100fe200080008a8 */
[----:B------:R-:W-:-:S01]  /*8320*/  FFMA R25, R25, UR12, -R168 ;  /* 0x0000000c19197c23 */ /* 0x000fc200080008a8 */
[--C-:B------:R-:W-:Y:S01]  /*8330*/  FFMA R28, R28, UR12, -R168.reuse ;  /* 0x0000000c1c1c7c23 */ /* 0x100fe200080008a8 */
[----:B------:R-:W-:-:S01]  /*8340*/  FFMA R29, R29, UR12, -R168 ;  /* 0x0000000c1d1d7c23 */ /* 0x000fc200080008a8 */
[--C-:B------:R-:W-:Y:S01]  /*8350*/  FFMA R32, R32, UR12, -R168.reuse ;  /* 0x0000000c20207c23 */ /* 0x100fe200080008a8 */
[----:B------:R-:W-:Y:S01]  /*8360*/  FSETP.GEU.AND P2, PT, R24, -126, PT ;  /* 0xc2fc00001800780b */ /* 0x000fe20003f4e000 */
[--C-:B------:R-:W-:Y:S01]  /*8370*/  FFMA R33, R33, UR12, -R168.reuse ;  /* 0x0000000c21217c23 */ /* 0x100fe200080008a8 */
[----:B------:R-:W-:Y:S01]  /*8380*/  FSETP.GEU.AND P6, PT, R25, -126, PT ;  /* 0xc2fc00001900780b */ /* 0x000fe20003fce000 */
[--C-:B------:R-:W-:Y:S01]  /*8390*/  FFMA R36, R36, UR12, -R168.reuse ;  /* 0x0000000c24247c23 */ /* 0x100fe200080008a8 */
[----:B------:R-:W-:Y:S01]  /*83a0*/  FSETP.GEU.AND P4, PT, R28, -126, PT ;  /* 0xc2fc00001c00780b */ /* 0x000fe20003f8e000 */
[--C-:B------:R-:W-:Y:S01]  /*83b0*/  FFMA R37, R37, UR12, -R168.reuse ;  /* 0x0000000c25257c23 */ /* 0x100fe200080008a8 */
[----:B------:R-:W-:Y:S01]  /*83c0*/  FSETP.GEU.AND P5, PT, R29, -126, PT ;  /* 0xc2fc00001d00780b */ /* 0x000fe20003fae000 */
[--C-:B------:R-:W-:Y:S01]  /*83d0*/  FFMA R40, R40, UR12, -R168.reuse ;  /* 0x0000000c28287c23 */ /* 0x100fe200080008a8 */
[----:B------:R-:W-:-:S01]  /*83e0*/  FFMA R41, R41, UR12, -R168 ;  /* 0x0000000c29297c23 */ /* 0x000fc200080008a8 */
[--C-:B------:R-:W-:Y:S01]  /*83f0*/  FFMA R44, R44, UR12, -R168.reuse ;  /* 0x0000000c2c2c7c23 */ /* 0x100fe200080008a8 */
[----:B------:R-:W-:-:S01]  /*8400*/  FFMA R45, R45, UR12, -R168 ;  /* 0x0000000c2d2d7c23 */ /* 0x000fc200080008a8 */
[--C-:B------:R-:W-:Y:S01]  /*8410*/  FFMA R48, R48, UR12, -R168.reuse ;  /* 0x0000000c30307c23 */ /* 0x100fe200080008a8 */
[----:B------:R-:W-:-:S01]  /*8420*/  FFMA R49, R49, UR12, -R168 ;  /* 0x0000000c31317c23 */ /* 0x000fc200080008a8 */
[----:B------:R-:W-:Y:S01]  /*8430*/  @!P2 FMUL R24, R24, 0.5 ;  /* 0x3f0000001818a820 */ /* 0x000fe20000400000 */
[----:B------:R-:W-:-:S01]  /*8440*/  FFMA R52, R52, UR12, -R168 ;  /* 0x0000000c34347c23 */ /* 0x000fc200080008a8 */
[----:B------:R-:W-:Y:S01]  /*8450*/  @!P6 FMUL R25, R25, 0.5 ;  /* 0x3f0000001919e820 */ /* 0x000fe20000400000 */
[----:B------:R-:W-:-:S01]  /*8460*/  FFMA R53, R53, UR12, -R168 ;  /* 0x0000000c35357c23 */ /* 0x000fc200080008a8 */
[----:B------:R-:W1:Y:S01]  /*8470*/  MUFU.EX2 R11, R24 ;  /* 0x00000018000b7308 */ /* 0x000e620000000800 */
[----:B------:R-:W-:Y:S01]  /*8480*/  @!P4 FMUL R28, R28, 0.5 ;  /* 0x3f0000001c1cc820 */ /* 0x000fe20000400000 */
[----:B------:R-:W-:Y:S01]  /*8490*/  @!P5 FMUL R29, R29, 0.5 ;  /* 0x3f0000001d1dd820 */ /* 0x000fe20000400000 */
[----:B------:R-:W-:-:S01]  /*84a0*/  FFMA R56, R56, UR12, -R168 ;  /* 0x0000000c38387c23 */ /* 0x000fc200080008a8 */
[--C-:B------:R-:W-:Y:S01]  /*84b0*/  FFMA R57, R57, UR12, -R168.reuse ;  /* 0x0000000c39397c23 */ /* 0x100fe200080008a8 */
[----:B------:R-:W-:-:S01]  /*84c0*/  FFMA R60, R60, UR12, -R168 ;  /* 0x0000000c3c3c7c23 */ /* 0x000fc200080008a8 */
[--C-:B------:R-:W-:Y:S01]  /*84d0*/  FFMA R61, R61, UR12, -R168.reuse ;  /* 0x0000000c3d3d7c23 */ /* 0x100fe200080008a8 */
[----:B------:R-:W-:-:S01]  /*84e0*/  FFMA R64, R64, UR12, -R168 ;  /* 0x0000000c40407c23 */ /* 0x000fc200080008a8 */
[----:B------:R-:W2:Y:S01]  /*84f0*/  MUFU.EX2 R16, R25 ;  /* 0x0000001900107308 */ /* 0x000ea20000000800 */
[----:B------:R-:W-:-:S01]  /*8500*/  FFMA R137, R137, UR12, -R168 ;  /* 0x0000000c89897c23 */ /* 0x000fc200080008a8 */
[--C-:B------:R-:W-:Y:S01]  /*8510*/  FFMA R144, R144, UR12, -R168.reuse ;  /* 0x0000000c90907c23 */ /* 0x100fe200080008a8 */
[----:B------:R-:W-:-:S01]  /*8520*/  FFMA R145, R145, UR12, -R168 ;  /* 0x0000000c91917c23 */ /* 0x000fc200080008a8 */
[--C-:B------:R-:W-:Y:S01]  /*8530*/  FFMA R148, R148, UR12, -R168.reuse ;  /* 0x0000000c94947c23 */ /* 0x100fe200080008a8 */
[----:B------:R-:W-:-:S01]  /*8540*/  FFMA R149, R149, UR12, -R168 ;  /* 0x0000000c95957c23 */ /* 0x000fc200080008a8 */
[----:B------:R-:W-:-:S02]  /*8550*/  FMUL R10, R10, UR12 ;  /* 0x0000000c0a0a7c20 */ /* 0x000fc40008400000 */
[----:B------:R-:W3:Y:S01]  /*8560*/  MUFU.EX2 R18, R28 ;  /* 0x0000001c00127308 */ /* 0x000ee20000000800 */
[----:B-1----:R-:W-:Y:S01]  /*8570*/  @!P2 FMUL R11, R11, R11 ;  /* 0x0000000b0b0ba220 */ /* 0x002fe20000400000 */
[----:B------:R-:W-:-:S06]  /*8580*/  FSETP.GEU.AND P2, PT, R32, -126, PT ;  /* 0xc2fc00002000780b */ /* 0x000fcc0003f4e000 */
[----:B------:R-:W1:Y:S01]  /*8590*/  MUFU.EX2 R19, R29 ;  /* 0x0000001d00137308 */ /* 0x000e620000000800 */
[----:B--2---:R-:W-:Y:S01]  /*85a0*/  @!P6 FMUL R16, R16, R16 ;  /* 0x000000101010e220 */ /* 0x004fe20000400000 */
[----:B------:R-:W-:-:S05]  /*85b0*/  FSETP.GEU.AND P6, PT, R33, -126, PT ;  /* 0xc2fc00002100780b */ /* 0x000fca0003fce000 */
[----:B------:R-:W-:Y:S01]  /*85c0*/  @!P2 FMUL R32, R32, 0.5 ;  /* 0x3f0000002020a820 */ /* 0x000fe20000400000 */
[----:B---3--:R-:W-:Y:S01]  /*85d0*/  @!P4 FMUL R18, R18, R18 ;  /* 0x000000121212c220 */ /* 0x008fe20000400000 */
[----:B------:R-:W-:Y:S02]  /*85e0*/  FSETP.GEU.AND P4, PT, R36, -126, PT ;  /* 0xc2fc00002400780b */ /* 0x000fe40003f8e000 */
[----:B------:R-:W2:Y:S04]  /*85f0*/  MUFU.EX2 R20, R32 ;  /* 0x0000002000147308 */ /* 0x000ea80000000800 */
[----:B------:R-:W-:Y:S01]  /*8600*/  @!P6 FMUL R33, R33, 0.5 ;  /* 0x3f0000002121e820 */ /* 0x000fe20000400000 */
[----:B-1----:R-:W-:Y:S01]  /*8610*/  @!P5 FMUL R19, R19, R19 ;  /* 0x000000131313d220 */ /* 0x002fe20000400000 */
[----:B------:R-:W-:-:S02]  /*8620*/  FSETP.GEU.AND P5, PT, R37, -126, PT ;  /* 0xc2fc00002500780b */ /* 0x000fc40003fae000 */
[----:B------:R-:W1:Y:S03]  /*8630*/  MUFU.EX2 R21, R33 ;  /* 0x0000002100157308 */ /* 0x000e660000000800 */
[----:B------:R-:W-:-:S05]  /*8640*/  @!P4 FMUL R36, R36, 0.5 ;  /* 0x3f0000002424c820 */ /* 0x000fca0000400000 */
[----:B------:R-:W3:Y:S01]  /*8650*/  MUFU.EX2 R22, R36 ;  /* 0x0000002400167308 */ /* 0x000ee20000000800 */
[----:B--2---:R-:W-:Y:S01]  /*8660*/  @!P2 FMUL R20, R20, R20 ;  /* 0x000000141414a220 */ /* 0x004fe20000400000 */
[----:B------:R-:W-:Y:S01]  /*8670*/  FSETP.GEU.AND P2, PT, R40, -126, PT ;  /* 0xc2fc00002800780b */ /* 0x000fe20003f4e000 */
[----:B------:R-:W-:-:S05]  /*8680*/  @!P5 FMUL R37, R37, 0.5 ;  /* 0x3f0000002525d820 */ /* 0x000fca0000400000 */
[----:B------:R-:W2:Y:S01]  /*8690*/  MUFU.EX2 R23, R37 ;  /* 0x0000002500177308 */ /* 0x000ea20000000800 */
[----:B-1----:R-:W-:Y:S01]  /*86a0*/  @!P6 FMUL R21, R21, R21 ;  /* 0x000000151515e220 */ /* 0x002fe20000400000 */
[----:B------:R-:W-:-:S05]  /*86b0*/  FSETP.GEU.AND P6, PT, R41, -126, PT ;  /* 0xc2fc00002900780b */ /* 0x000fca0003fce000 */
[----:B------:R-:W-:Y:S01]  /*86c0*/  @!P2 FMUL R40, R40, 0.5 ;  /* 0x3f0000002828a820 */ /* 0x000fe20000400000 */
[----:B---3--:R-:W-:Y:S01]  /*86d0*/  @!P4 FMUL R22, R22, R22 ;  /* 0x000000161616c220 */ /* 0x008fe20000400000 */
[----:B------:R-:W-:Y:S02]  /*86e0*/  FSETP.GEU.AND P4, PT, R44, -126, PT ;  /* 0xc2fc00002c00780b */ /* 0x000fe40003f8e000 */
[----:B------:R-:W1:Y:S04]  /*86f0*/  MUFU.EX2 R24, R40 ;  /* 0x0000002800187308 */ /* 0x000e680000000800 */
[----:B------:R-:W-:Y:S01]  /*8700*/  @!P6 FMUL R41, R41, 0.5 ;  /* 0x3f0000002929e820 */ /* 0x000fe20000400000 */
[----:B--2---:R-:W-:Y:S01]  /*8710*/  @!P5 FMUL R23, R23, R23 ;  /* 0x000000171717d220 */ /* 0x004fe20000400000 */
[----:B------:R-:W-:-:S02]  /*8720*/  FSETP.GEU.AND P5, PT, R45, -126, PT ;  /* 0xc2fc00002d00780b */ /* 0x000fc40003fae000 */
[----:B------:R-:W2:Y:S03]  /*8730*/  MUFU.EX2 R25, R41 ;  /* 0x0000002900197308 */ /* 0x000ea60000000800 */
[----:B------:R-:W-:-:S05]  /*8740*/  @!P4 FMUL R44, R44, 0.5 ;  /* 0x3f0000002c2cc820 */ /* 0x000fca0000400000 */
[----:B------:R-:W3:Y:S01]  /*8750*/  MUFU.EX2 R28, R44 ;  /* 0x0000002c001c7308 */ /* 0x000ee20000000800 */
[----:B-1----:R-:W-:Y:S01]  /*8760*/  @!P2 FMUL R24, R24, R24 ;  /* 0x000000181818a220 */ /* 0x002fe20000400000 */
[----:B------:R-:W-:Y:S01]  /*8770*/  FSETP.GEU.AND P2, PT, R48, -126, PT ;  /* 0xc2fc00003000780b */ /* 0x000fe20003f4e000 */
[----:B------:R-:W-:-:S05]  /*8780*/  @!P5 FMUL R45, R45, 0.5 ;  /* 0x3f0000002d2dd820 */ /* 0x000fca0000400000 */
        /* <DEDUP_REMOVED lines=10> */
[----:B------:R1:W3:Y:S03]  /*8830*/  MUFU.EX2 R33, R49 ;  /* 0x0000003100217308 */ /* 0x0002e60000000800 */
[----:B------:R-:W-:-:S05]  /*8840*/  @!P4 FMUL R52, R52, 0.5 ;  /* 0x3f0000003434c820 */ /* 0x000fca0000400000 */
[----:B------:R4:W5:Y:S01]  /*8850*/  MUFU.EX2 R36, R52 ;  /* 0x0000003400247308 */ /* 0x0009620000000800 */
[----:B--2---:R-:W-:Y:S01]  /*8860*/  @!P2 FMUL R32, R32, R32 ;  /* 0x000000202020a220 */ /* 0x004fe20000400000 */
[----:B------:R-:W-:Y:S01]  /*8870*/  FSETP.GEU.AND P2, PT, R56, -126, PT ;  /* 0xc2fc00003800780b */ /* 0x000fe20003f4e000 */
[----:B-1----:R-:W-:-:S01]  /*8880*/  FFMA R49, R65, UR12, -R168 ;  /* 0x0000000c41317c23 */ /* 0x002fc200080008a8 */
[----:B------:R-:W-:Y:S01]  /*8890*/  @!P5 FMUL R53, R53, 0.5 ;  /* 0x3f0000003535d820 */ /* 0x000fe20000400000 */
[----:B------:R-:W-:-:S01]  /*88a0*/  FFMA R65, R81, UR12, -R168 ;  /* 0x0000000c51417c23 */ /* 0x000fc200080008a8 */
[--C-:B------:R-:W-:Y:S02]  /*88b0*/  FFMA R81, R96, UR12, -R168.reuse ;  /* 0x0000000c60517c23 */ /* 0x100fe400080008a8 */
[----:B------:R1:W2:Y:S01]  /*88c0*/  MUFU.EX2 R37, R53 ;  /* 0x0000003500257308 */ /* 0x0002a20000000800 */
[----:B---3--:R-:W-:Y:S01]  /*88d0*/  @!P6 FMUL R33, R33, R33 ;  /* 0x000000212121e220 */ /* 0x008fe20000400000 */
[----:B------:R-:W-:Y:S01]  /*88e0*/  FSETP.GEU.AND P6, PT, R57, -126, PT ;  /* 0xc2fc00003900780b */ /* 0x000fe20003fce000 */
[----:B----4-:R-:W-:-:S04]  /*88f0*/  FFMA R52, R68, UR12, -R168 ;  /* 0x0000000c44347c23 */ /* 0x010fc800080008a8 */
[----:B------:R-:W-:Y:S01]  /*8900*/  @!P2 FMUL R56, R56, 0.5 ;  /* 0x3f0000003838a820 */ /* 0x000fe20000400000 */
[----:B-----5:R-:W-:Y:S01]  /*8910*/  @!P4 FMUL R36, R36, R36 ;  /* 0x000000242424c220 */ /* 0x020fe20000400000 */
[----:B------:R-:W-:Y:S02]  /*8920*/  FSETP.GEU.AND P4, PT, R60, -126, PT ;  /* 0xc2fc00003c00780b */ /* 0x000fe40003f8e000 */
[----:B------:R3:W4:Y:S01]  /*8930*/  MUFU.EX2 R40, R56 ;  /* 0x0000003800287308 */ /* 0x0007220000000800 */
[----:B-1----:R-:W-:-:S01]  /*8940*/  FFMA R53, R69, UR12, -R168 ;  /* 0x0000000c45357c23 */ /* 0x002fc200080008a8 */
[--C-:B------:R-:W-:Y:S01]  /*8950*/  FFMA R69, R85, UR12, -R168.reuse ;  /* 0x0000000c55457c23 */ /* 0x100fe200080008a8 */
[----:B------:R-:W-:-:S01]  /*8960*/  FFMA R85, R100, UR12, -R168 ;  /* 0x0000000c64557c23 */ /* 0x000fc200080008a8 */
[----:B------:R-:W-:Y:S01]  /*8970*/  @!P6 FMUL R57, R57, 0.5 ;  /* 0x3f0000003939e820 */ /* 0x000fe20000400000 */
[----:B--2---:R-:W-:Y:S01]  /*8980*/  @!P5 FMUL R37, R37, R37 ;  /* 0x000000252525d220 */ /* 0x004fe20000400000 */
[----:B------:R-:W-:-:S02]  /*8990*/  FSETP.GEU.AND P5, PT, R61, -126, PT ;  /* 0xc2fc00003d00780b */ /* 0x000fc40003fae000 */
[----:B------:R1:W2:Y:S01]  /*89a0*/  MUFU.EX2 R41, R57 ;  /* 0x0000003900297308 */ /* 0x0002a20000000800 */
[----:B---3--:R-:W-:-:S02]  /*89b0*/  FFMA R56, R72, UR12, -R168 ;  /* 0x0000000c48387c23 */ /* 0x008fc400080008a8 */
[----:B------:R-:W-:-:S05]  /*89c0*/  @!P4 FMUL R60, R60, 0.5 ;  /* 0x3f0000003c3cc820 */ /* 0x000fca0000400000 */
[----:B------:R3:W5:Y:S01]  /*89d0*/  MUFU.EX2 R44, R60 ;  /* 0x0000003c002c7308 */ /* 0x0007620000000800 */
[----:B----4-:R-:W-:Y:S01]  /*89e0*/  @!P2 FMUL R40, R40, R40 ;  /* 0x000000282828a220 */ /* 0x010fe20000400000 */
[----:B------:R-:W-:Y:S01]  /*89f0*/  FSETP.GEU.AND P2, PT, R64, -126, PT ;  /* 0xc2fc00004000780b */ /* 0x000fe20003f4e000 */
[----:B-1----:R-:W-:-:S01]  /*8a00*/  FFMA R57, R73, UR12, -R168 ;  /* 0x0000000c49397c23 */ /* 0x002fc200080008a8 */
[----:B------:R-:W-:Y:S01]  /*8a10*/  @!P5 FMUL R61, R61, 0.5 ;  /* 0x3f0000003d3dd820 */ /* 0x000fe20000400000 */
[----:B------:R-:W-:-:S01]  /*8a20*/  FFMA R73, R89, UR12, -R168 ;  /* 0x0000000c59497c23 */ /* 0x000fc200080008a8 */
[----:B------:R-:W-:Y:S02]  /*8a30*/  FFMA R89, R104, UR12, -R168 ;  /* 0x0000000c68597c23 */ /* 0x000fe400080008a8 */
[----:B------:R1:W4:Y:S01]  /*8a40*/  MUFU.EX2 R45, R61 ;  /* 0x0000003d002d7308 */ /* 0x0003220000000800 */
[----:B--2---:R-:W-:Y:S01]  /*8a50*/  @!P6 FMUL R41, R41, R41 ;  /* 0x000000292929e220 */ /* 0x004fe20000400000 */
[----:B------:R-:W-:-:S02]  /*8a60*/  FSETP.GEU.AND P6, PT, R49, -126, PT ;  /* 0xc2fc00003100780b */ /* 0x000fc40003fce000 */
[----:B---3--:R-:W-:-:S03]  /*8a70*/  FMNMX R60, R26, R13, !PT ;  /* 0x0000000d1a3c7209 */ /* 0x008fc60007800000 */
[----:B------:R-:W-:Y:S01]  /*8a80*/  @!P2 FMUL R64, R64, 0.5 ;  /* 0x3f0000004040a820 */ /* 0x000fe20000400000 */
[----:B------:R-:W-:Y:S01]  /*8a90*/  FMNMX R15, R27, R60, !PT ;  /* 0x0000003c1b0f7209 */ /* 0x000fe20007800000 */
[----:B-----5:R-:W-:Y:S01]  /*8aa0*/  @!P4 FMUL R44, R44, R44 ;  /* 0x0000002c2c2cc220 */ /* 0x020fe20000400000 */
[----:B------:R-:W-:Y:S01]  /*8ab0*/  FSETP.GEU.AND P4, PT, R52, -126, PT ;  /* 0xc2fc00003400780b */ /* 0x000fe20003f8e000 */
[----:B------:R2:W3:Y:S01]  /*8ac0*/  MUFU.EX2 R48, R64 ;  /* 0x0000004000307308 */ /* 0x0004e20000000800 */
[----:B------:R-:W-:Y:S01]  /*8ad0*/  FMNMX R60, R30, R15, !PT ;  /* 0x0000000f1e3c7209 */ /* 0x000fe20007800000 */
[--C-:B-1----:R-:W-:Y:S01]  /*8ae0*/  FFMA R61, R77, UR12, -R168.reuse ;  /* 0x0000000c4d3d7c23 */ /* 0x102fe200080008a8 */
[----:B------:R-:W-:-:S01]  /*8af0*/  FFMA R77, R92, UR12, -R168 ;  /* 0x0000000c5c4d7c23 */ /* 0x000fc200080008a8 */
[----:B------:R-:W-:Y:S01]  /*8b00*/  @!P6 FMUL R49, R49, 0.5 ;  /* 0x3f0000003131e820 */ /* 0x000fe20000400000 */
[----:B------:R-:W-:Y:S01]  /*8b10*/  FMNMX R15, R31, R60, !PT ;  /* 0x0000003c1f0f7209 */ /* 0x000fe20007800000 */
[----:B----4-:R-:W-:Y:S01]  /*8b20*/  @!P5 FMUL R45, R45, R45 ;  /* 0x0000002d2d2dd220 */ /* 0x010fe20000400000 */
[----:B------:R-:W-:Y:S01]  /*8b30*/  FSETP.GEU.AND P5, PT, R53, -126, PT ;  /* 0xc2fc00003500780b */ /* 0x000fe20003fae000 */
[----:B------:R-:W-:Y:S01]  /*8b40*/  FFMA R60, R76, UR12, -R168 ;  /* 0x0000000c4c3c7c23 */ /* 0x000fe200080008a8 */
[----:B--2---:R-:W-:Y:S01]  /*8b50*/  FMNMX R64, R34, R15, !PT ;  /* 0x0000000f22407209 */ /* 0x004fe20007800000 */
[----:B------:R-:W1:Y:S02]  /*8b60*/  MUFU.EX2 R49, R49 ;  /* 0x0000003100317308 */ /* 0x000e640000000800 */
[----:B------:R-:W-:Y:S01]  /*8b70*/  @!P4 FMUL R52, R52, 0.5 ;  /* 0x3f0000003434c820 */ /* 0x000fe20000400000 */
[----:B------:R-:W-:Y:S01]  /*8b80*/  FMNMX R15, R35, R64, !PT ;  /* 0x00000040230f7209 */ /* 0x000fe20007800000 */
[----:B---3--:R-:W-:-:S04]  /*8b90*/  @!P2 FMUL R48, R48, R48 ;  /* 0x000000303030a220 */ /* 0x008fc80000400000 */
[----:B------:R-:W2:Y:S01]  /*8ba0*/  MUFU.EX2 R52, R52 ;  /* 0x0000003400347308 */ /* 0x000ea20000000800 */
[----:B------:R-:W-:Y:S01]  /*8bb0*/  FSETP.GEU.AND P2, PT, R56, -126, PT ;  /* 0xc2fc00003800780b */ /* 0x000fe20003f4e000 */
[----:B------:R-:W-:Y:S01]  /*8bc0*/  @!P5 FMUL R53, R53, 0.5 ;  /* 0x3f0000003535d820 */ /* 0x000fe20000400000 */
[----:B------:R-:W-:-:S04]  /*8bd0*/  FMNMX R64, R38, R15, !PT ;  /* 0x0000000f26407209 */ /* 0x000fc80007800000 */
[----:B------:R-:W-:Y:S01]  /*8be0*/  FMNMX R15, R39, R64, !PT ;  /* 0x00000040270f7209 */ /* 0x000fe20007800000 */
[----:B------:R-:W3:Y:S01]  /*8bf0*/  MUFU.EX2 R53, R53 ;  /* 0x0000003500357308 */ /* 0x000ee20000000800 */
[----:B-1----:R-:W-:Y:S01]  /*8c00*/  @!P6 FMUL R49, R49, R49 ;  /* 0x000000313131e220 */ /* 0x002fe20000400000 */
[----:B------:R-:W-:Y:S01]  /*8c10*/  FSETP.GEU.AND P6, PT, R57, -126, PT ;  /* 0xc2fc00003900780b */ /* 0x000fe20003fce000 */
[----:B------:R-:W-:-:S01]  /*8c20*/  FFMA R64, R80, UR12, -R168 ;  /* 0x0000000c50407c23 */ /* 0x000fc200080008a8 */
[----:B------:R-:W-:Y:S02]  /*8c30*/  FMNMX R68, R42, R15, !PT ;  /* 0x0000000f2a447209 */ /* 0x000fe40007800000 */
[----:B------:R-:W-:Y:S02]  /*8c40*/  @!P2 FMUL R56, R56, 0.5 ;  /* 0x3f0000003838a820 */ /* 0x000fe40000400000 */
[----:B------:R-:W-:Y:S01]  /*8c50*/  FMNMX R15, R43, R68, !PT ;  /* 0x000000442b0f7209 */ /* 0x000fe20007800000 */
[----:B--2---:R-:W-:Y:S01]  /*8c60*/  @!P4 FMUL R52, R52, R52 ;  /* 0x000000343434c220 */ /* 0x004fe20000400000 */
[----:B------:R-:W-:-:S02]  /*8c70*/  FSETP.GEU.AND P4, PT, R60, -126, PT ;  /* 0xc2fc00003c00780b */ /* 0x000fc40003f8e000 */
[----:B------:R-:W1:Y:S01]  /*8c80*/  MUFU.EX2 R56, R56 ;  /* 0x0000003800387308 */ /* 0x000e620000000800 */
[----:B------:R-:W-:Y:S02]  /*8c90*/  FMNMX R68, R46, R15, !PT ;  /* 0x0000000f2e447209 */ /* 0x000fe40007800000 */
[----:B------:R-:W-:Y:S01]  /*8ca0*/  @!P6 FMUL R57, R57, 0.5 ;  /* 0x3f0000003939e820 */ /* 0x000fe20000400000 */
[----:B---3--:R-:W-:Y:S01]  /*8cb0*/  @!P5 FMUL R53, R53, R53 ;  /* 0x000000353535d220 */ /* 0x008fe20000400000 */
[----:B------:R-:W-:Y:S02]  /*8cc0*/  FSETP.GEU.AND P5, PT, R61, -126, PT ;  /* 0xc2fc00003d00780b */ /* 0x000fe40003fae000 */
[----:B------:R-:W-:Y:S02]  /*8cd0*/  FMNMX R15, R47, R68, !PT ;  /* 0x000000442f0f7209 */ /* 0x000fe40007800000 */
[----:B------:R-:W2:Y:S01]  /*8ce0*/  MUFU.EX2 R57, R57 ;  /* 0x0000003900397308 */ /* 0x000ea20000000800 */
[----:B------:R-:W-:-:S01]  /*8cf0*/  FFMA R68, R84, UR12, -R168 ;  /* 0x0000000c54447c23 */ /* 0x000fc200080008a8 */
[----:B------:R-:W-:Y:S01]  /*8d00*/  @!P4 FMUL R60, R60, 0.5 ;  /* 0x3f0000003c3cc820 */ /* 0x000fe20000400000 */
[----:B------:R-:W-:-:S04]  /*8d10*/  FMNMX R72, R50, R15, !PT ;  /* 0x0000000f32487209 */ /* 0x000fc80007800000 */
[----:B------:R-:W-:Y:S01]  /*8d20*/  FMNMX R15, R51, R72, !PT ;  /* 0x00000048330f7209 */ /* 0x000fe20007800000 */
[----:B------:R-:W3:Y:S01]  /*8d30*/  MUFU.EX2 R60, R60 ;  /* 0x0000003c003c7308 */ /* 0x000ee20000000800 */
[----:B-1----:R-:W-:Y:S01]  /*8d40*/  @!P2 FMUL R56, R56, R56 ;  /* 0x000000383838a220 */ /* 0x002fe20000400000 */
[----:B------:R-:W-:Y:S01]  /*8d50*/  @!P5 FMUL R61, R61, 0.5 ;  /* 0x3f0000003d3dd820 */ /* 0x000fe20000400000 */
[----:B------:R-:W-:Y:S02]  /*8d60*/  FSETP.GEU.AND P2, PT, R64, -126, PT ;  /* 0xc2fc00004000780b */ /* 0x000fe40003f4e000 */
[----:B------:R-:W-:-:S03]  /*8d70*/  FMNMX R72, R54, R15, !PT ;  /* 0x0000000f36487209 */ /* 0x000fc60007800000 */
[----:B------:R-:W1:Y:S01]  /*8d80*/  MUFU.EX2 R61, R61 ;  /* 0x0000003d003d7308 */ /* 0x000e620000000800 */
[----:B--2---:R-:W-:Y:S01]  /*8d90*/  @!P6 FMUL R57, R57, R57 ;  /* 0x000000393939e220 */ /* 0x004fe20000400000 */
[----:B------:R-:W-:Y:S02]  /*8da0*/  FSETP.GEU.AND P6, PT, R65, -126, PT ;  /* 0xc2fc00004100780b */ /* 0x000fe40003fce000 */
[----:B------:R-:W-:Y:S01]  /*8db0*/  FMNMX R15, R55, R72, !PT ;  /* 0x00000048370f7209 */ /* 0x000fe20007800000 */
[----:B------:R-:W-:-:S03]  /*8dc0*/  FFMA R72, R88, UR12, -R168 ;  /* 0x0000000c58487c23 */ /* 0x000fc600080008a8 */
[----:B------:R-:W-:Y:S01]  /*8dd0*/  @!P2 FMUL R64, R64, 0.5 ;  /* 0x3f0000004040a820 */ /* 0x000fe20000400000 */
[----:B---3--:R-:W-:Y:S01]  /*8de0*/  @!P4 FMUL R60, R60, R60 ;  /* 0x0000003c3c3cc220 */ /* 0x008fe20000400000 */
[----:B------:R-:W-:Y:S02]  /*8df0*/  FSETP.GEU.AND P4, PT, R68, -126, PT ;  /* 0xc2fc00004400780b */ /* 0x000fe40003f8e000 */
[----:B------:R-:W-:Y:S02]  /*8e00*/  FMNMX R76, R58, R15, !PT ;  /* 0x0000000f3a4c7209 */ /* 0x000fe40007800000 */
[----:B------:R-:W2:Y:S01]  /*8e10*/  MUFU.EX2 R64, R64 ;  /* 0x0000004000407308 */ /* 0x000ea20000000800 */
[----:B------:R-:W-:Y:S01]  /*8e20*/  @!P6 FMUL R65, R65, 0.5 ;  /* 0x3f0000004141e820 */ /* 0x000fe20000400000 */
[----:B------:R-:W-:Y:S01]  /*8e30*/  FMNMX R15, R59, R76, !PT ;  /* 0x0000004c3b0f7209 */ /* 0x000fe20007800000 */
[----:B-1----:R-:W-:Y:S01]  /*8e40*/  @!P5 FMUL R61, R61, R61 ;  /* 0x0000003d3d3dd220 */ /* 0x002fe20000400000 */
[----:B------:R-:W-:-:S02]  /*8e50*/  FSETP.GEU.AND P5, PT, R69, -126, PT ;  /* 0xc2fc00004500780b */ /* 0x000fc40003fae000 */
[----:B------:R-:W-:Y:S02]  /*8e60*/  FMNMX R76, R62, R15, !PT ;  /* 0x0000000f3e4c7209 */ /* 0x000fe40007800000 */
[----:B------:R-:W1:Y:S01]  /*8e70*/  MUFU.EX2 R65, R65 ;  /* 0x0000004100417308 */ /* 0x000e620000000800 */
[----:B------:R-:W-:Y:S01]  /*8e80*/  @!P4 FMUL R68, R68, 0.5 ;  /* 0x3f0000004444c820 */ /* 0x000fe20000400000 */
[----:B------:R-:W-:-:S04]  /*8e90*/  FMNMX R15, R63, R76, !PT ;  /* 0x0000004c3f0f7209 */ /* 0x000fc80007800000 */
[----:B------:R-:W-:Y:S02]  /*8ea0*/  FMNMX R76, R66, R15, !PT ;  /* 0x0000000f424c7209 */ /* 0x000fe40007800000 */
[----:B------:R-:W3:Y:S01]  /*8eb0*/  MUFU.EX2 R68, R68 ;  /* 0x0000004400447308 */ /* 0x000ee20000000800 */
[----:B------:R-:W-:Y:S01]  /*8ec0*/  @!P5 FMUL R69, R69, 0.5 ;  /* 0x3f0000004545d820 */ /* 0x000fe20000400000 */
[----:B--2---:R-:W-:Y:S01]  /*8ed0*/  @!P2 FMUL R64, R64, R64 ;  /* 0x000000404040a220 */ /* 0x004fe20000400000 */
[----:B------:R-:W-:Y:S02]  /*8ee0*/  FSETP.GEU.AND P2, PT, R72, -126, PT ;  /* 0xc2fc00004800780b */ /* 0x000fe40003f4e000 */
[----:B------:R-:W-:Y:S01]  /*8ef0*/  FMNMX R15, R67, R76, !PT ;  /* 0x0000004c430f7209 */ /* 0x000fe20007800000 */
[----:B------:R-:W-:-:S01]  /*8f00*/  FFMA R76, R93, UR12, -R168 ;  /* 0x0000000c5d4c7c23 */ /* 0x000fc200080008a8 */
[----:B------:R-:W-:Y:S01]  /*8f10*/  FFMA R93, R108, UR12, -R168 ;  /* 0x0000000c6c5d7c23 */ /* 0x000fe200080008a8 */
[----:B------:R-:W2:Y:S01]  /*8f20*/  MUFU.EX2 R69, R69 ;  /* 0x0000004500457308 */ /* 0x000ea20000000800 */
[----:B-1----:R-:W-:Y:S01]  /*8f30*/  @!P6 FMUL R65, R65, R65 ;  /* 0x000000414141e220 */ /* 0x002fe20000400000 */
[----:B------:R-:W-:-:S02]  /*8f40*/  FSETP.GEU.AND P6, PT, R73, -126, PT ;  /* 0xc2fc00004900780b */ /* 0x000fc40003fce000 */
[----:B------:R-:W-:-:S04]  /*8f50*/  FMNMX R80, R70, R15, !PT ;  /* 0x0000000f46507209 */ /* 0x000fc80007800000 */
[----:B------:R-:W-:Y:S01]  /*8f60*/  @!P2 FMUL R72, R72, 0.5 ;  /* 0x3f0000004848a820 */ /* 0x000fe20000400000 */
[----:B---3--:R-:W-:Y:S01]  /*8f70*/  @!P4 FMUL R68, R68, R68 ;  /* 0x000000444444c220 */ /* 0x008fe20000400000 */
[----:B------:R-:W-:Y:S02]  /*8f80*/  FSETP.GEU.AND P4, PT, R77, -126, PT ;  /* 0xc2fc00004d00780b */ /* 0x000fe40003f8e000 */
[----:B------:R-:W-:Y:S02]  /*8f90*/  FMNMX R15, R71, R80, !PT ;  /* 0x00000050470f7209 */ /* 0x000fe40007800000 */
[----:B------:R-:W1:Y:S01]  /*8fa0*/  MUFU.EX2 R72, R72 ;  /* 0x0000004800487308 */ /* 0x000e620000000800 */
[----:B------:R-:W-:Y:S01]  /*8fb0*/  @!P6 FMUL R73, R73, 0.5 ;  /* 0x3f0000004949e820 */ /* 0x000fe20000400000 */
[----:B------:R-:W-:Y:S01]  /*8fc0*/  FMNMX R80, R74, R15, !PT ;  /* 0x0000000f4a507209 */ /* 0x000fe20007800000 */
[----:B--2---:R-:W-:Y:S01]  /*8fd0*/  @!P5 FMUL R69, R69, R69 ;  /* 0x000000454545d220 */ /* 0x004fe20000400000 */
[----:B------:R-:W-:-:S02]  /*8fe0*/  FSETP.GEU.AND P5, PT, R76, -126, PT ;  /* 0xc2fc00004c00780b */ /* 0x000fc40003fae000 */
[----:B------:R-:W-:Y:S01]  /*8ff0*/  FMNMX R15, R75, R80, !PT ;  /* 0x000000504b0f7209 */ /* 0x000fe20007800000 */
[--C-:B------:R-:W-:Y:S01]  /*9000*/  FFMA R80, R97, UR12, -R168.reuse ;  /* 0x0000000c61507c23 */ /* 0x100fe200080008a8 */
[----:B------:R-:W2:Y:S01]  /*9010*/  MUFU.EX2 R73, R73 ;  /* 0x0000004900497308 */ /* 0x000ea20000000800 */
[----:B------:R-:W-:Y:S01]  /*9020*/  @!P4 FMUL R77, R77, 0.5 ;  /* 0x3f0000004d4dc820 */ /* 0x000fe20000400000 */
[----:B------:R-:W-:Y:S01]  /*9030*/  FMNMX R84, R78, R15, !PT ;  /* 0x0000000f4e547209 */ /* 0x000fe20007800000 */
[----:B------:R-:W-:-:S03]  /*9040*/  FFMA R97, R112, UR12, -R168 ;  /* 0x0000000c70617c23 */ /* 0x000fc600080008a8 */
[----:B------:R-:W-:Y:S02]  /*9050*/  FMNMX R15, R79, R84, !PT ;  /* 0x000000544f0f7209 */ /* 0x000fe40007800000 */
[----:B------:R-:W3:Y:S01]  /*9060*/  MUFU.EX2 R77, R77 ;  /* 0x0000004d004d7308 */ /* 0x000ee20000000800 */
[----:B------:R-:W-:Y:S01]  /*9070*/  @!P5 FMUL R76, R76, 0.5 ;  /* 0x3f0000004c4cd820 */ /* 0x000fe20000400000 */
[----:B-1----:R-:W-:Y:S01]  /*9080*/  @!P2 FMUL R72, R72, R72 ;  /* 0x000000484848a220 */ /* 0x002fe20000400000 */
[----:B------:R-:W-:Y:S02]  /*9090*/  FSETP.GEU.AND P2, PT, R81, -126, PT ;  /* 0xc2fc00005100780b */ /* 0x000fe40003f4e000 */
[----:B------:R-:W-:-:S03]  /*90a0*/  FMNMX R84, R82, R15, !PT ;  /* 0x0000000f52547209 */ /* 0x000fc60007800000 */
[----:B------:R-:W1:Y:S01]  /*90b0*/  MUFU.EX2 R76, R76 ;  /* 0x0000004c004c7308 */ /* 0x000e620000000800 */
[----:B--2---:R-:W-:Y:S01]  /*90c0*/  @!P6 FMUL R73, R73, R73 ;  /* 0x000000494949e220 */ /* 0x004fe20000400000 */
[----:B------:R-:W-:Y:S01]  /*90d0*/  FMNMX R15, R83, R84, !PT ;  /* 0x00000054530f7209 */ /* 0x000fe20007800000 */
[----:B------:R-:W-:-:S01]  /*90e0*/  FFMA R84, R101, UR12, -R168 ;  /* 0x0000000c65547c23 */ /* 0x000fc200080008a8 */
[----:B------:R-:W-:Y:S01]  /*90f0*/  FSETP.GEU.AND P6, PT, R80, -126, PT ;  /* 0xc2fc00005000780b */ /* 0x000fe20003fce000 */
[----:B------:R-:W-:-:S01]  /*9100*/  FFMA R101, R116, UR12, -R168 ;  /* 0x0000000c74657c23 */ /* 0x000fc200080008a8 */
[----:B------:R-:W-:Y:S02]  /*9110*/  FMNMX R88, R86, R15, !PT ;  /* 0x0000000f56587209 */ /* 0x000fe40007800000 */
[----:B------:R-:W-:Y:S01]  /*9120*/  @!P2 FMUL R81, R81, 0.5 ;  /* 0x3f0000005151a820 */ /* 0x000fe20000400000 */
[----:B---3--:R-:W-:Y:S01]  /*9130*/  @!P4 FMUL R77, R77, R77 ;  /* 0x0000004d4d4dc220 */ /* 0x008fe20000400000 */
[----:B------:R-:W-:-:S02]  /*9140*/  FSETP.GEU.AND P4, PT, R85, -126, PT ;  /* 0xc2fc00005500780b */ /* 0x000fc40003f8e000 */
[----:B------:R-:W-:Y:S02]  /*9150*/  FMNMX R15, R87, R88, !PT ;  /* 0x00000058570f7209 */ /* 0x000fe40007800000 */
[----:B------:R-:W2:Y:S02]  /*9160*/  MUFU.EX2 R81, R81 ;  /* 0x0000005100517308 */ /* 0x000ea40000000800 */
[----:B------:R-:W-:Y:S01]  /*9170*/  FMNMX R88, R90, R15, !PT ;  /* 0x0000000f5a587209 */ /* 0x000fe20007800000 */
[----:B-1----:R-:W-:Y:S01]  /*9180*/  @!P5 FMUL R76, R76, R76 ;  /* 0x0000004c4c4cd220 */ /* 0x002fe20000400000 */
[----:B------:R-:W-:Y:S01]  /*9190*/  FSETP.GEU.AND P5, PT, R84, -126, PT ;  /* 0xc2fc00005400780b */ /* 0x000fe20003fae000 */
[----:B------:R-:W-:Y:S01]  /*91a0*/  @!P6 FMUL R80, R80, 0.5 ;  /* 0x3f0000005050e820 */ /* 0x000fe20000400000 */
[----:B------:R-:W-:Y:S01]  /*91b0*/  FMNMX R15, R91, R88, !PT ;  /* 0x000000585b0f7209 */ /* 0x000fe20007800000 */
[--C-:B------:R-:W-:Y:S01]  /*91c0*/  FFMA R88, R105, UR12, -R168.reuse ;  /* 0x0000000c69587c23 */ /* 0x100fe200080008a8 */
[----:B------:R-:W-:-:S01]  /*91d0*/  FFMA R105, R120, UR12, -R168 ;  /* 0x0000000c78697c23 */ /* 0x000fc200080008a8 */
[----:B------:R-:W-:Y:S01]  /*91e0*/  @!P4 FMUL R85, R85, 0.5 ;  /* 0x3f0000005555c820 */ /* 0x000fe20000400000 */
[----:B------:R-:W-:Y:S01]  /*91f0*/  FMNMX R92, R94, R15, !PT ;  /* 0x0000000f5e5c7209 */ /* 0x000fe20007800000 */
[----:B------:R-:W1:Y:S03]  /*9200*/  MUFU.EX2 R80, R80 ;  /* 0x0000005000507308 */ /* 0x000e660000000800 */
[----:B------:R-:W-:-:S03]  /*9210*/  FMNMX R15, R95, R92, !PT ;  /* 0x0000005c5f0f7209 */ /* 0x000fc60007800000 */
[----:B------:R-:W-:Y:S01]  /*9220*/  @!P5 FMUL R84, R84, 0.5 ;  /* 0x3f0000005454d820 */ /* 0x000fe20000400000 */
[----:B--2---:R-:W-:Y:S01]  /*9230*/  @!P2 FMUL R81, R81, R81 ;  /* 0x000000515151a220 */ /* 0x004fe20000400000 */
[----:B------:R-:W2:Y:S01]  /*9240*/  MUFU.EX2 R85, R85 ;  /* 0x0000005500557308 */ /* 0x000ea20000000800 */
[----:B------:R-:W-:Y:S02]  /*9250*/  FSETP.GEU.AND P2, PT, R89, -126, PT ;  /* 0xc2fc00005900780b */ /* 0x000fe40003f4e000 */
[----:B------:R-:W-:-:S04]  /*9260*/  FMNMX R92, R98, R15, !PT ;  /* 0x0000000f625c7209 */ /* 0x000fc80007800000 */
[----:B------:R-:W-:Y:S01]  /*9270*/  FMNMX R15, R99, R92, !PT ;  /* 0x0000005c630f7209 */ /* 0x000fe20007800000 */
[----:B------:R-:W3:Y:S01]  /*9280*/  MUFU.EX2 R84, R84 ;  /* 0x0000005400547308 */ /* 0x000ee20000000800 */
[----:B-1----:R-:W-:Y:S01]  /*9290*/  @!P6 FMUL R80, R80, R80 ;  /* 0x000000505050e220 */ /* 0x002fe20000400000 */
[----:B------:R-:W-:Y:S01]  /*92a0*/  FSETP.GEU.AND P6, PT, R88, -126, PT ;  /* 0xc2fc00005800780b */ /* 0x000fe20003fce000 */
[----:B------:R-:W-:-:S01]  /*92b0*/  FFMA R92, R109, UR12, -R168 ;  /* 0x0000000c6d5c7c23 */ /* 0x000fc200080008a8 */
[----:B------:R-:W-:Y:S01]  /*92c0*/  FMNMX R96, R102, R15, !PT ;  /* 0x0000000f66607209 */ /* 0x000fe20007800000 */
[----:B------:R-:W-:-:S01]  /*92d0*/  FFMA R109, R124, UR12, -R168 ;  /* 0x0000000c7c6d7c23 */ /* 0x000fc200080008a8 */
[----:B------:R-:W-:Y:S01]  /*92e0*/  @!P2 FMUL R89, R89, 0.5 ;  /* 0x3f0000005959a820 */ /* 0x000fe20000400000 */
[----:B------:R-:W-:-:S01]  /*92f0*/  FFMA R124, R141, UR12, -R168 ;  /* 0x0000000c8d7c7c23 */ /* 0x000fc200080008a8 */
[----:B------:R-:W-:Y:S01]  /*9300*/  FMNMX R15, R103, R96, !PT ;  /* 0x00000060670f7209 */ /* 0x000fe20007800000 */
[----:B--2---:R-:W-:Y:S01]  /*9310*/  @!P4 FMUL R85, R85, R85 ;  /* 0x000000555555c220 */ /* 0x004fe20000400000 */
[----:B------:R-:W-:Y:S01]  /*9320*/  FSETP.GEU.AND P4, PT, R93, -126, PT ;  /* 0xc2fc00005d00780b */ /* 0x000fe20003f8e000 */
[----:B------:R-:W-:-:S01]  /*9330*/  FADD R169, R21, R80 ;  /* 0x0000005015a97221 */ /* 0x000fc20000000000 */
[----:B------:R-:W1:Y:S01]  /*9340*/  MUFU.EX2 R89, R89 ;  /* 0x0000005900597308 */ /* 0x000e620000000800 */
[----:B------:R-:W-:-:S02]  /*9350*/  FMNMX R96, R106, R15, !PT ;  /* 0x0000000f6a607209 */ /* 0x000fc40007800000 */
[----:B------:R-:W-:Y:S01]  /*9360*/  @!P6 FMUL R88, R88, 0.5 ;  /* 0x3f0000005858e820 */ /* 0x000fe20000400000 */
[----:B------:R-:W-:Y:S01]  /*9370*/  F2FP.SATFINITE.E4M3.F32.PACK_AB_MERGE_C R21, RZ, R21, RZ ;  /* 0x00000015ff15723e */ /* 0x000fe200048070ff */
[----:B---3--:R-:W-:Y:S01]  /*9380*/  @!P5 FMUL R84, R84, R84 ;  /* 0x000000545454d220 */ /* 0x008fe20000400000 */
[----:B------:R-:W-:Y:S02]  /*9390*/  FSETP.GEU.AND P5, PT, R92, -126, PT ;  /* 0xc2fc00005c00780b */ /* 0x000fe40003fae000 */
[----:B------:R-:W-:Y:S01]  /*93a0*/  FMNMX R15, R107, R96, !PT ;  /* 0x000000606b0f7209 */ /* 0x000fe20007800000 */
[----:B------:R-:W2:Y:S01]  /*93b0*/  MUFU.EX2 R88, R88 ;  /* 0x0000005800587308 */ /* 0x000ea20000000800 */
[----:B------:R-:W-:-:S01]  /*93c0*/  FFMA R96, R113, UR12, -R168 ;  /* 0x0000000c71607c23 */ /* 0x000fc200080008a8 */
[----:B------:R-:W-:Y:S01]  /*93d0*/  @!P4 FMUL R93, R93, 0.5 ;  /* 0x3f0000005d5dc820 */ /* 0x000fe20000400000 */
[----:B------:R-:W-:Y:S01]  /*93e0*/  FMNMX R100, R110, R15, !PT ;  /* 0x0000000f6e647209 */ /* 0x000fe20007800000 */
[----:B------:R-:W-:Y:S01]  /*93f0*/  FFMA R113, R128, UR12, -R168 ;  /* 0x0000000c80717c23 */ /* 0x000fe200080008a8 */
[----:B------:R-:W-:-:S02]  /*9400*/  F2FP.SATFINITE.E4M3.F32.PACK_AB_MERGE_C R80, RZ, R80, RZ ;  /* 0x00000050ff50723e */ /* 0x000fc400048070ff */
        /* <DEDUP_REMOVED lines=42> */
[----:B------:R-:W-:-:S01]  /*96b0*/  FADD R170, R33, R96 ;  /* 0x0000006021aa7221 */ /* 0x000fc20000000000 */
[----:B------:R-:W-:Y:S01]  /*96c0*/  FMNMX R15, R135, R112, !PT ;  /* 0x00000070870f7209 */ /* 0x000fe20007800000 */
[----:B--2---:R-:W-:Y:S01]  /*96d0*/  @!P4 FMUL R101, R101, R101 ;  /* 0x000000656565c220 */ /* 0x004fe20000400000 */
[----:B------:R-:W-:-:S02]  /*96e0*/  FSETP.GEU.AND P4, PT, R109, -126, PT ;  /* 0xc2fc00006d00780b */ /* 0x000fc40003f8e000 */
[----:B------:R-:W1:Y:S01]  /*96f0*/  MUFU.EX2 R105, R105 ;  /* 0x0000006900697308 */ /* 0x000e620000000800 */
[----:B------:R-:W-:Y:S01]  /*9700*/  FMNMX R112, R138, R15, !PT ;  /* 0x0000000f8a707209 */ /* 0x000fe20007800000 */
[----:B------:R-:W-:Y:S01]  /*9710*/  FADD R172, R36, R101 ;  /* 0x0000006524ac7221 */ /* 0x000fe20000000000 */
        /* <DEDUP_REMOVED lines=8> */
[----:B------:R-:W-:-:S02]  /*97a0*/  FMNMX R116, R142, R15, !PT ;  /* 0x0000000f8e747209 */ /* 0x000fc40007800000 */
[----:B------:R-:W-:Y:S02]  /*97b0*/  LOP3.LUT R33, R33, 0xffff, RZ, 0xc0, !PT ;  /* 0x0000ffff21217812 */ /* 0x000fe400078ec0ff */
[----:B------:R-:W-:Y:S01]  /*97c0*/  FMNMX R15, R143, R116, !PT ;  /* 0x000000748f0f7209 */ /* 0x000fe20007800000 */
[----:B------:R-:W3:Y:S01]  /*97d0*/  MUFU.EX2 R109, R109 ;  /* 0x0000006d006d7308 */ /* 0x000ee20000000800 */
[----:B-1----:R-:W-:Y:S01]  /*97e0*/  @!P2 FMUL R105, R105, R105 ;  /* 0x000000696969a220 */ /* 0x002fe20000400000 */
[----:B------:R-:W-:Y:S01]  /*97f0*/  @!P5 FMUL R108, R108, 0.5 ;  /* 0x3f0000006c6cd820 */ /* 0x000fe20000400000 */
[----:B------:R-:W-:Y:S02]  /*9800*/  FSETP.GEU.AND P2, PT, R113, -126, PT ;  /* 0xc2fc00007100780b */ /* 0x000fe40003f4e000 */
[----:B------:R-:W-:Y:S02]  /*9810*/  FMNMX R116, R146, R15, !PT ;  /* 0x0000000f92747209 */ /* 0x000fe40007800000 */
[----:B------:R-:W-:Y:S01]  /*9820*/  F2FP.SATFINITE.E4M3.F32.PACK_AB_MERGE_C R36, RZ, R36, RZ ;  /* 0x00000024ff24723e */ /* 0x000fe200048070ff */
[----:B------:R-:W1:Y:S01]  /*9830*/  MUFU.EX2 R108, R108 ;  /* 0x0000006c006c7308 */ /* 0x000e620000000800 */
[----:B--2---:R-:W-:Y:S01]  /*9840*/  @!P6 FMUL R104, R104, R104 ;  /* 0x000000686868e220 */ /* 0x004fe20000400000 */
[----:B------:R-:W-:Y:S01]  /*9850*/  FMNMX R15, R147, R116, !PT ;  /* 0x00000074930f7209 */ /* 0x000fe20007800000 */
[----:B------:R-:W-:-:S01]  /*9860*/  FFMA R116, R133, UR12, -R168 ;  /* 0x0000000c85747c23 */ /* 0x000fc200080008a8 */
[----:B------:R-:W-:Y:S01]  /*9870*/  FSETP.GEU.AND P6, PT, R112, -126, PT ;  /* 0xc2fc00007000780b */ /* 0x000fe20003fce000 */
[----:B------:R-:W-:-:S01]  /*9880*/  FADD R168, R32, R97 ;  /* 0x0000006120a87221 */ /* 0x000fc20000000000 */
[----:B------:R-:W-:-:S02]  /*9890*/  FMNMX R120, R150, R15, !PT ;  /* 0x0000000f96787209 */ /* 0x000fc40007800000 */
[----:B------:R-:W-:Y:S01]  /*98a0*/  @!P2 FMUL R113, R113, 0.5 ;  /* 0x3f0000007171a820 */ /* 0x000fe20000400000 */
[----:B---3--:R-:W-:Y:S01]  /*98b0*/  @!P4 FMUL R109, R109, R109 ;  /* 0x0000006d6d6dc220 */ /* 0x008fe20000400000 */
[----:B------:R-:W-:Y:S02]  /*98c0*/  FSETP.GEU.AND P4, PT, R117, -126, PT ;  /* 0xc2fc00007500780b */ /* 0x000fe40003f8e000 */
[----:B------:R-:W-:Y:S02]  /*98d0*/  FMNMX R120, R151, R120, !PT ;  /* 0x0000007897787209 */ /* 0x000fe40007800000 */
[----:B------:R-:W2:Y:S01]  /*98e0*/  MUFU.EX2 R113, R113 ;  /* 0x0000007100717308 */ /* 0x000ea20000000800 */
[----:B------:R-:W-:Y:S01]  /*98f0*/  F2FP.SATFINITE.E4M3.F32.PACK_AB_MERGE_C R32, RZ, R32, RZ ;  /* 0x00000020ff20723e */ /* 0x000fe200048070ff */
[----:B-1----:R-:W-:Y:S01]  /*9900*/  @!P5 FMUL R108, R108, R108 ;  /* 0x0000006c6c6cd220 */ /* 0x002fe20000400000 */
[----:B------:R-:W-:Y:S01]  /*9910*/  FSETP.GEU.AND P5, PT, R116, -126, PT ;  /* 0xc2fc00007400780b */ /* 0x000fe20003fae000 */
[----:B------:R-:W-:Y:S01]  /*9920*/  @!P6 FMUL R112, R112, 0.5 ;  /* 0x3f0000007070e820 */ /* 0x000fe20000400000 */
[----:B------:R-:W1:Y:S01]  /*9930*/  SHFL.BFLY PT, R15, R120, 0x1, 0x1f ;  /* 0x0c201f00780f7f89 */ /* 0x000e6200000e0000 */
[----:B------:R-:W-:-:S03]  /*9940*/  LOP3.LUT R32, R32, 0xff, RZ, 0xc0, !PT ;  /* 0x000000ff20207812 */ /* 0x000fc600078ec0ff */
[----:B------:R-:W-:Y:S01]  /*9950*/  @!P4 FMUL R117, R117, 0.5 ;  /* 0x3f0000007575c820 */ /* 0x000fe20000400000 */
[----:B------:R-:W-:Y:S01]  /*9960*/  LOP3.LUT R36, R36, 0xff, RZ, 0xc0, !PT ;  /* 0x000000ff24247812 */ /* 0x000fe200078ec0ff */
[----:B------:R-:W3:Y:S01]  /*9970*/  MUFU.EX2 R112, R112 ;  /* 0x0000007000707308 */ /* 0x000ee20000000800 */
[----:B------:R-:W-:Y:S02]  /*9980*/  F2FP.SATFINITE.E4M3.F32.PACK_AB_MERGE_C R97, RZ, R97, RZ ;  /* 0x00000061ff61723e */ /* 0x000fe400048070ff */
[----:B------:R-:W-:Y:S02]  /*9990*/  F2FP.SATFINITE.E4M3.F32.PACK_AB_MERGE_C R96, RZ, R96, RZ ;  /* 0x00000060ff60723e */ /* 0x000fe400048070ff */
[----:B------:R-:W-:Y:S01]  /*99a0*/  F2FP.SATFINITE.E4M3.F32.PACK_AB_MERGE_C R101, RZ, R101, RZ ;  /* 0x00000065ff65723e */ /* 0x000fe200048070ff */
[----:B------:R-:W-:Y:S01]  /*99b0*/  @!P5 FMUL R116, R116, 0.5 ;  /* 0x3f0000007474d820 */ /* 0x000fe20000400000 */
[----:B--2---:R-:W-:Y:S01]  /*99c0*/  @!P2 FMUL R113, R113, R113 ;  /* 0x000000717171a220 */ /* 0x004fe20000400000 */
[----:B------:R-:W2:Y:S01]  /*99d0*/  MUFU.EX2 R117, R117 ;  /* 0x0000007500757308 */ /* 0x000ea20000000800 */
[----:B------:R-:W-:-:S02]  /*99e0*/  FSETP.GEU.AND P2, PT, R121, -126, PT ;  /* 0xc2fc00007900780b */ /* 0x000fc40003f4e000 */
[----:B------:R-:W-:-:S05]  /*99f0*/  LOP3.LUT R101, R101, 0xff, RZ, 0xc0, !PT ;  /* 0x000000ff65657812 */ /* 0x000fca00078ec0ff */
[----:B------:R-:W4:Y:S01]  /*9a00*/  MUFU.EX2 R116, R116 ;  /* 0x0000007400747308 */ /* 0x000f220000000800 */
[----:B---3--:R-:W-:Y:S01]  /*9a10*/  @!P6 FMUL R112, R112, R112 ;  /* 0x000000707070e220 */ /* 0x008fe20000400000 */
[----:B------:R-:W-:Y:S02]  /*9a20*/  FSETP.GEU.AND P6, PT, R137, -126, PT ;  /* 0xc2fc00008900780b */ /* 0x000fe40003fce000 */
[----:B-1----:R-:W-:Y:S02]  /*9a30*/  FMNMX R15, R120, R15, !PT ;  /* 0x0000000f780f7209 */ /* 0x002fe40007800000 */
[----:B------:R-:W-:Y:S01]  /*9a40*/  @!P2 FMUL R121, R121, 0.5 ;  /* 0x3f0000007979a820 */ /* 0x000fe20000400000 */
[----:B--2---:R-:W-:Y:S01]  /*9a50*/  @!P4 FMUL R117, R117, R117 ;  /* 0x000000757575c220 */ /* 0x004fe20000400000 */
[----:B------:R-:W-:Y:S01]  /*9a60*/  FSETP.GEU.AND P4, PT, R125, -126, PT ;  /* 0xc2fc00007d00780b */ /* 0x000fe20003f8e000 */
[----:B------:R-:W1:Y:S03]  /*9a70*/  SHFL.BFLY PT, R128, R15, 0x2, 0x1f ;  /* 0x0c401f000f807f89 */ /* 0x000e6600000e0000 */
[----:B------:R-:W2:Y:S03]  /*9a80*/  MUFU.EX2 R121, R121 ;  /* 0x0000007900797308 */ /* 0x000ea60000000800 */
[----:B------:R-:W-:Y:S01]  /*9a90*/  @!P6 FMUL R137, R137, 0.5 ;  /* 0x3f0000008989e820 */ /* 0x000fe20000400000 */
[----:B----4-:R-:W-:Y:S01]  /*9aa0*/  @!P5 FMUL R116, R116, R116 ;  /* 0x000000747474d220 */ /* 0x010fe20000400000 */
[----:B------:R-:W-:-:S03]  /*9ab0*/  FSETP.GEU.AND P5, PT, R124, -126, PT ;  /* 0xc2fc00007c00780b */ /* 0x000fc60003fae000 */
[----:B------:R-:W3:Y:S01]  /*9ac0*/  MUFU.EX2 R120, R137 ;  /* 0x0000008900787308 */ /* 0x000ee20000000800 */
[----:B------:R-:W-:-:S07]  /*9ad0*/  @!P4 FMUL R125, R125, 0.5 ;  /* 0x3f0000007d7dc820 */ /* 0x000fce0000400000 */
[----:B------:R-:W4:Y:S01]  /*9ae0*/  MUFU.EX2 R125, R125 ;  /* 0x0000007d007d7308 */ /* 0x000f220000000800 */
[----:B--2---:R-:W-:Y:S01]  /*9af0*/  @!P2 FMUL R121, R121, R121 ;  /* 0x000000797979a220 */ /* 0x004fe20000400000 */
[----:B------:R-:W-:Y:S01]  /*9b00*/  @!P5 FMUL R124, R124, 0.5 ;  /* 0x3f0000007c7cd820 */ /* 0x000fe20000400000 */
[----:B------:R-:W-:Y:S02]  /*9b10*/  FSETP.GEU.AND P2, PT, R144, -126, PT ;  /* 0xc2fc00009000780b */ /* 0x000fe40003f4e000 */
[----:B-1----:R-:W-:-:S03]  /*9b20*/  FMNMX R15, R15, R128, !PT ;  /* 0x000000800f0f7209 */ /* 0x002fc60007800000 */
[----:B------:R-:W1:Y:S01]  /*9b30*/  MUFU.EX2 R124, R124 ;  /* 0x0000007c007c7308 */ /* 0x000e620000000800 */
[----:B---3--:R-:W-:Y:S01]  /*9b40*/  @!P6 FMUL R120, R120, R120 ;  /* 0x000000787878e220 */ /* 0x008fe20000400000 */
[----:B------:R-:W-:-:S06]  /*9b50*/  FSETP.GEU.AND P6, PT, R145, -126, PT ;  /* 0xc2fc00009100780b */ /* 0x000fcc0003fce000 */
[----:B------:R-:W-:Y:S01]  /*9b60*/  @!P2 FMUL R144, R144, 0.5 ;  /* 0x3f0000009090a820 */ /* 0x000fe20000400000 */
[----:B----4-:R-:W-:Y:S01]  /*9b70*/  @!P4 FMUL R125, R125, R125 ;  /* 0x0000007d7d7dc220 */ /* 0x010fe20000400000 */
[C---:B------:R-:W-:Y:S02]  /*9b80*/  FSETP.NEU.AND P4, PT, R15.reuse, -INF , PT ;  /* 0xff8000000f00780b */ /* 0x040fe40003f8d000 */
[----:B------:R2:W3:Y:S02]  /*9b90*/  MUFU.EX2 R129, R144 ;  /* 0x0000009000817308 */ /* 0x0004e40000000800 */
[----:B------:R-:W-:Y:S01]  /*9ba0*/  FSEL R132, R15, RZ, P4 ;  /* 0x000000ff0f847208 */ /* 0x000fe20002000000 */
[----:B------:R-:W-:Y:S01]  /*9bb0*/  @!P6 FMUL R145, R145, 0.5 ;  /* 0x3f0000009191e820 */ /* 0x000fe20000400000 */
[----:B------:R-:W-:Y:S01]  /*9bc0*/  FSETP.GEU.AND P4, PT, R149, -126, PT ;  /* 0xc2fc00009500780b */ /* 0x000fe20003f8e000 */
[----:B-1----:R-:W-:Y:S01]  /*9bd0*/  @!P5 FMUL R124, R124, R124 ;  /* 0x0000007c7c7cd220 */ /* 0x002fe20000400000 */
[----:B------:R-:W-:Y:S01]  /*9be0*/  FSETP.GEU.AND P5, PT, R148, -126, PT ;  /* 0xc2fc00009400780b */ /* 0x000fe20003fae000 */
[C---:B------:R-:W-:Y:S01]  /*9bf0*/  FMUL R136, R132.reuse, UR12 ;  /* 0x0000000c84887c20 */ /* 0x040fe20008400000 */
[----:B------:R1:W4:Y:S01]  /*9c00*/  MUFU.EX2 R128, R145 ;  /* 0x0000009100807308 */ /* 0x0003220000000800 */
[----:B------:R-:W-:-:S02]  /*9c10*/  FADD R17, -R132, R13 ;  /* 0x0000000d84117221 */ /* 0x000fc40000000100 */
[--C-:B------:R-:W-:Y:S01]  /*9c20*/  FFMA R137, R26, UR12, -R136.reuse ;  /* 0x0000000c1a897c23 */ /* 0x100fe20008000888 */
[----:B------:R-:W-:-:S01]  /*9c30*/  FFMA R140, R27, UR12, -R136 ;  /* 0x0000000c1b8c7c23 */ /* 0x000fc20008000888 */
[--C-:B------:R-:W-:Y:S01]  /*9c40*/  FFMA R141, R30, UR12, -R136.reuse ;  /* 0x0000000c1e8d7c23 */ /* 0x100fe20008000888 */
[----:B--2---:R-:W-:-:S01]  /*9c50*/  FFMA R144, R31, UR12, -R136 ;  /* 0x0000000c1f907c23 */ /* 0x004fc20008000888 */
[--C-:B------:R-:W-:Y:S01]  /*9c60*/  FFMA R123, R123, UR12, -R136.reuse ;  /* 0x0000000c7b7b7c23 */ /* 0x100fe20008000888 */
[----:B------:R-:W-:-:S01]  /*9c70*/  FFMA R127, R127, UR12, -R136 ;  /* 0x0000000c7f7f7c23 */ /* 0x000fc20008000888 */
[----:B---3--:R-:W-:Y:S01]  /*9c80*/  @!P2 FMUL R129, R129, R129 ;  /* 0x000000818181a220 */ /* 0x008fe20000400000 */
[----:B------:R-:W-:Y:S01]  /*9c90*/  FSETP.GEU.AND P2, PT, R137, -126, PT ;  /* 0xc2fc00008900780b */ /* 0x000fe20003f4e000 */
[----:B------:R-:W-:Y:S01]  /*9ca0*/  @!P5 FMUL R148, R148, 0.5 ;  /* 0x3f0000009494d820 */ /* 0x000fe20000400000 */
[----:B------:R-:W-:Y:S01]  /*9cb0*/  @!P4 FMUL R149, R149, 0.5 ;  /* 0x3f0000009595c820 */ /* 0x000fe20000400000 */
[--C-:B-1----:R-:W-:Y:S01]  /*9cc0*/  FFMA R145, R34, UR12, -R136.reuse ;  /* 0x0000000c22917c23 */ /* 0x102fe20008000888 */
[----:B------:R-:W-:-:S01]  /*9cd0*/  FFMA R138, R138, UR12, -R136 ;  /* 0x0000000c8a8a7c23 */ /* 0x000fc20008000888 */
[----:B------:R-:W1:Y:S01]  /*9ce0*/  MUFU.EX2 R133, R148 ;  /* 0x0000009400857308 */ /* 0x000e620000000800 */
[----:B------:R-:W-:-:S01]  /*9cf0*/  FFMA R175, R134, UR12, -R136 ;  /* 0x0000000c86af7c23 */ /* 0x000fc20008000888 */
[----:B----4-:R-:W-:Y:S01]  /*9d00*/  @!P6 FMUL R128, R128, R128 ;  /* 0x000000808080e220 */ /* 0x010fe20000400000 */
[----:B------:R-:W-:Y:S01]  /*9d10*/  FSETP.GEU.AND P6, PT, R140, -126, PT ;  /* 0xc2fc00008c00780b */ /* 0x000fe20003fce000 */
[--C-:B------:R-:W-:Y:S01]  /*9d20*/  FFMA R142, R142, UR12, -R136.reuse ;  /* 0x0000000c8e8e7c23 */ /* 0x100fe20008000888 */
[----:B------:R-:W-:-:S01]  /*9d30*/  FFMA R171, R143, UR12, -R136 ;  /* 0x0000000c8fab7c23 */ /* 0x000fc20008000888 */
[----:B------:R-:W-:Y:S01]  /*9d40*/  FADD R134, R40, R105 ;  /* 0x0000006928867221 */ /* 0x000fe20000000000 */
[----:B------:R-:W-:-:S01]  /*9d50*/  FADD R143, R11, R72 ;  /* 0x000000480b8f7221 */ /* 0x000fc20000000000 */
[----:B------:R-:W-:Y:S01]  /*9d60*/  @!P2 FMUL R137, R137, 0.5 ;  /* 0x3f0000008989a820 */ /* 0x000fe20000400000 */
[----:B------:R2:W3:Y:S01]  /*9d70*/  MUFU.EX2 R26, R149 ;  /* 0x00000095001a7308 */ /* 0x0004e20000000800 */
[----:B------:R-:W-:-:S01]  /*9d80*/  FFMA R176, R135, UR12, -R136 ;  /* 0x0000000c87b07c23 */ /* 0x000fc20008000888 */
[----:B------:R-:W-:Y:S01]  /*9d90*/  FADD R143, R143, R134 ;  /* 0x000000868f8f7221 */ /* 0x000fe20000000000 */
[----:B------:R-:W-:-:S01]  /*9da0*/  FFMA R139, R139, UR12, -R136 ;  /* 0x0000000c8b8b7c23 */ /* 0x000fc20008000888 */
[--C-:B------:R-:W-:Y:S01]  /*9db0*/  FFMA R173, R146, UR12, -R136.reuse ;  /* 0x0000000c92ad7c23 */ /* 0x100fe20008000888 */
[----:B------:R-:W-:-:S01]  /*9dc0*/  FFMA R177, R147, UR12, -R136 ;  /* 0x0000000c93b17c23 */ /* 0x000fc20008000888 */
[----:B------:R-:W-:Y:S01]  /*9dd0*/  FFMA R178, R150, UR12, -R136 ;  /* 0x0000000c96b27c23 */ /* 0x000fe20008000888 */
[----:B------:R-:W-:Y:S01]  /*9de0*/  @!P6 FMUL R140, R140, 0.5 ;  /* 0x3f0000008c8ce820 */ /* 0x000fe20000400000 */
[----:B------:R4:W5:Y:S01]  /*9df0*/  MUFU.EX2 R27, R137 ;  /* 0x00000089001b7308 */ /* 0x0009620000000800 */
[----:B-1----:R-:W-:Y:S01]  /*9e00*/  @!P5 FMUL R133, R133, R133 ;  /* 0x000000858585d220 */ /* 0x002fe20000400000 */
[----:B------:R-:W-:Y:S01]  /*9e10*/  FSETP.GEU.AND P5, PT, R141, -126, PT ;  /* 0xc2fc00008d00780b */ /* 0x000fe20003fae000 */
[----:B------:R-:W-:-:S01]  /*9e20*/  FADD R147, R18, R77 ;  /* 0x0000004d12937221 */ /* 0x000fc20000000000 */
[----:B------:R-:W-:Y:S01]  /*9e30*/  FADD R148, R28, R93 ;  /* 0x0000005d1c947221 */ /* 0x000fe20000000000 */
[----:B------:R-:W-:-:S01]  /*9e40*/  FADD R135, R60, R125 ;  /* 0x0000007d3c877221 */ /* 0x000fc20000000000 */
[----:B--2---:R-:W-:Y:S01]  /*9e50*/  FADD R149, R19, R76 ;  /* 0x0000004c13957221 */ /* 0x004fe20000000000 */
[----:B------:R-:W-:-:S01]  /*9e60*/  FADD R146, R25, R88 ;  /* 0x0000005819927221 */ /* 0x000fc20000000000 */
[----:B------:R1:W2:Y:S01]  /*9e70*/  MUFU.EX2 R30, R140 ;  /* 0x0000008c001e7308 */ /* 0x0002a20000000800 */
[----:B----4-:R-:W-:-:S01]  /*9e80*/  FFMA R137, R35, UR12, -R136 ;  /* 0x0000000c23897c23 */ /* 0x010fc20008000888 */
[----:B---3--:R-:W-:Y:S01]  /*9e90*/  @!P4 FMUL R26, R26, R26 ;  /* 0x0000001a1a1ac220 */ /* 0x008fe20000400000 */
[----:B------:R-:W-:Y:S01]  /*9ea0*/  FSETP.GEU.AND P4, PT, R144, -126, PT ;  /* 0xc2fc00009000780b */ /* 0x000fe20003f8e000 */
[----:B------:R-:W-:Y:S01]  /*9eb0*/  FADD R148, R148, R135 ;  /* 0x0000008794947221 */ /* 0x000fe20000000000 */
[----:B------:R-:W-:-:S01]  /*9ec0*/  FADD R135, R61, R124 ;  /* 0x0000007c3d877221 */ /* 0x000fc20000000000 */
[----:B------:R-:W-:Y:S01]  /*9ed0*/  FADD R150, R29, R92 ;  /* 0x0000005c1d967221 */ /* 0x000fe20000000000 */
[----:B------:R-:W-:Y:S01]  /*9ee0*/  @!P5 FMUL R141, R141, 0.5 ;  /* 0x3f0000008d8dd820 */ /* 0x000fe20000400000 */
[----:B------:R-:W-:Y:S01]  /*9ef0*/  F2FP.SATFINITE.E4M3.F32.PACK_AB_MERGE_C R18, RZ, R18, RZ ;  /* 0x00000012ff12723e */ /* 0x000fe200048070ff */
[----:B-----5:R-:W-:Y:S01]  /*9f00*/  @!P2 FMUL R27, R27, R27 ;  /* 0x0000001b1b1ba220 */ /* 0x020fe20000400000 */
[----:B------:R-:W-:Y:S01]  /*9f10*/  FSETP.GEU.AND P2, PT, R145, -126, PT ;  /* 0xc2fc00009100780b */ /* 0x000fe20003f4e000 */
[----:B------:R3:W4:Y:S01]  /*9f20*/  MUFU.EX2 R31, R141 ;  /* 0x0000008d001f7308 */ /* 0x0007220000000800 */
[----:B-1----:R-:W-:-:S01]  /*9f30*/  FFMA R140, R38, UR12, -R136 ;  /* 0x0000000c268c7c23 */ /* 0x002fc20008000888 */
[----:B------:R-:W-:Y:S01]  /*9f40*/  FADD R150, R150, R135 ;  /* 0x0000008796967221 */ /* 0x000fe20000000000 */
[----:B------:R-:W-:Y:S01]  /*9f50*/  F2FP.SATFINITE.E4M3.F32.PACK_AB_MERGE_C R19, RZ, R19, RZ ;  /* 0x00000013ff13723e */ /* 0x000fe200048070ff */
[----:B------:R-:W-:Y:S01]  /*9f60*/  FMUL R17, R17, UR12 ;  /* 0x0000000c11117c20 */ /* 0x000fe20008400000 */
[----:B------:R-:W-:Y:S01]  /*9f70*/  @!P4 FMUL R144, R144, 0.5 ;  /* 0x3f0000009090c820 */ /* 0x000fe20000400000 */
[----:B--2---:R-:W-:Y:S01]  /*9f80*/  @!P6 FMUL R30, R30, R30 ;  /* 0x0000001e1e1ee220 */ /* 0x004fe20000400000 */
[----:B------:R-:W-:-:S02]  /*9f90*/  FSETP.GEU.AND P6, PT, R137, -126, PT ;  /* 0xc2fc00008900780b */ /* 0x000fc40003fce000 */
[----:B------:R1:W2:Y:S01]  /*9fa0*/  MUFU.EX2 R34, R144 ;  /* 0x0000009000227308 */ /* 0x0002a20000000800 */
[----:B---3--:R-:W-:-:S01]  /*9fb0*/  FFMA R141, R39, UR12, -R136 ;  /* 0x0000000c278d7c23 */ /* 0x008fc20008000888 */
[----:B------:R-:W-:Y:S01]  /*9fc0*/  LOP3.LUT R18, R18, 0xff, RZ, 0xc0, !PT ;  /* 0x000000ff12127812 */ /* 0x000fe200078ec0ff */
[----:B------:R-:W-:Y:S01]  /*9fd0*/  @!P2 FMUL R145, R145, 0.5 ;  /* 0x3f0000009191a820 */ /* 0x000fe20000400000 */
[----:B------:R-:W-:Y:S02]  /*9fe0*/  LOP3.LUT R19, R19, 0xffff, RZ, 0xc0, !PT ;  /* 0x0000ffff13137812 */ /* 0x000fe400078ec0ff */
[----:B------:R-:W-:Y:S02]  /*9ff0*/  F2FP.SATFINITE.E4M3.F32.PACK_AB_MERGE_C R28, RZ, R28, RZ ;  /* 0x0000001cff1c723e */ /* 0x000fe400048070ff */
[----:B------:R3:W5:Y:S01]  /*a000*/  MUFU.EX2 R35, R145 ;  /* 0x0000009100237308 */ /* 0x0007620000000800 */
[----:B----4-:R-:W-:Y:S01]  /*a010*/  @!P5 FMUL R31, R31, R31 ;  /* 0x0000001f1f1fd220 */ /* 0x010fe20000400000 */
[----:B------:R-:W-:Y:S01]  /*a020*/  FSETP.GEU.AND P5, PT, R140, -126, PT ;  /* 0xc2fc00008c00780b */ /* 0x000fe20003fae000 */
[----:B------:R-:W-:Y:S01]  /*a030*/  @!P6 FMUL R137, R137, 0.5 ;  /* 0x3f0000008989e820 */ /* 0x000fe20000400000 */
[----:B-1----:R-:W-:Y:S01]  /*a040*/  FFMA R144, R42, UR12, -R136 ;  /* 0x0000000c2a907c23 */ /* 0x002fe20008000888 */
[----:B------:R-:W-:-:S02]  /*a050*/  PRMT R18, R19, 0x7604, R18 ;  /* 0x0000760413127816 */ /* 0x000fc40000000012 */
[----:B------:R-:W-:Y:S01]  /*a060*/  F2FP.SATFINITE.E4M3.F32.PACK_AB_MERGE_C R29, RZ, R29, RZ ;  /* 0x0000001dff1d723e */ /* 0x000fe200048070ff */
[----:B------:R1:W4:Y:S01]  /*a070*/  MUFU.EX2 R38, R137 ;  /* 0x0000008900267308 */ /* 0x0003220000000800 */
[----:B---3--:R-:W-:-:S01]  /*a080*/  FFMA R145, R43, UR12, -R136 ;  /* 0x0000000c2b917c23 */ /* 0x008fc20008000888 */
[----:B--2---:R-:W-:Y:S01]  /*a090*/  @!P4 FMUL R34, R34, R34 ;  /* 0x000000222222c220 */ /* 0x004fe20000400000 */
[----:B------:R-:W-:Y:S02]  /*a0a0*/  FSETP.GEU.AND P4, PT, R141, -126, PT ;  /* 0xc2fc00008d00780b */ /* 0x000fe40003f8e000 */
[----:B------:R-:W-:Y:S02]  /*a0b0*/  F2FP.SATFINITE.E4M3.F32.PACK_AB_MERGE_C R40, RZ, R40, RZ ;  /* 0x00000028ff28723e */ /* 0x000fe400048070ff */
[----:B------:R-:W-:Y:S01]  /*a0c0*/  @!P5 FMUL R140, R140, 0.5 ;  /* 0x3f0000008c8cd820 */ /* 0x000fe20000400000 */
[----:B------:R-:W-:Y:S01]  /*a0d0*/  F2FP.SATFINITE.E4M3.F32.PACK_AB_MERGE_C R25, RZ, R25, RZ ;  /* 0x00000019ff19723e */ /* 0x000fe200048070ff */
[----:B-----5:R-:W-:Y:S01]  /*a0e0*/  @!P2 FMUL R35, R35, R35 ;  /* 0x000000232323a220 */ /* 0x020fe20000400000 */
[----:B------:R-:W-:Y:S01]  /*a0f0*/  FSETP.GEU.AND P2, PT, R144, -126, PT ;  /* 0xc2fc00009000780b */ /* 0x000fe20003f4e000 */
[----:B------:R2:W3:Y:S01]  /*a100*/  MUFU.EX2 R39, R140 ;  /* 0x0000008c00277308 */ /* 0x0004e20000000800 */
[----:B-1----:R-:W-:-:S01]  /*a110*/  FFMA R137, R46, UR12, -R136 ;  /* 0x0000000c2e897c23 */ /* 0x002fc20008000888 */
[----:B------:R-:W-:-:S02]  /*a120*/  F2FP.SATFINITE.E4M3.F32.PACK_AB_MERGE_C R72, RZ, R72, RZ ;  /* 0x00000048ff48723e */ /* 0x000fc400048070ff */
[----:B------:R-:W-:Y:S01]  /*a130*/  LOP3.LUT R25, R25, 0xffff, RZ, 0xc0, !PT ;  /* 0x0000ffff19197812 */ /* 0x000fe200078ec0ff */
[----:B------:R-:W-:Y:S01]  /*a140*/  @!P4 FMUL R141, R141, 0.5 ;  /* 0x3f0000008d8dc820 */ /* 0x000fe20000400000 */
[----:B----4-:R-:W-:Y:S01]  /*a150*/  @!P6 FMUL R38, R38, R38 ;  /* 0x000000262626e220 */ /* 0x010fe20000400000 */
[----:B------:R-:W-:Y:S02]  /*a160*/  FSETP.GEU.AND P6, PT, R145, -126, PT ;  /* 0xc2fc00009100780b */ /* 0x000fe40003fce000 */
[----:B------:R1:W4:Y:S01]  /*a170*/  MUFU.EX2 R42, R141 ;  /* 0x0000008d002a7308 */ /* 0x0003220000000800 */
[----:B--2---:R-:W-:-:S01]  /*a180*/  FFMA R140, R47, UR12, -R136 ;  /* 0x0000000c2f8c7c23 */ /* 0x004fc20008000888 */
[----:B------:R-:W-:Y:S01]  /*a190*/  F2FP.SATFINITE.E4M3.F32.PACK_AB_MERGE_C R88, RZ, R88, RZ ;  /* 0x00000058ff58723e */ /* 0x000fe200048070ff */
[----:B------:R-:W-:Y:S01]  /*a1a0*/  @!P2 FMUL R144, R144, 0.5 ;  /* 0x3f0000009090a820 */ /* 0x000fe20000400000 */
[----:B------:R-:W-:Y:S02]  /*a1b0*/  F2FP.SATFINITE.E4M3.F32.PACK_AB_MERGE_C R60, RZ, R60, RZ ;  /* 0x0000003cff3c723e */ /* 0x000fe400048070ff */
[----:B------:R-:W-:-:S02]  /*a1c0*/  F2FP.SATFINITE.E4M3.F32.PACK_AB_MERGE_C R61, RZ, R61, RZ ;  /* 0x0000003dff3d723e */ /* 0x000fc400048070ff */
[----:B------:R2:W5:Y:S01]  /*a1d0*/  MUFU.EX2 R43, R144 ;  /* 0x00000090002b7308 */ /* 0x0005620000000800 */
[----:B---3--:R-:W-:Y:S01]  /*a1e0*/  @!P5 FMUL R39, R39, R39 ;  /* 0x000000272727d220 */ /* 0x008fe20000400000 */
[----:B------:R-:W-:Y:S01]  /*a1f0*/  FSETP.GEU.AND P5, PT, R137, -126, PT ;  /* 0xc2fc00008900780b */ /* 0x000fe20003fae000 */
[----:B------:R-:W-:Y:S01]  /*a200*/  @!P6 FMUL R145, R145, 0.5 ;  /* 0x3f0000009191e820 */ /* 0x000fe20000400000 */
[--C-:B-1----:R-:W-:Y:S01]  /*a210*/  FFMA R141, R50, UR12, -R136.reuse ;  /* 0x0000000c328d7c23 */ /* 0x102fe20008000888 */
[----:B------:R-:W-:Y:S02]  /*a220*/  F2FP.SATFINITE.E4M3.F32.PACK_AB_MERGE_C R77, RZ, R77, RZ ;  /* 0x0000004dff4d723e */ /* 0x000fe400048070ff */
[----:B------:R-:W-:Y:S01]  /*a230*/  F2FP.SATFINITE.E4M3.F32.PACK_AB_MERGE_C R76, RZ, R76, RZ ;  /* 0x0000004cff4c723e */ /* 0x000fe200048070ff */
[----:B------:R1:W3:Y:S01]  /*a240*/  MUFU.EX2 R46, R145 ;  /* 0x00000091002e7308 */ /* 0x0002e20000000800 */
[----:B--2---:R-:W-:-:S01]  /*a250*/  FFMA R144, R51, UR12, -R136 ;  /* 0x0000000c33907c23 */ /* 0x004fc20008000888 */
[----:B----4-:R-:W-:Y:S01]  /*a260*/  @!P4 FMUL R42, R42, R42 ;  /* 0x0000002a2a2ac220 */ /* 0x010fe20000400000 */
[----:B------:R-:W-:-:S02]  /*a270*/  FSETP.GEU.AND P4, PT, R140, -126, PT ;  /* 0xc2fc00008c00780b */ /* 0x000fc40003f8e000 */
[----:B------:R-:W-:Y:S02]  /*a280*/  F2FP.SATFINITE.E4M3.F32.PACK_AB_MERGE_C R105, RZ, R105, RZ ;  /* 0x00000069ff69723e */ /* 0x000fe400048070ff */
[----:B------:R-:W-:Y:S01]  /*a290*/  @!P5 FMUL R137, R137, 0.5 ;  /* 0x3f0000008989d820 */ /* 0x000fe20000400000 */
[----:B------:R-:W-:Y:S01]  /*a2a0*/  LOP3.LUT R76, R76, 0xffff, RZ, 0xc0, !PT ;  /* 0x0000ffff4c4c7812 */ /* 0x000fe200078ec0ff */
[----:B-----5:R-:W-:Y:S01]  /*a2b0*/  @!P2 FMUL R43, R43, R43 ;  /* 0x0000002b2b2ba220 */ /* 0x020fe20000400000 */
[----:B------:R-:W-:Y:S01]  /*a2c0*/  FSETP.GEU.AND P2, PT, R141, -126, PT ;  /* 0xc2fc00008d00780b */ /* 0x000fe20003f4e000 */
[----:B------:R2:W4:Y:S01]  /*a2d0*/  MUFU.EX2 R47, R137 ;  /* 0x00000089002f7308 */ /* 0x0005220000000800 */
[----:B-1----:R-:W-:-:S01]  /*a2e0*/  FFMA R145, R54, UR12, -R136 ;  /* 0x0000000c36917c23 */ /* 0x002fc20008000888 */
[----:B------:R-:W-:Y:S02]  /*a2f0*/  F2FP.SATFINITE.E4M3.F32.PACK_AB_MERGE_C R11, RZ, R11, RZ ;  /* 0x0000000bff0b723e */ /* 0x000fe400048070ff */
[----:B------:R-:W-:Y:S01]  /*a300*/  F2FP.SATFINITE.E4M3.F32.PACK_AB_MERGE_C R93, RZ, R93, RZ ;  /* 0x0000005dff5d723e */ /* 0x000fe200048070ff */
[----:B------:R-:W-:Y:S01]  /*a310*/  @!P4 FMUL R140, R140, 0.5 ;  /* 0x3f0000008c8cc820 */ /* 0x000fe20000400000 */
[----:B---3--:R-:W-:Y:S01]  /*a320*/  @!P6 FMUL R46, R46, R46 ;  /* 0x0000002e2e2ee220 */ /* 0x008fe20000400000 */
[----:B------:R-:W-:-:S02]  /*a330*/  FSETP.GEU.AND P6, PT, R144, -126, PT ;  /* 0xc2fc00009000780b */ /* 0x000fc40003fce000 */
[----:B------:R1:W3:Y:S01]  /*a340*/  MUFU.EX2 R50, R140 ;  /* 0x0000008c00327308 */ /* 0x0002e20000000800 */
[----:B--2---:R-:W-:-:S01]  /*a350*/  FFMA R137, R55, UR12, -R136 ;  /* 0x0000000c37897c23 */ /* 0x004fc20008000888 */
[----:B------:R-:W-:Y:S01]  /*a360*/  LOP3.LUT R11, R11, 0xff, RZ, 0xc0, !PT ;  /* 0x000000ff0b0b7812 */ /* 0x000fe200078ec0ff */
[----:B------:R-:W-:Y:S01]  /*a370*/  @!P2 FMUL R141, R141, 0.5 ;  /* 0x3f0000008d8da820 */ /* 0x000fe20000400000 */
[----:B------:R-:W-:Y:S02]  /*a380*/  F2FP.SATFINITE.E4M3.F32.PACK_AB_MERGE_C R92, RZ, R92, RZ ;  /* 0x0000005cff5c723e */ /* 0x000fe400048070ff */
[----:B------:R-:W-:Y:S02]  /*a390*/  LOP3.LUT R93, R93, 0xff, RZ, 0xc0, !PT ;  /* 0x000000ff5d5d7812 */ /* 0x000fe400078ec0ff */
[----:B------:R2:W5:Y:S01]  /*a3a0*/  MUFU.EX2 R51, R141 ;  /* 0x0000008d00337308 */ /* 0x0005620000000800 */
[----:B----4-:R-:W-:Y:S01]  /*a3b0*/  @!P5 FMUL R47, R47, R47 ;  /* 0x0000002f2f2fd220 */ /* 0x010fe20000400000 */
[----:B------:R-:W-:Y:S01]  /*a3c0*/  FSETP.GEU.AND P5, PT, R145, -126, PT ;  /* 0xc2fc00009100780b */ /* 0x000fe20003fae000 */
[----:B------:R-:W-:Y:S01]  /*a3d0*/  @!P6 FMUL R144, R144, 0.5 ;  /* 0x3f0000009090e820 */ /* 0x000fe20000400000 */
[----:B-1----:R-:W-:Y:S01]  /*a3e0*/  FFMA R140, R58, UR12, -R136 ;  /* 0x0000000c3a8c7c23 */ /* 0x002fe20008000888 */
[----:B------:R-:W-:-:S02]  /*a3f0*/  LOP3.LUT R92, R92, 0xffff, RZ, 0xc0, !PT ;  /* 0x0000ffff5c5c7812 */ /* 0x000fc400078ec0ff */
[----:B------:R-:W-:Y:S01]  /*a400*/  F2FP.SATFINITE.E4M3.F32.PACK_AB_MERGE_C R125, RZ, R125, RZ ;  /* 0x0000007dff7d723e */ /* 0x000fe200048070ff */
[----:B------:R1:W4:Y:S01]  /*a410*/  MUFU.EX2 R54, R144 ;  /* 0x0000009000367308 */ /* 0x0003220000000800 */
[----:B--2---:R-:W-:-:S01]  /*a420*/  FFMA R141, R59, UR12, -R136 ;  /* 0x0000000c3b8d7c23 */ /* 0x004fc20008000888 */
[----:B---3--:R-:W-:Y:S01]  /*a430*/  @!P4 FMUL R50, R50, R50 ;  /* 0x000000323232c220 */ /* 0x008fe20000400000 */
[----:B------:R-:W-:Y:S02]  /*a440*/  FSETP.GEU.AND P4, PT, R137, -126, PT ;  /* 0xc2fc00008900780b */ /* 0x000fe40003f8e000 */
[----:B------:R-:W-:Y:S02]  /*a450*/  F2FP.SATFINITE.E4M3.F32.PACK_AB_MERGE_C R124, RZ, R124, RZ ;  /* 0x0000007cff7c723e */ /* 0x000fe400048070ff */
[----:B------:R-:W-:Y:S01]  /*a460*/  @!P5 FMUL R145, R145, 0.5 ;  /* 0x3f0000009191d820 */ /* 0x000fe20000400000 */
[----:B-----5:R-:W-:Y:S01]  /*a470*/  @!P2 FMUL R51, R51, R51 ;  /* 0x000000333333a220 */ /* 0x020fe20000400000 */
[----:B------:R-:W-:-:S02]  /*a480*/  FSETP.GEU.AND P2, PT, R140, -126, PT ;  /* 0xc2fc00008c00780b */ /* 0x000fc40003f4e000 */
[----:B------:R2:W3:Y:S01]  /*a490*/  MUFU.EX2 R55, R145 ;  /* 0x0000009100377308 */ /* 0x0004e20000000800 */
[----:B-1----:R-:W-:-:S04]  /*a4a0*/  FFMA R144, R62, UR12, -R136 ;  /* 0x0000000c3e907c23 */ /* 0x002fc80008000888 */
[----:B------:R-:W-:Y:S01]  /*a4b0*/  @!P4 FMUL R137, R137, 0.5 ;  /* 0x3f0000008989c820 */ /* 0x000fe20000400000 */
[----:B----4-:R-:W-:Y:S01]  /*a4c0*/  @!P6 FMUL R54, R54, R54 ;  /* 0x000000363636e220 */ /* 0x010fe20000400000 */
[----:B------:R-:W-:Y:S02]  /*a4d0*/  FSETP.GEU.AND P6, PT, R141, -126, PT ;  /* 0xc2fc00008d00780b */ /* 0x000fe40003fce000 */
[----:B------:R1:W4:Y:S01]  /*a4e0*/  MUFU.EX2 R58, R137 ;  /* 0x00000089003a7308 */ /* 0x0003220000000800 */
[----:B--2---:R-:W-:-:S01]  /*a4f0*/  FFMA R145, R63, UR12, -R136 ;  /* 0x0000000c3f917c23 */ /* 0x004fc20008000888 */
[----:B------:R-:W-:-:S06]  /*a500*/  @!P2 FMUL R140, R140, 0.5 ;  /* 0x3f0000008c8ca820 */ /* 0x000fcc0000400000 */
[----:B------:R2:W5:Y:S01]  /*a510*/  MUFU.EX2 R59, R140 ;  /* 0x0000008c003b7308 */ /* 0x0005620000000800 */
[----:B---3--:R-:W-:Y:S01]  /*a520*/  @!P5 FMUL R55, R55, R55 ;  /* 0x000000373737d220 */ /* 0x008fe20000400000 */
[----:B------:R-:W-:Y:S01]  /*a530*/  FSETP.GEU.AND P5, PT, R144, -126, PT ;  /* 0xc2fc00009000780b */ /* 0x000fe20003fae000 */
[----:B------:R-:W-:Y:S01]  /*a540*/  @!P6 FMUL R141, R141, 0.5 ;  /* 0x3f0000008d8de820 */ /* 0x000fe20000400000 */
[----:B-1----:R-:W-:-:S04]  /*a550*/  FFMA R137, R66, UR12, -R136 ;  /* 0x0000000c42897c23 */ /* 0x002fc80008000888 */
[----:B------:R1:W3:Y:S01]  /*a560*/  MUFU.EX2 R62, R141 ;  /* 0x0000008d003e7308 */ /* 0x0002e20000000800 */
[----:B--2---:R-:W-:-:S01]  /*a570*/  FFMA R140, R67, UR12, -R136 ;  /* 0x0000000c438c7c23 */ /* 0x004fc20008000888 */
[----:B----4-:R-:W-:Y:S01]  /*a580*/  @!P4 FMUL R58, R58, R58 ;  /* 0x0000003a3a3ac220 */ /* 0x010fe20000400000 */
[----:B------:R-:W-:-:S04]  /*a590*/  FSETP.GEU.AND P4, PT, R145, -126, PT ;  /* 0xc2fc00009100780b */ /* 0x000fc80003f8e000 */
[----:B------:R-:W-:Y:S01]  /*a5a0*/  @!P5 FMUL R144, R144, 0.5 ;  /* 0x3f0000009090d820 */ /* 0x000fe20000400000 */
[----:B-----5:R-:W-:Y:S01]  /*a5b0*/  @!P2 FMUL R59, R59, R59 ;  /* 0x0000003b3b3ba220 */ /* 0x020fe20000400000 */
[----:B------:R-:W-:Y:S02]  /*a5c0*/  FSETP.GEU.AND P2, PT, R137, -126, PT ;  /* 0xc2fc00008900780b */ /* 0x000fe40003f4e000 */
[----:B------:R2:W4:Y:S01]  /*a5d0*/  MUFU.EX2 R63, R144 ;  /* 0x00000090003f7308 */ /* 0x0005220000000800 */
[----:B-1----:R-:W-:-:S04]  /*a5e0*/  FFMA R141, R70, UR12, -R136 ;  /* 0x0000000c468d7c23 */ /* 0x002fc80008000888 */
[----:B------:R-:W-:Y:S01]  /*a5f0*/  @!P4 FMUL R145, R145, 0.5 ;  /* 0x3f0000009191c820 */ /* 0x000fe20000400000 */
[----:B---3--:R-:W-:Y:S01]  /*a600*/  @!P6 FMUL R62, R62, R62 ;  /* 0x0000003e3e3ee220 */ /* 0x008fe20000400000 */
[----:B------:R-:W-:Y:S02]  /*a610*/  FSETP.GEU.AND P6, PT, R140, -126, PT ;  /* 0xc2fc00008c00780b */ /* 0x000fe40003fce000 */
[----:B------:R1:W3:Y:S01]  /*a620*/  MUFU.EX2 R66, R145 ;  /* 0x0000009100427308 */ /* 0x0002e20000000800 */
[----:B--2---:R-:W-:-:S01]  /*a630*/  FFMA R144, R71, UR12, -R136 ;  /* 0x0000000c47907c23 */ /* 0x004fc20008000888 */
[----:B------:R-:W-:-:S06]  /*a640*/  @!P2 FMUL R137, R137, 0.5 ;  /* 0x3f0000008989a820 */ /* 0x000fcc0000400000 */
[----:B------:R2:W5:Y:S01]  /*a650*/  MUFU.EX2 R67, R137 ;  /* 0x0000008900437308 */ /* 0x0005620000000800 */
[----:B----4-:R-:W-:Y:S01]  /*a660*/  @!P5 FMUL R63, R63, R63 ;  /* 0x0000003f3f3fd220 */ /* 0x010fe20000400000 */
[----:B------:R-:W-:Y:S01]  /*a670*/  FSETP.GEU.AND P5, PT, R141, -126, PT ;  /* 0xc2fc00008d00780b */ /* 0x000fe20003fae000 */
[----:B------:R-:W-:Y:S01]  /*a680*/  @!P6 FMUL R140, R140, 0.5 ;  /* 0x3f0000008c8ce820 */ /* 0x000fe20000400000 */
[----:B-1----:R-:W-:-:S04]  /*a690*/  FFMA R145, R74, UR12, -R136 ;  /* 0x0000000c4a917c23 */ /* 0x002fc80008000888 */
[----:B------:R1:W4:Y:S01]  /*a6a0*/  MUFU.EX2 R70, R140 ;  /* 0x0000008c00467308 */ /* 0x0003220000000800 */
[----:B--2---:R-:W-:-:S01]  /*a6b0*/  FFMA R137, R75, UR12, -R136 ;  /* 0x0000000c4b897c23 */ /* 0x004fc20008000888 */
[----:B---3--:R-:W-:Y:S01]  /*a6c0*/  @!P4 FMUL R66, R66, R66 ;  /* 0x000000424242c220 */ /* 0x008fe20000400000 */
[----:B------:R-:W-:-:S04]  /*a6d0*/  FSETP.GEU.AND P4, PT, R144, -126, PT ;  /* 0xc2fc00009000780b */ /* 0x000fc80003f8e000 */
[----:B------:R-:W-:Y:S01]  /*a6e0*/  @!P5 FMUL R141, R141, 0.5 ;  /* 0x3f0000008d8dd820 */ /* 0x000fe20000400000 */
[----:B-----5:R-:W-:Y:S01]  /*a6f0*/  @!P2 FMUL R67, R67, R67 ;  /* 0x000000434343a220 */ /* 0x020fe20000400000 */
[----:B------:R-:W-:Y:S02]  /*a700*/  FSETP.GEU.AND P2, PT, R145, -126, PT ;  /* 0xc2fc00009100780b */ /* 0x000fe40003f4e000 */
        /* <DEDUP_REMOVED lines=61> */
[----:B-1----:R-:W-:-:S01]  /*aae0*/  FFMA R144, R102, UR12, -R136 ;  /* 0x0000000c66907c23 */ /* 0x002fc20008000888 */
[----:B------:R-:W-:Y:S01]  /*aaf0*/  FADD R179, R27, R94 ;  /* 0x0000005e1bb37221 */ /* 0x000fe20000000000 */
[----:B------:R-:W-:Y:S02]  /*ab00*/  F2FP.SATFINITE.E4M3.F32.PACK_AB_MERGE_C R94, RZ, R94, RZ ;  /* 0x0000005eff5e723e */ /* 0x000fe400048070ff */
[----:B------:R-:W-:Y:S01]  /*ab10*/  @!P4 FMUL R137, R137, 0.5 ;  /* 0x3f0000008989c820 */ /* 0x000fe20000400000 */
[----:B---3--:R-:W-:Y:S01]  /*ab20*/  @!P6 FMUL R91, R91, R91 ;  /* 0x0000005b5b5be220 */ /* 0x008fe20000400000 */
[----:B------:R-:W-:-:S02]  /*ab30*/  FSETP.GEU.AND P6, PT, R141, -126, PT ;  /* 0xc2fc00008d00780b */ /* 0x000fc40003fce000 */
[----:B------:R1:W3:Y:S01]  /*ab40*/  MUFU.EX2 R95, R137 ;  /* 0x00000089005f7308 */ /* 0x0002e20000000800 */
[----:B--2---:R-:W-:-:S01]  /*ab50*/  FFMA R145, R103, UR12, -R136 ;  /* 0x0000000c67917c23 */ /* 0x004fc20008000888 */
[----:B------:R-:W-:Y:S01]  /*ab60*/  F2FP.SATFINITE.E4M3.F32.PACK_AB_MERGE_C R27, RZ, R27, RZ ;  /* 0x0000001bff1b723e */ /* 0x000fe200048070ff */
[----:B------:R-:W-:-:S05]  /*ab70*/  @!P2 FMUL R140, R140, 0.5 ;  /* 0x3f0000008c8ca820 */ /* 0x000fca0000400000 */
        /* <DEDUP_REMOVED lines=46> */
[----:B---3--:R-:W-:Y:S01]  /*ae60*/  @!P4 FMUL R111, R111, R111 ;  /* 0x0000006f6f6fc220 */ /* 0x008fe20000400000 */
[----:B------:R-:W-:Y:S01]  /*ae70*/  FSETP.GEU.AND P4, PT, R141, -126, PT ;  /* 0xc2fc00008d00780b */ /* 0x000fe20003f8e000 */
[----:B--2---:R-:W-:-:S01]  /*ae80*/  FFMA R145, R131, UR12, -R136 ;  /* 0x0000000c83917c23 */ /* 0x004fc20008000888 */
[----:B------:R-:W-:Y:S01]  /*ae90*/  FADD R131, R56, R121 ;  /* 0x0000007938837221 */ /* 0x000fe20000000000 */
[----:B------:R-:W-:Y:S02]  /*aea0*/  F2FP.SATFINITE.E4M3.F32.PACK_AB_MERGE_C R121, RZ, R121, RZ ;  /* 0x00000079ff79723e */ /* 0x000fe400048070ff */
[----:B------:R-:W-:Y:S01]  /*aeb0*/  @!P5 FMUL R140, R140, 0.5 ;  /* 0x3f0000008c8cd820 */ /* 0x000fe20000400000 */
[----:B------:R-:W-:Y:S01]  /*aec0*/  F2FP.SATFINITE.E4M3.F32.PACK_AB_MERGE_C R56, RZ, R56, RZ ;  /* 0x00000038ff38723e */ /* 0x000fe200048070ff */
[----:B-----5:R-:W-:Y:S01]  /*aed0*/  @!P2 FMUL R118, R118, R118 ;  /* 0x000000767676a220 */ /* 0x020fe20000400000 */
[----:B------:R-:W-:Y:S01]  /*aee0*/  FSETP.GEU.AND P2, PT, R144, -126, PT ;  /* 0xc2fc00009000780b */ /* 0x000fe20003f4e000 */
[----:B------:R2:W3:Y:S01]  /*aef0*/  MUFU.EX2 R122, R140 ;  /* 0x0000008c007a7308 */ /* 0x0004e20000000800 */
[----:B-1----:R-:W-:-:S03]  /*af00*/  FFMA R137, R126, UR12, -R136 ;  /* 0x0000000c7e897c23 */ /* 0x002fc60008000888 */
[----:B------:R-:W-:Y:S01]  /*af10*/  @!P4 FMUL R141, R141, 0.5 ;  /* 0x3f0000008d8dc820 */ /* 0x000fe20000400000 */
[----:B----4-:R-:W-:Y:S01]  /*af20*/  @!P6 FMUL R115, R115, R115 ;  /* 0x000000737373e220 */ /* 0x010fe20000400000 */
[----:B------:R-:W-:Y:S02]  /*af30*/  FSETP.GEU.AND P6, PT, R123, -126, PT ;  /* 0xc2fc00007b00780b */ /* 0x000fe40003fce000 */
[----:B------:R1:W4:Y:S01]  /*af40*/  MUFU.EX2 R119, R141 ;  /* 0x0000008d00777308 */ /* 0x0003220000000800 */
[----:B--2---:R-:W-:-:S03]  /*af50*/  FFMA R140, R130, UR12, -R136 ;  /* 0x0000000c828c7c23 */ /* 0x004fc60008000888 */
[----:B------:R-:W-:-:S04]  /*af60*/  @!P2 FMUL R144, R144, 0.5 ;  /* 0x3f0000009090a820 */ /* 0x000fc80000400000 */
[----:B------:R2:W5:Y:S01]  /*af70*/  MUFU.EX2 R126, R144 ;  /* 0x00000090007e7308 */ /* 0x0005620000000800 */
[----:B---3--:R-:W-:Y:S01]  /*af80*/  @!P5 FMUL R122, R122, R122 ;  /* 0x0000007a7a7ad220 */ /* 0x008fe20000400000 */
[----:B------:R-:W-:Y:S01]  /*af90*/  FSETP.GEU.AND P5, PT, R137, -126, PT ;  /* 0xc2fc00008900780b */ /* 0x000fe20003fae000 */
[----:B-1----:R-:W-:-:S01]  /*afa0*/  FFMA R141, R151, UR12, -R136 ;  /* 0x0000000c978d7c23 */ /* 0x002fc20008000888 */
[----:B------:R-:W-:Y:S01]  /*afb0*/  @!P6 FMUL R123, R123, 0.5 ;  /* 0x3f0000007b7be820 */ /* 0x000fe20000400000 */
[----:B------:R-:W-:-:S01]  /*afc0*/  FADD R136, R41, R104 ;  /* 0x0000006829887221 */ /* 0x000fc20000000000 */
[----:B------:R-:W-:Y:S01]  /*afd0*/  FADD R151, R20, R81 ;  /* 0x0000005114977221 */ /* 0x000fe20000000000 */
[----:B------:R-:W-:Y:S01]  /*afe0*/  F2FP.SATFINITE.E4M3.F32.PACK_AB_MERGE_C R20, RZ, R20, RZ ;  /* 0x00000014ff14723e */ /* 0x000fe200048070ff */
[----:B----4-:R-:W-:Y:S02]  /*aff0*/  @!P4 FMUL R119, R119, R119 ;  /* 0x000000777777c220 */ /* 0x010fe40000400000 */
[----:B------:R-:W1:Y:S01]  /*b000*/  MUFU.EX2 R123, R123 ;  /* 0x0000007b007b7308 */ /* 0x000e620000000800 */
[----:B------:R-:W-:Y:S01]  /*b010*/  FSETP.GEU.AND P4, PT, R127, -126, PT ;  /* 0xc2fc00007f00780b */ /* 0x000fe20003f8e000 */
[----:B--2---:R-:W-:Y:S01]  /*b020*/  FADD R144, R24, R89 ;  /* 0x0000005918907221 */ /* 0x004fe20000000000 */
[----:B------:R-:W-:-:S02]  /*b030*/  LOP3.LUT R20, R20, 0xff, RZ, 0xc0, !PT ;  /* 0x000000ff14147812 */ /* 0x000fc400078ec0ff */
[----:B------:R-:W-:Y:S01]  /*b040*/  @!P5 FMUL R137, R137, 0.5 ;  /* 0x3f0000008989d820 */ /* 0x000fe20000400000 */
[----:B------:R-:W-:-:S01]  /*b050*/  FADD R144, R144, R131 ;  /* 0x0000008390907221 */ /* 0x000fc20000000000 */
[----:B-----5:R-:W-:Y:S01]  /*b060*/  @!P2 FMUL R126, R126, R126 ;  /* 0x0000007e7e7ea220 */ /* 0x020fe20000400000 */
[----:B------:R-:W-:Y:S01]  /*b070*/  FSETP.GEU.AND P2, PT, R140, -126, PT ;  /* 0xc2fc00008c00780b */ /* 0x000fe20003f4e000 */
[----:B------:R2:W3:Y:S01]  /*b080*/  MUFU.EX2 R130, R137 ;  /* 0x0000008900827308 */ /* 0x0004e20000000800 */
[----:B------:R-:W-:-:S01]  /*b090*/  FADD R131, R57, R120 ;  /* 0x0000007839837221 */ /* 0x000fc20000000000 */
[----:B------:R-:W-:Y:S01]  /*b0a0*/  FADD R143, R143, R144 ;  /* 0x000000908f8f7221 */ /* 0x000fe20000000000 */
[----:B------:R-:W-:-:S01]  /*b0b0*/  FADD R180, R59, R126 ;  /* 0x0000007e3bb47221 */ /* 0x000fc20000000000 */
[----:B------:R-:W-:Y:S01]  /*b0c0*/  F2FP.SATFINITE.E4M3.F32.PACK_AB_MERGE_C R24, RZ, R24, RZ ;  /* 0x00000018ff18723e */ /* 0x000fe200048070ff */
[----:B------:R-:W-:Y:S01]  /*b0d0*/  @!P4 FMUL R127, R127, 0.5 ;  /* 0x3f0000007f7fc820 */ /* 0x000fe20000400000 */
[----:B------:R-:W-:Y:S01]  /*b0e0*/  FADD R146, R146, R131 ;  /* 0x0000008392927221 */ /* 0x000fe20000000000 */
[----:B------:R-:W-:-:S01]  /*b0f0*/  FADD R183, R179, R180 ;  /* 0x000000b4b3b77221 */ /* 0x000fc20000000000 */
[----:B-1----:R-:W-:Y:S01]  /*b100*/  @!P6 FMUL R123, R123, R123 ;  /* 0x0000007b7b7be220 */ /* 0x002fe20000400000 */
[----:B------:R-:W-:Y:S01]  /*b110*/  FSETP.GEU.AND P6, PT, R145, -126, PT ;  /* 0xc2fc00009100780b */ /* 0x000fe20003fce000 */
[----:B------:R-:W1:Y:S01]  /*b120*/  MUFU.EX2 R13, R127 ;  /* 0x0000007f000d7308 */ /* 0x000e620000000800 */
[----:B--2---:R-:W-:-:S01]  /*b130*/  FADD R137, R64, R129 ;  /* 0x0000008140897221 */ /* 0x004fc20000000000 */
[----:B------:R-:W-:Y:S01]  /*b140*/  @!P2 FMUL R140, R140, 0.5 ;  /* 0x3f0000008c8ca820 */ /* 0x000fe20000400000 */
[----:B------:R-:W-:Y:S01]  /*b150*/  F2FP.SATFINITE.E4M3.F32.PACK_AB_MERGE_C R41, RZ, R41, RZ ;  /* 0x00000029ff29723e */ /* 0x000fe200048070ff */
[----:B------:R-:W-:Y:S01]  /*b160*/  FADD R179, R62, R123 ;  /* 0x0000007b3eb37221 */ /* 0x000fe20000000000 */
[----:B------:R-:W-:-:S01]  /*b170*/  FADD R168, R168, R137 ;  /* 0x00000089a8a87221 */ /* 0x000fc20000000000 */
[----:B------:R-:W-:Y:S01]  /*b180*/  FADD R137, R68, R133 ;  /* 0x0000008544897221 */ /* 0x000fe20000000000 */
[----:B---3--:R-:W-:Y:S01]  /*b190*/  @!P5 FMUL R130, R130, R130 ;  /* 0x000000828282d220 */ /* 0x008fe20000400000 */
[----:B------:R2:W3:Y:S01]  /*b1a0*/  MUFU.EX2 R132, R140 ;  /* 0x0000008c00847308 */ /* 0x0004e20000000800 */
[----:B------:R-:W-:Y:S01]  /*b1b0*/  FSETP.GEU.AND P5, PT, R138, -126, PT ;  /* 0xc2fc00008a00780b */ /* 0x000fe20003fae000 */
[----:B------:R-:W-:Y:S01]  /*b1c0*/  FADD R172, R172, R137 ;  /* 0x00000089acac7221 */ /* 0x000fe20000000000 */
[----:B------:R-:W-:-:S01]  /*b1d0*/  FADD R180, R63, R130 ;  /* 0x000000823fb47221 */ /* 0x000fc20000000000 */
[----:B------:R-:W-:Y:S01]  /*b1e0*/  @!P6 FMUL R145, R145, 0.5 ;  /* 0x3f0000009191e820 */ /* 0x000fe20000400000 */
[----:B------:R-:W-:-:S02]  /*b1f0*/  LOP3.LUT R41, R41, 0xffff, RZ, 0xc0, !PT ;  /* 0x0000ffff29297812 */ /* 0x000fc400078ec0ff */
[----:B------:R-:W-:Y:S01]  /*b200*/  F2FP.SATFINITE.E4M3.F32.PACK_AB_MERGE_C R68, RZ, R68, RZ ;  /* 0x00000044ff44723e */ /* 0x000fe200048070ff */
[----:B------:R4:W5:Y:S01]  /*b210*/  MUFU.EX2 R127, R145 ;  /* 0x00000091007f7308 */ /* 0x0009620000000800 */
[----:B-1----:R-:W-:Y:S01]  /*b220*/  @!P4 FMUL R13, R13, R13 ;  /* 0x0000000d0d0dc220 */ /* 0x002fe20000400000 */
[----:B------:R-:W-:Y:S01]  /*b230*/  FSETP.GEU.AND P4, PT, R139, -126, PT ;  /* 0xc2fc00008b00780b */ /* 0x000fe20003f8e000 */
[----:B--2---:R-:W-:-:S01]  /*b240*/  FADD R140, R52, R117 ;  /* 0x00000075348c7221 */ /* 0x004fc20000000000 */
[----:B------:R-:W-:Y:S02]  /*b250*/  F2FP.SATFINITE.E4M3.F32.PACK_AB_MERGE_C R52, RZ, R52, RZ ;  /* 0x00000034ff34723e */ /* 0x000fe400048070ff */
[----:B------:R-:W-:Y:S01]  /*b260*/  @!P5 FMUL R138, R138, 0.5 ;  /* 0x3f0000008a8ad820 */ /* 0x000fe20000400000 */
[----:B------:R-:W-:Y:S01]  /*b270*/  F2FP.SATFINITE.E4M3.F32.PACK_AB_MERGE_C R89, RZ, R89, RZ ;  /* 0x00000059ff59723e */ /* 0x000fe200048070ff */
[----:B---3--:R-:W-:Y:S01]  /*b280*/  @!P2 FMUL R132, R132, R132 ;  /* 0x000000848484a220 */ /* 0x008fe20000400000 */
[----:B------:R-:W-:Y:S01]  /*b290*/  FSETP.GEU.AND P2, PT, R142, -126, PT ;  /* 0xc2fc00008e00780b */ /* 0x000fe20003f4e000 */
[----:B------:R1:W2:Y:S01]  /*b2a0*/  MUFU.EX2 R134, R138 ;  /* 0x0000008a00867308 */ /* 0x0002a20000000800 */
[----:B----4-:R-:W-:-:S01]  /*b2b0*/  FADD R145, R16, R73 ;  /* 0x0000004910917221 */ /* 0x010fc20000000000 */
[----:B------:R-:W-:-:S03]  /*b2c0*/  F2FP.SATFINITE.E4M3.F32.PACK_AB_MERGE_C R16, RZ, R16, RZ ;  /* 0x00000010ff10723e */ /* 0x000fc600048070ff */
[----:B------:R-:W-:Y:S01]  /*b2d0*/  @!P4 FMUL R139, R139, 0.5 ;  /* 0x3f0000008b8bc820 */ /* 0x000fe20000400000 */
[----:B------:R-:W-:-:S01]  /*b2e0*/  FADD R145, R145, R136 ;  /* 0x0000008891917221 */ /* 0x000fc20000000000 */
[----:B------:R-:W-:Y:S01]  /*b2f0*/  FADD R136, R44, R109 ;  /* 0x0000006d2c887221 */ /* 0x000fe20000000000 */
[----:B-----5:R-:W-:Y:S01]  /*b300*/  @!P6 FMUL R127, R127, R127 ;  /* 0x0000007f7f7fe220 */ /* 0x020fe20000400000 */
[----:B------:R-:W-:Y:S01]  /*b310*/  FSETP.GEU.AND P6, PT, R171, -126, PT ;  /* 0xc2fc0000ab00780b */ /* 0x000fe20003fce000 */
[----:B-1----:R-:W-:-:S01]  /*b320*/  FADD R138, R45, R108 ;  /* 0x0000006c2d8a7221 */ /* 0x002fc20000000000 */
[----:B------:R-:W-:Y:S01]  /*b330*/  FADD R147, R147, R136 ;  /* 0x0000008893937221 */ /* 0x000fe20000000000 */
[----:B------:R1:W3:Y:S01]  /*b340*/  MUFU.EX2 R131, R139 ;  /* 0x0000008b00837308 */ /* 0x0002e20000000800 */
[----:B------:R-:W-:Y:S01]  /*b350*/  @!P2 FMUL R142, R142, 0.5 ;  /* 0x3f0000008e8ea820 */ /* 0x000fe20000400000 */
[----:B------:R-:W-:Y:S01]  /*b360*/  FADD R149, R149, R138 ;  /* 0x0000008a95957221 */ /* 0x000fe20000000000 */
[----:B------:R-:W-:-:S01]  /*b370*/  FADD R138, R48, R113 ;  /* 0x00000071308a7221 */ /* 0x000fc20000000000 */
[----:B------:R-:W-:Y:S01]  /*b380*/  LOP3.LUT R144, R16, 0xffff, RZ, 0xc0, !PT ;  /* 0x0000ffff10907812 */ /* 0x000fe200078ec0ff */
[----:B------:R-:W-:-:S01]  /*b390*/  FADD R145, R145, R146 ;  /* 0x0000009291917221 */ /* 0x000fc20000000000 */
[----:B--2---:R-:W-:Y:S01]  /*b3a0*/  @!P5 FMUL R134, R134, R134 ;  /* 0x000000868686d220 */ /* 0x004fe20000400000 */
[----:B------:R-:W-:Y:S01]  /*b3b0*/  FSETP.GEU.AND P5, PT, R173, -126, PT ;  /* 0xc2fc0000ad00780b */ /* 0x000fe20003fae000 */
[----:B------:R2:W4:Y:S01]  /*b3c0*/  MUFU.EX2 R136, R142 ;  /* 0x0000008e00887308 */ /* 0x0005220000000800 */
[----:B------:R-:W-:-:S01]  /*b3d0*/  FADD R151, R151, R138 ;  /* 0x0000008a97977221 */ /* 0x000fc20000000000 */
[----:B------:R-:W-:Y:S01]  /*b3e0*/  @!P6 FMUL R171, R171, 0.5 ;  /* 0x3f000000ababe820 */ /* 0x000fe20000400000 */
[----:B------:R-:W-:-:S01]  /*b3f0*/  FADD R138, R49, R112 ;  /* 0x00000070318a7221 */ /* 0x000fc20000000000 */
[----:B-1----:R-:W-:Y:S01]  /*b400*/  FADD R139, R65, R128 ;  /* 0x00000080418b7221 */ /* 0x002fe20000000000 */
[----:B------:R-:W-:Y:S01]  /*b410*/  F2FP.SATFINITE.E4M3.F32.PACK_AB_MERGE_C R44, RZ, R44, RZ ;  /* 0x0000002cff2c723e */ /* 0x000fe200048070ff */
[----:B------:R-:W-:Y:S01]  /*b420*/  FADD R149, R149, R150 ;  /* 0x0000009695957221 */ /* 0x000fe20000000000 */
[----:B------:R-:W-:-:S01]  /*b430*/  FADD R169, R169, R138 ;  /* 0x0000008aa9a97221 */ /* 0x000fc20000000000 */
[----:B------:R1:W-:Y:S01]  /*b440*/  MUFU.EX2 R135, R171 ;  /* 0x000000ab00877308 */ /* 0x0003e20000000800 */
[----:B------:R-:W-:-:S01]  /*b450*/  FADD R170, R170, R139 ;  /* 0x0000008baaaa7221 */ /* 0x000fc20000000000 */
[----:B------:R-:W-:Y:S01]  /*b460*/  FADD R139, R37, R100 ;  /* 0x00000064258b7221 */ /* 0x000fe20000000000 */
[----:B--2---:R-:W-:-:S01]  /*b470*/  FADD R142, R69, R26 ;  /* 0x0000001a458e7221 */ /* 0x004fc20000000000 */
[----:B------:R-:W-:Y:S01]  /*b480*/  @!P5 FMUL R173, R173, 0.5 ;  /* 0x3f000000adadd820 */ /* 0x000fe20000400000 */
[----:B---3--:R-:W-:Y:S01]  /*b490*/  @!P4 FMUL R131, R131, R131 ;  /* 0x000000838383c220 */ /* 0x008fe20000400000 */
[----:B------:R-:W-:Y:S01]  /*b4a0*/  FSETP.GEU.AND P4, PT, R177, -126, PT ;  /* 0xc2fc0000b100780b */ /* 0x000fe20003f8e000 */
[----:B------:R-:W-:-:S01]  /*b4b0*/  FADD R174, R139, R142 ;  /* 0x0000008e8bae7221 */ /* 0x000fc20000000000 */
[----:B------:R2:W3:Y:S01]  /*b4c0*/  MUFU.EX2 R138, R173 ;  /* 0x000000ad008a7308 */ /* 0x0004e20000000800 */
[----:B-1----:R-:W-:-:S01]  /*b4d0*/  FADD R171, R22, R85 ;  /* 0x0000005516ab7221 */ /* 0x002fc20000000000 */
[----:B----4-:R-:W-:Y:S01]  /*b4e0*/  @!P2 FMUL R136, R136, R136 ;  /* 0x000000888888a220 */ /* 0x010fe20000400000 */
[----:B------:R-:W-:Y:S01]  /*b4f0*/  FSETP.GEU.AND P2, PT, R175, -126, PT ;  /* 0xc2fc0000af00780b */ /* 0x000fe20003f4e000 */
[----:B------:R-:W-:Y:S01]  /*b500*/  FADD R139, R43, R110 ;  /* 0x0000006e2b8b7221 */ /* 0x000fe20000000000 */
[----:B------:R-:W-:-:S01]  /*b510*/  FADD R171, R171, R140 ;  /* 0x0000008cabab7221 */ /* 0x000fc20000000000 */
[----:B------:R-:W-:Y:S01]  /*b520*/  FADD R140, R53, R116 ;  /* 0x00000074358c7221 */ /* 0x000fe20000000000 */
[----:B------:R-:W-:Y:S01]  /*b530*/  F2FP.SATFINITE.E4M3.F32.PACK_AB_MERGE_C R22, RZ, R22, RZ ;  /* 0x00000016ff16723e */ /* 0x000fe200048070ff */
[----:B------:R-:W-:Y:S01]  /*b540*/  FADD R142, R75, R134 ;  /* 0x000000864b8e7221 */ /* 0x000fe20000000000 */
[----:B--2---:R-:W-:-:S01]  /*b550*/  FADD R173, R23, R84 ;  /* 0x0000005417ad7221 */ /* 0x004fc20000000000 */
[----:B------:R-:W-:Y:S01]  /*b560*/  F2FP.SATFINITE.E4M3.F32.PACK_AB_MERGE_C R45, RZ, R45, RZ ;  /* 0x0000002dff2d723e */ /* 0x000fe200048070ff */
[----:B------:R-:W-:Y:S01]  /*b570*/  @!P4 FMUL R177, R177, 0.5 ;  /* 0x3f000000b1b1c820 */ /* 0x000fe20000400000 */
[----:B------:R-:W-:Y:S01]  /*b580*/  LOP3.LUT R22, R22, 0xff, RZ, 0xc0, !PT ;  /* 0x000000ff16167812 */ /* 0x000fe200078ec0ff */
[----:B------:R-:W-:-:S01]  /*b590*/  FADD R173, R173, R140 ;  /* 0x0000008cadad7221 */ /* 0x000fc20000000000 */
[----:B------:R-:W-:Y:S01]  /*b5a0*/  F2FP.SATFINITE.E4M3.F32.PACK_AB_MERGE_C R48, RZ, R48, RZ ;  /* 0x00000030ff30723e */ /* 0x000fe200048070ff */
[----:B------:R1:W2:Y:S01]  /*b5b0*/  MUFU.EX2 R137, R177 ;  /* 0x000000b100897308 */ /* 0x0002a20000000800 */
[----:B------:R-:W-:Y:S01]  /*b5c0*/  @!P2 FMUL R175, R175, 0.5 ;  /* 0x3f000000afafa820 */ /* 0x000fe20000400000 */
[----:B------:R-:W-:Y:S01]  /*b5d0*/  FADD R16, R173, R174 ;  /* 0x000000aead107221 */ /* 0x000fe20000000000 */
[----:B------:R-:W-:Y:S01]  /*b5e0*/  F2FP.SATFINITE.E4M3.F32.PACK_AB_MERGE_C R173, RZ, R23, RZ ;  /* 0x00000017ffad723e */ /* 0x000fe200048070ff */
[----:B---3--:R-:W-:Y:S01]  /*b5f0*/  @!P5 FMUL R138, R138, R138 ;  /* 0x0000008a8a8ad220 */ /* 0x008fe20000400000 */
[----:B------:R-:W-:Y:S01]  /*b600*/  LOP3.LUT R23, R21, 0xffff, RZ, 0xc0, !PT ;  /* 0x0000ffff15177812 */ /* 0x000fe200078ec0ff */
[----:B------:R-:W-:Y:S01]  /*b610*/  FADD R190, R139, R142 ;  /* 0x0000008e8bbe7221 */ /* 0x000fe20000000000 */
[----:B------:R-:W-:Y:S01]  /*b620*/  LOP3.LUT R173, R173, 0xffff, RZ, 0xc0, !PT ;  /* 0x0000ffffadad7812 */ /* 0x000fe200078ec0ff */
[----:B------:R3:W4:Y:S01]  /*b630*/  MUFU.EX2 R140, R175 ;  /* 0x000000af008c7308 */ /* 0x0007220000000800 */
[----:B------:R-:W-:Y:S01]  /*b640*/  PRMT R19, R23, 0x7604, R20 ;  /* 0x0000760417137816 */ /* 0x000fe20000000014 */
[----:B------:R-:W-:Y:S01]  /*b650*/  @!P6 FMUL R135, R135, R135 ;  /* 0x000000878787e220 */ /* 0x000fe20000400000 */
[----:B------:R-:W-:Y:S01]  /*b660*/  PRMT R20, R173, 0x7604, R22 ;  /* 0x00007604ad147816 */ /* 0x000fe20000000016 */
[----:B------:R-:W-:Y:S01]  /*b670*/  FADD R142, R30, R91 ;  /* 0x0000005b1e8e7221 */ /* 0x000fe20000000000 */
[----:B------:R-:W-:Y:S01]  /*b680*/  LOP3.LUT R22, R24, 0xff, RZ, 0xc0, !PT ;  /* 0x000000ff18167812 */ /* 0x000fe200078ec0ff */
[----:B-1----:R-:W-:Y:S01]  /*b690*/  FADD R177, R46, R107 ;  /* 0x0000006b2eb17221 */ /* 0x002fe20000000000 */
[----:B------:R-:W-:Y:S01]  /*b6a0*/  LOP3.LUT R23, R28, 0xff, RZ, 0xc0, !PT ;  /* 0x000000ff1c177812 */ /* 0x000fe200078ec0ff */
[----:B------:R-:W-:Y:S01]  /*b6b0*/  FADD R184, R142, R179 ;  /* 0x000000b38eb87221 */ /* 0x000fe20000000000 */
[----:B---3--:R-:W-:-:S01]  /*b6c0*/  FADD R175, R31, R98 ;  /* 0x000000621faf7221 */ /* 0x008fc20000000000 */
[----:B------:R-:W-:Y:S01]  /*b6d0*/  LOP3.LUT R24, R29, 0xffff, RZ, 0xc0, !PT ;  /* 0x0000ffff1d187812 */ /* 0x000fe200078ec0ff */
[----:B------:R-:W-:-:S01]  /*b6e0*/  FADD R182, R78, R131 ;  /* 0x000000834eb67221 */ /* 0x000fc20000000000 */
[----:B------:R-:W-:Y:S01]  /*b6f0*/  F2FP.SATFINITE.E4M3.F32.PACK_AB_MERGE_C R49, RZ, R49, RZ ;  /* 0x00000031ff31723e */ /* 0x000fe200048070ff */
[----:B------:R-:W-:-:S01]  /*b700*/  FADD R185, R175, R180 ;  /* 0x000000b4afb97221 */ /* 0x000fc20000000000 */
[----:B------:R-:W-:Y:S01]  /*b710*/  FADD R175, R34, R95 ;  /* 0x0000005f22af7221 */ /* 0x000fe20000000000 */
[----:B------:R-:W-:-:S01]  /*b720*/  FADD R180, R66, R13 ;  /* 0x0000000d42b47221 */ /* 0x000fc20000000000 */
[----:B------:R-:W-:Y:S01]  /*b730*/  PRMT R23, R24, 0x7604, R23 ;  /* 0x0000760418177816 */ /* 0x000fe20000000017 */
[----:B--2---:R-:W-:Y:S01]  /*b740*/  @!P4 FMUL R137, R137, R137 ;  /* 0x000000898989c220 */ /* 0x004fe20000400000 */
[----:B------:R-:W-:Y:S01]  /*b750*/  PRMT R24, R33, 0x7604, R32 ;  /* 0x0000760421187816 */ /* 0x000fe20000000020 */
[----:B------:R-:W-:-:S01]  /*b760*/  FADD R186, R175, R180 ;  /* 0x000000b4afba7221 */ /* 0x000fc20000000000 */
[----:B------:R-:W-:Y:S01]  /*b770*/  LOP3.LUT R28, R40, 0xff, RZ, 0xc0, !PT ;  /* 0x000000ff281c7812 */ /* 0x000fe200078ec0ff */
        /* <DEDUP_REMOVED lines=9> */
[----:B------:R-:W-:Y:S01]  /*b810*/  F2FP.SATFINITE.E4M3.F32.PACK_AB_MERGE_C R69, RZ, R69, RZ ;  /* 0x00000045ff45723e */ /* 0x000fe200048070ff */
[----:B------:R-:W-:-:S01]  /*b820*/  FADD R191, R177, R182 ;  /* 0x000000b6b1bf7221 */ /* 0x000fc20000000000 */
[----:B------:R-:W-:Y:S01]  /*b830*/  FSETP.GEU.AND P5, PT, R178, -126, PT ;  /* 0xc2fc0000b200780b */ /* 0x000fe20003fae000 */
[----:B------:R-:W-:-:S01]  /*b840*/  FADD R177, R51, R118 ;  /* 0x0000007633b17221 */ /* 0x000fc20000000000 */
[----:B------:R-:W-:Y:S01]  /*b850*/  F2FP.SATFINITE.E4M3.F32.PACK_AB_MERGE_C R35, RZ, R35, RZ ;  /* 0x00000023ff23723e */ /* 0x000fe200048070ff */
[----:B------:R-:W-:-:S01]  /*b860*/  FADD R182, R83, R138 ;  /* 0x0000008a53b67221 */ /* 0x000fc20000000000 */
[----:B------:R-:W-:Y:S01]  /*b870*/  PRMT R28, R41, 0x7604, R28 ;  /* 0x00007604291c7816 */ /* 0x000fe2000000001c */
[----:B------:R-:W-:-:S01]  /*b880*/  FADD R180, R67, R132 ;  /* 0x0000008443b47221 */ /* 0x000fc20000000000 */
[----:B------:R-:W-:Y:S01]  /*b890*/  PRMT R29, R32, 0x7604, R29 ;  /* 0x00007604201d7816 */ /* 0x000fe2000000001d */
[----:B------:R-:W-:-:S01]  /*b8a0*/  FADD R194, R177, R182 ;  /* 0x000000b6b1c27221 */ /* 0x000fc20000000000 */
[----:B------:R-:W-:Y:S01]  /*b8b0*/  PRMT R32, R49, 0x7604, R48 ;  /* 0x0000760431207816 */ /* 0x000fe20000000030 */
[----:B------:R-:W-:-:S01]  /*b8c0*/  FADD R177, R55, R122 ;  /* 0x0000007a37b17221 */ /* 0x000fc20000000000 */
[----:B------:R-:W-:Y:S01]  /*b8d0*/  LOP3.LUT R41, R68, 0xff, RZ, 0xc0, !PT ;  /* 0x000000ff44297812 */ /* 0x000fe200078ec0ff */
[----:B------:R-:W-:-:S01]  /*b8e0*/  FADD R187, R175, R180 ;  /* 0x000000b4afbb7221 */ /* 0x000fc20000000000 */
[----:B------:R-:W-:Y:S01]  /*b8f0*/  LOP3.LUT R44, R69, 0xffff, RZ, 0xc0, !PT ;  /* 0x0000ffff452c7812 */ /* 0x000fe200078ec0ff */
[----:B------:R-:W-:Y:S01]  /*b900*/  @!P5 FMUL R178, R178, 0.5 ;  /* 0x3f000000b2b2d820 */ /* 0x000fe20000400000 */
[----:B------:R-:W-:Y:S01]  /*b910*/  F2FP.SATFINITE.E4M3.F32.PACK_AB_MERGE_C R37, RZ, R37, RZ ;  /* 0x00000025ff25723e */ /* 0x000fe200048070ff */
[----:B------:R-:W-:-:S01]  /*b920*/  FADD R175, R39, R106 ;  /* 0x0000006a27af7221 */ /* 0x000fc20000000000 */
[----:B------:R-:W-:Y:S01]  /*b930*/  F2FP.SATFINITE.E4M3.F32.PACK_AB_MERGE_C R73, RZ, R73, RZ ;  /* 0x00000049ff49723e */ /* 0x000fe200048070ff */
[----:B------:R1:W2:Y:S01]  /*b940*/  MUFU.EX2 R142, R178 ;  /* 0x000000b2008e7308 */ /* 0x0002a20000000800 */
[----:B------:R-:W-:Y:S01]  /*b950*/  LOP3.LUT R49, R80, 0xffff, RZ, 0xc0, !PT ;  /* 0x0000ffff50317812 */ /* 0x000fe200078ec0ff */
[----:B------:R-:W-:Y:S01]  /*b960*/  IMAD.U32 R80, R35, 0x10000, RZ ;  /* 0x0001000023507824 */ /* 0x000fe200078e00ff */
[----:B------:R-:W-:Y:S01]  /*b970*/  PRMT R41, R44, 0x7604, R41 ;  /* 0x000076042c297816 */ /* 0x000fe20000000029 */
[----:B----4-:R-:W-:Y:S01]  /*b980*/  @!P2 FMUL R140, R140, R140 ;  /* 0x0000008c8c8ca220 */ /* 0x010fe20000400000 */
[----:B------:R-:W-:Y:S01]  /*b990*/  LOP3.LUT R37, R37, 0xffff, RZ, 0xc0, !PT ;  /* 0x0000ffff25257812 */ /* 0x000fe200078ec0ff */
[----:B------:R-:W-:Y:S01]  /*b9a0*/  FADD R181, R86, R137 ;  /* 0x0000008956b57221 */ /* 0x000fe20000000000 */
[----:B------:R-:W-:Y:S01]  /*b9b0*/  LOP3.LUT R44, R72, 0xff, RZ, 0xc0, !PT ;  /* 0x000000ff482c7812 */ /* 0x000fe200078ec0ff */
[----:B------:R-:W-:Y:S01]  /*b9c0*/  FADD R180, R71, R140 ;  /* 0x0000008c47b47221 */ /* 0x000fe20000000000 */
[----:B------:R-:W-:Y:S01]  /*b9d0*/  LOP3.LUT R73, R73, 0xffff, RZ, 0xc0, !PT ;  /* 0x0000ffff49497812 */ /* 0x000fe200078ec0ff */
[----:B-1----:R-:W-:Y:S01]  /*b9e0*/  FADD R178, R54, R115 ;  /* 0x0000007336b27221 */ /* 0x002fe20000000000 */
[----:B------:R-:W-:Y:S01]  /*b9f0*/  F2FP.SATFINITE.E4M3.F32.PACK_AB_MERGE_C R53, RZ, R53, RZ ;  /* 0x00000035ff35723e */ /* 0x000fe200048070ff */
[----:B------:R-:W-:Y:S01]  /*ba00*/  FADD R175, R175, R180 ;  /* 0x000000b4afaf7221 */ /* 0x000fe20000000000 */
[----:B------:R-:W-:Y:S01]  /*ba10*/  LOP3.LUT R80, R19, 0xff0000, R80, 0xf8, !PT ;  /* 0x00ff000013507812 */ /* 0x000fe200078ef850 */
[----:B------:R-:W-:Y:S01]  /*ba20*/  IMAD.U32 R19, R94, 0x10000, RZ ;  /* 0x000100005e137824 */ /* 0x000fe200078e00ff */
[----:B------:R-:W-:Y:S01]  /*ba30*/  PRMT R22, R25, 0x7604, R22 ;  /* 0x0000760419167816 */ /* 0x000fe20000000016 */
[----:B------:R-:W-:Y:S01]  /*ba40*/  FADD R193, R178, R181 ;  /* 0x000000b5b2c17221 */ /* 0x000fe20000000000 */
[----:B------:R-:W-:Y:S01]  /*ba50*/  FSETP.GEU.AND P6, PT, R176, -126, PT ;  /* 0xc2fc0000b000780b */ /* 0x000fe20003fce000 */
[----:B--2---:R-:W-:Y:S01]  /*ba60*/  @!P5 FMUL R142, R142, R142 ;  /* 0x0000008e8e8ed220 */ /* 0x004fe20000400000 */
[----:B------:R-:W-:Y:S01]  /*ba70*/  PRMT R25, R37, 0x7604, R36 ;  /* 0x0000760425197816 */ /* 0x000fe20000000024 */
[----:B------:R-:W-:Y:S01]  /*ba80*/  FADD R178, R58, R119 ;  /* 0x000000773ab27221 */ /* 0x000fe20000000000 */
[----:B------:R-:W-:Y:S01]  /*ba90*/  F2FP.SATFINITE.E4M3.F32.PACK_AB_MERGE_C R64, RZ, R64, RZ ;  /* 0x00000040ff40723e */ /* 0x000fe200048070ff */
[----:B------:R-:W-:Y:S01]  /*baa0*/  FADD R182, R87, R142 ;  /* 0x0000008e57b67221 */ /* 0x000fe20000000000 */
[----:B------:R-:W-:Y:S01]  /*bab0*/  F2FP.SATFINITE.E4M3.F32.PACK_AB_MERGE_C R65, RZ, R65, RZ ;  /* 0x00000041ff41723e */ /* 0x000fe200048070ff */
[----:B------:R-:W-:Y:S01]  /*bac0*/  FADD R170, R169, R170 ;  /* 0x000000aaa9aa7221 */ /* 0x000fe20000000000 */
[----:B------:R-:W-:Y:S01]  /*bad0*/  PRMT R44, R73, 0x7604, R44 ;  /* 0x00007604492c7816 */ /* 0x000fe2000000002c */
[----:B------:R-:W-:Y:S01]  /*bae0*/  FADD R182, R177, R182 ;  /* 0x000000b6b1b67221 */ /* 0x000fe20000000000 */
[----:B------:R-:W-:Y:S01]  /*baf0*/  F2FP.SATFINITE.E4M3.F32.PACK_AB_MERGE_C R110, RZ, R110, RZ ;  /* 0x0000006eff6e723e */ /* 0x000fe200048070ff */
[----:B------:R-:W-:Y:S01]  /*bb00*/  FADD R147, R147, R148 ;  /* 0x0000009493937221 */ /* 0x000fe20000000000 */
[----:B------:R-:W-:Y:S01]  /*bb10*/  LOP3.LUT R33, R52, 0xff, RZ, 0xc0, !PT ;  /* 0x000000ff34217812 */ /* 0x000fe200078ec0ff */
[----:B------:R-:W-:Y:S01]  /*bb20*/  @!P6 FMUL R176, R176, 0.5 ;  /* 0x3f000000b0b0e820 */ /* 0x000fe20000400000 */
[----:B------:R-:W-:Y:S01]  /*bb30*/  LOP3.LUT R36, R53, 0xffff, RZ, 0xc0, !PT ;  /* 0x0000ffff35247812 */ /* 0x000fe200078ec0ff */
[----:B------:R-:W-:Y:S01]  /*bb40*/  FADD R168, R151, R168 ;  /* 0x000000a897a87221 */ /* 0x000fe20000000000 */
[----:B------:R-:W-:Y:S01]  /*bb50*/  LOP3.LUT R52, R89, 0xff, RZ, 0xc0, !PT ;  /* 0x000000ff59347812 */ /* 0x000fe200078ec0ff */
[----:B------:R1:W2:Y:S01]  /*bb60*/  MUFU.EX2 R139, R176 ;  /* 0x000000b0008b7308 */ /* 0x0002a20000000800 */
        /* <DEDUP_REMOVED lines=14> */
[----:B------:R-:W-:Y:S01]  /*bc50*/  F2FP.SATFINITE.E4M3.F32.PACK_AB_MERGE_C R117, RZ, R117, RZ ;  /* 0x00000075ff75723e */ /* 0x000fe200048070ff */
[----:B------:R-:W-:Y:S01]  /*bc60*/  FADD R192, R176, R179 ;  /* 0x000000b3b0c07221 */ /* 0x000fe20000000000 */
[----:B------:R-:W-:Y:S01]  /*bc70*/  F2FP.SATFINITE.E4M3.F32.PACK_AB_MERGE_C R116, RZ, R116, RZ ;  /* 0x00000074ff74723e */ /* 0x000fe200048070ff */
[----:B------:R-:W-:Y:S01]  /*bc80*/  FADD R176, R38, R99 ;  /* 0x0000006326b07221 */ /* 0x000fe20000000000 */
[----:B------:R-:W-:Y:S01]  /*bc90*/  PRMT R52, R53, 0x7604, R52 ;  /* 0x0000760435347816 */ /* 0x000fe20000000034 */
[----:B------:R-:W-:Y:S01]  /*bca0*/  FADD R179, R70, R127 ;  /* 0x0000007f46b37221 */ /* 0x000fe20000000000 */
[----:B------:R-:W-:Y:S01]  /*bcb0*/  F2FP.SATFINITE.E4M3.F32.PACK_AB_MERGE_C R126, RZ, R126, RZ ;  /* 0x0000007eff7e723e */ /* 0x000fe200048070ff */
[----:B--2---:R-:W-:Y:S01]  /*bcc0*/  @!P6 FMUL R139, R139, R139 ;  /* 0x0000008b8b8be220 */ /* 0x004fe20000400000 */
[----:B------:R-:W-:Y:S01]  /*bcd0*/  PRMT R37, R40, 0x7604, R37 ;  /* 0x0000760428257816 */ /* 0x000fe20000000025 */
[----:B------:R-:W-:Y:S01]  /*bce0*/  FADD R188, R176, R179 ;  /* 0x000000b3b0bc7221 */ /* 0x000fe20000000000 */
[----:B------:R-:W-:Y:S01]  /*bcf0*/  FSETP.GEU.AND P4, PT, R141, -126, PT ;  /* 0xc2fc00008d00780b */ /* 0x000fe20003f8e000 */
[----:B------:R-:W-:Y:S01]  /*bd00*/  FADD R176, R42, R103 ;  /* 0x000000672ab07221 */ /* 0x000fe20000000000 */
[----:B------:R-:W-:Y:S01]  /*bd10*/  PRMT R40, R65, 0x7604, R64 ;  /* 0x0000760441287816 */ /* 0x000fe20000000040 */
        /* <DEDUP_REMOVED lines=10> */
[----:B------:R-:W-:Y:S01]  /*bdc0*/  @!P4 FMUL R141, R141, 0.5 ;  /* 0x3f0000008d8dc820 */ /* 0x000fe20000400000 */
[----:B------:R-:W-:Y:S01]  /*bdd0*/  F2FP.SATFINITE.E4M3.F32.PACK_AB_MERGE_C R120, RZ, R120, RZ ;  /* 0x00000078ff78723e */ /* 0x000fe200048070ff */
[----:B------:R-:W-:Y:S01]  /*bde0*/  FADD R16, R149, R16 ;  /* 0x0000001095107221 */ /* 0x000fe20000000000 */
[----:B------:R-:W-:Y:S01]  /*bdf0*/  LOP3.LUT R52, R52, 0xff0000, R19, 0xf8, !PT ;  /* 0x00ff000034347812 */ /* 0x000fe200078ef813 */
[----:B------:R-:W-:Y:S01]  /*be00*/  IMAD.U32 R19, R126, 0x10000, RZ ;  /* 0x000100007e137824 */ /* 0x000fe200078e00ff */
[----:B------:R-:W-:Y:S01]  /*be10*/  PRMT R45, R76, 0x7604, R45 ;  /* 0x000076044c2d7816 */ /* 0x000fe2000000002d */
[----:B------:R-:W1:Y:S01]  /*be20*/  MUFU.EX2 R141, R141 ;  /* 0x0000008d008d7308 */ /* 0x000e620000000800 */
[----:B------:R-:W-:Y:S01]  /*be30*/  PRMT R60, R61, 0x7604, R60 ;  /* 0x000076043d3c7816 */ /* 0x000fe2000000003c */
        /* <DEDUP_REMOVED lines=8> */
[----:B------:R-:W-:Y:S01]  /*bec0*/  FADD R16, R145, R16 ;  /* 0x0000001091107221 */ /* 0x000fe20000000000 */
[----:B------:R-:W-:Y:S01]  /*bed0*/  LOP3.LUT R69, R120, 0xffff, RZ, 0xc0, !PT ;  /* 0x0000ffff78457812 */ /* 0x000fe200078ec0ff */
[----:B------:R-:W-:Y:S01]  /*bee0*/  FADD R143, R143, R172 ;  /* 0x000000ac8f8f7221 */ /* 0x000fe20000000000 */
[----:B------:R-:W-:-:S02]  /*bef0*/  F2FP.SATFINITE.E4M3.F32.PACK_AB_MERGE_C R31, RZ, R31, RZ ;  /* 0x0000001fff1f723e */ /* 0x000fc400048070ff */
[----:B------:R-:W-:Y:S01]  /*bf00*/  F2FP.SATFINITE.E4M3.F32.PACK_AB_MERGE_C R34, RZ, R34, RZ ;  /* 0x00000022ff22723e */ /* 0x000fe200048070ff */
[----:B------:R-:W-:-:S01]  /*bf10*/  FADD R143, R143, R16 ;  /* 0x000000108f8f7221 */ /* 0x000fc20000000000 */
[----:B------:R-:W-:Y:S01]  /*bf20*/  F2FP.SATFINITE.E4M3.F32.PACK_AB_MERGE_C R81, RZ, R81, RZ ;  /* 0x00000051ff51723e */ /* 0x000fe200048070ff */
[----:B------:R-:W-:Y:S01]  /*bf30*/  IMAD.U32 R31, R31, 0x10000, RZ ;  /* 0x000100001f1f7824 */ /* 0x000fe200078e00ff */
[----:B------:R-:W-:Y:S01]  /*bf40*/  LOP3.LUT R60, R60, 0xff0000, R19, 0xf8, !PT ;  /* 0x00ff00003c3c7812 */ /* 0x000fe200078ef813 */
[----:B------:R-:W-:Y:S01]  /*bf50*/  IMAD.U32 R19, R134, 0x10000, RZ ;  /* 0x0001000086137824 */ /* 0x000fe200078e00ff */
[----:B------:R-:W-:Y:S01]  /*bf60*/  F2FP.SATFINITE.E4M3.F32.PACK_AB_MERGE_C R85, RZ, R85, RZ ;  /* 0x00000055ff55723e */ /* 0x000fe200048070ff */
[----:B-1----:R-:W-:Y:S01]  /*bf70*/  @!P4 FMUL R141, R141, R141 ;  /* 0x0000008d8d8dc220 */ /* 0x002fe20000400000 */
[----:B------:R-:W-:Y:S02]  /*bf80*/  F2FP.SATFINITE.E4M3.F32.PACK_AB_MERGE_C R84, RZ, R84, RZ ;  /* 0x00000054ff54723e */ /* 0x000fe400048070ff */
[----:B------:R-:W-:Y:S01]  /*bf90*/  PRMT R26, R69, 0x7604, R26 ;  /* 0x00007604451a7816 */ /* 0x000fe2000000001a */
[----:B------:R-:W-:Y:S01]  /*bfa0*/  FADD R181, R90, R141 ;  /* 0x0000008d5ab57221 */ /* 0x000fe20000000000 */
[----:B------:R-:W-:-:S02]  /*bfb0*/  LOP3.LUT R34, R34, 0xffff, RZ, 0xc0, !PT ;  /* 0x0000ffff22227812 */ /* 0x000fc400078ec0ff */
[----:B------:R-:W-:Y:S01]  /*bfc0*/  LOP3.LUT R48, R81, 0xff, RZ, 0xc0, !PT ;  /* 0x000000ff51307812 */ /* 0x000fe200078ec0ff */
[----:B------:R-:W-:-:S01]  /*bfd0*/  FADD R181, R178, R181 ;  /* 0x000000b5b2b57221 */ /* 0x000fc20000000000 */
[----:B------:R-:W-:Y:S02]  /*bfe0*/  F2FP.SATFINITE.E4M3.F32.PACK_AB_MERGE_C R43, RZ, R43, RZ ;  /* 0x0000002bff2b723e */ /* 0x000fe400048070ff */
[----:B------:R-:W-:Y:S01]  /*bff0*/  F2FP.SATFINITE.E4M3.F32.PACK_AB_MERGE_C R46, RZ, R46, RZ ;  /* 0x0000002eff2e723e */ /* 0x000fe200048070ff */
[----:B------:R-:W-:Y:S01]  /*c000*/  FADD R21, R176, R181 ;  /* 0x000000b5b0157221 */ /* 0x000fe20000000000 */
[----:B------:R-:W-:Y:S01]  /*c010*/  LOP3.LUT R85, R85, 0xff, RZ, 0xc0, !PT ;  /* 0x000000ff55557812 */ /* 0x000fe200078ec0ff */
[----:B------:R-:W-:Y:S01]  /*c020*/  IMAD.U32 R43, R43, 0x10000, RZ ;  /* 0x000100002b2b7824 */ /* 0x000fe200078e00ff */
[----:B------:R-:W-:Y:S01]  /*c030*/  LOP3.LUT R84, R84, 0xffff, RZ, 0xc0, !PT ;  /* 0x0000ffff54547812 */ /* 0x000fe200078ec0ff */
[----:B------:R-:W-:Y:S01]  /*c040*/  FADD R21, R150, R21 ;  /* 0x0000001596157221 */ /* 0x000fe20000000000 */
[----:B------:R-:W-:-:S02]  /*c050*/  F2FP.SATFINITE.E4M3.F32.PACK_AB_MERGE_C R55, RZ, R55, RZ ;  /* 0x00000037ff37723e */ /* 0x000fc400048070ff */
[----:B------:R-:W-:Y:S01]  /*c060*/  LOP3.LUT R35, R26, 0xff0000, R19, 0xf8, !PT ;  /* 0x00ff00001a237812 */ /* 0x000fe200078ef813 */
[----:B------:R-:W-:Y:S01]  /*c070*/  IMAD.SHL.U32 R19, R34, 0x1000000, RZ ;  /* 0x0100000022137824 */ /* 0x000fe200078e00ff */
[----:B------:R-:W-:Y:S01]  /*c080*/  LOP3.LUT R77, R76, 0xffff, RZ, 0xc0, !PT ;  /* 0x0000ffff4c4d7812 */ /* 0x000fe200078ec0ff */
[----:B------:R-:W-:Y:S01]  /*c090*/  IMAD.U32 R76, R27, 0x10000, RZ ;  /* 0x000100001b4c7824 */ /* 0x000fe200078e00ff */
[----:B------:R-:W-:Y:S01]  /*c0a0*/  PRMT R48, R49, 0x7604, R48 ;  /* 0x0000760431307816 */ /* 0x000fe20000000030 */
[----:B------:R-:W-:-:S01]  /*c0b0*/  FADD R21, R146, R21 ;  /* 0x0000001592157221 */ /* 0x000fc20000000000 */
[----:B------:R-:W-:Y:S02]  /*c0c0*/  LOP3.LUT R18, R18, 0xff0000, R31, 0xf8, !PT ;  /* 0x00ff000012127812 */ /* 0x000fe400078ef81f */
[----:B------:R-:W-:Y:S02]  /*c0d0*/  LOP3.LUT R46, R46, 0xffff, RZ, 0xc0, !PT ;  /* 0x0000ffff2e2e7812 */ /* 0x000fe400078ec0ff */
[----:B------:R-:W-:Y:S01]  /*c0e0*/  PRMT R11, R144, 0x7604, R11 ;  /* 0x00007604900b7816 */ /* 0x000fe2000000000b */
[----:B------:R-:W-:-:S01]  /*c0f0*/  FADD R144, R183, R190 ;  /* 0x000000beb7907221 */ /* 0x000fc20000000000 */
[----:B------:R-:W-:Y:S01]  /*c100*/  PRMT R49, R84, 0x7604, R85 ;  /* 0x0000760454317816 */ /* 0x000fe20000000055 */
[----:B------:R-:W-:Y:S01]  /*c110*/  IMAD.U32 R84, R55, 0x10000, RZ ;  /* 0x0001000037547824 */ /* 0x000fe200078e00ff */
[----:B------:R-:W-:Y:S01]  /*c120*/  F2FP.SATFINITE.E4M3.F32.PACK_AB_MERGE_C R133, RZ, R133, RZ ;  /* 0x00000085ff85723e */ /* 0x000fe200048070ff */
[----:B------:R-:W-:-:S01]  /*c130*/  FADD R144, R144, R151 ;  /* 0x0000009790907221 */ /* 0x000fc20000000000 */
[----:B------:R-:W-:-:S02]  /*c140*/  F2FP.SATFINITE.E4M3.F32.PACK_AB_MERGE_C R47, RZ, R47, RZ ;  /* 0x0000002fff2f723e */ /* 0x000fc400048070ff */
[----:B------:R-:W-:Y:S01]  /*c150*/  F2FP.SATFINITE.E4M3.F32.PACK_AB_MERGE_C R98, RZ, R98, RZ ;  /* 0x00000062ff62723e */ /* 0x000fe200048070ff */
[----:B------:R-:W-:Y:S01]  /*c160*/  FADD R144, R144, R171 ;  /* 0x000000ab90907221 */ /* 0x000fe20000000000 */
[----:B------:R-:W-:Y:S02]  /*c170*/  F2FP.SATFINITE.E4M3.F32.PACK_AB_MERGE_C R95, RZ, R95, RZ ;  /* 0x0000005fff5f723e */ /* 0x000fe400048070ff */
[----:B------:R-:W-:Y:S01]  /*c180*/  F2FP.SATFINITE.E4M3.F32.PACK_AB_MERGE_C R142, RZ, R142, RZ ;  /* 0x0000008eff8e723e */ /* 0x000fe200048070ff */
[----:B------:R-:W-:Y:S01]  /*c190*/  IMAD.U32 R98, R98, 0x10000, RZ ;  /* 0x0001000062627824 */ /* 0x000fe200078e00ff */
[----:B------:R-:W-:Y:S01]  /*c1a0*/  LOP3.LUT R18, R18, R19, RZ, 0xfc, !PT ;  /* 0x0000001312127212 */ /* 0x000fe200078efcff */
[----:B------:R-:W-:Y:S01]  /*c1b0*/  IMAD.SHL.U32 R19, R46, 0x1000000, RZ ;  /* 0x010000002e137824 */ /* 0x000fe200078e00ff */
[----:B------:R-:W-:Y:S01]  /*c1c0*/  LOP3.LUT R68, R133, 0xff, RZ, 0xc0, !PT ;  /* 0x000000ff85447812 */ /* 0x000fe200078ec0ff */
[----:B------:R-:W-:-:S01]  /*c1d0*/  FADD R144, R144, R21 ;  /* 0x0000001590907221 */ /* 0x000fc20000000000 */
[----:B------:R-:W-:-:S02]  /*c1e0*/  F2FP.SATFINITE.E4M3.F32.PACK_AB_MERGE_C R39, RZ, R39, RZ ;  /* 0x00000027ff27723e */ /* 0x000fc400048070ff */
[----:B------:R-:W-:Y:S01]  /*c1f0*/  LOP3.LUT R11, R11, 0xff0000, R76, 0xf8, !PT ;  /* 0x00ff00000b0b7812 */ /* 0x000fe200078ef84c */
[----:B------:R-:W-:Y:S01]  /*c200*/  IMAD.U32 R76, R47, 0x10000, RZ ;  /* 0x000100002f4c7824 */ /* 0x000fe200078e00ff */
[----:B------:R-:W-:Y:S01]  /*c210*/  F2FP.SATFINITE.E4M3.F32.PACK_AB_MERGE_C R42, RZ, R42, RZ ;  /* 0x0000002aff2a723e */ /* 0x000fe200048070ff */
[----:B------:R-:W-:Y:S01]  /*c220*/  IMAD.U32 R39, R39, 0x10000, RZ ;  /* 0x0001000027277824 */ /* 0x000fe200078e00ff */
[----:B------:R-:W-:Y:S02]  /*c230*/  F2FP.SATFINITE.E4M3.F32.PACK_AB_MERGE_C R57, RZ, R57, RZ ;  /* 0x00000039ff39723e */ /* 0x000fe400048070ff */
[----:B------:R-:W-:Y:S02]  /*c240*/  LOP3.LUT R22, R22, 0xff0000, R43, 0xf8, !PT ;  /* 0x00ff000016167812 */ /* 0x000fe400078ef82b */
[----:B------:R-:W-:Y:S02]  /*c250*/  LOP3.LUT R95, R95, 0xffff, RZ, 0xc0, !PT ;  /* 0x0000ffff5f5f7812 */ /* 0x000fe400078ec0ff */
[----:B------:R-:W-:Y:S01]  /*c260*/  LOP3.LUT R84, R25, 0xff0000, R84, 0xf8, !PT ;  /* 0x00ff000019547812 */ /* 0x000fe200078ef854 */
[----:B------:R-:W-:Y:S01]  /*c270*/  IMAD.U32 R25, R142, 0x10000, RZ ;  /* 0x000100008e197824 */ /* 0x000fe200078e00ff */
[----:B------:R-:W-:-:S02]  /*c280*/  F2FP.SATFINITE.E4M3.F32.PACK_AB_MERGE_C R102, RZ, R102, RZ ;  /* 0x00000066ff66723e */ /* 0x000fc400048070ff */
[----:B------:R-:W-:Y:S02]  /*c290*/  F2FP.SATFINITE.E4M3.F32.PACK_AB_MERGE_C R114, RZ, R114, RZ ;  /* 0x00000072ff72723e */ /* 0x000fe400048070ff */
[----:B------:R-:W-:Y:S02]  /*c2a0*/  F2FP.SATFINITE.E4M3.F32.PACK_AB_MERGE_C R111, RZ, R111, RZ ;  /* 0x0000006fff6f723e */ /* 0x000fe400048070ff */
[----:B------:R-:W-:Y:S01]  /*c2b0*/  PRMT R33, R36, 0x7604, R33 ;  /* 0x0000760424217816 */ /* 0x000fe20000000021 */
[----:B------:R-:W-:Y:S01]  /*c2c0*/  IMAD.U32 R114, R114, 0x10000, RZ ;  /* 0x0001000072727824 */ /* 0x000fe200078e00ff */
[----:B------:R-:W-:Y:S02]  /*c2d0*/  PRMT R68, R77, 0x7604, R68 ;  /* 0x000076044d447816 */ /* 0x000fe40000000044 */
[----:B------:R-:W-:Y:S02]  /*c2e0*/  LOP3.LUT R42, R42, 0xffff, RZ, 0xc0, !PT ;  /* 0x0000ffff2a2a7812 */ /* 0x000fe400078ec0ff */
[----:B------:R-:W-:-:S02]  /*c2f0*/  LOP3.LUT R36, R56, 0xff, RZ, 0xc0, !PT ;  /* 0x000000ff38247812 */ /* 0x000fc400078ec0ff */
[----:B------:R-:W-:Y:S02]  /*c300*/  LOP3.LUT R57, R57, 0xffff, RZ, 0xc0, !PT ;  /* 0x0000ffff39397812 */ /* 0x000fe400078ec0ff */
[----:B------:R-:W-:Y:S01]  /*c310*/  LOP3.LUT R19, R22, R19, RZ, 0xfc, !PT ;  /* 0x0000001316137212 */ /* 0x000fe200078efcff */
[----:B------:R-:W-:Y:S01]  /*c320*/  IMAD.SHL.U32 R22, R95, 0x1000000, RZ ;  /* 0x010000005f167824 */ /* 0x000fe200078e00ff */
[----:B------:R-:W-:Y:S02]  /*c330*/  F2FP.SATFINITE.E4M3.F32.PACK_AB_MERGE_C R51, RZ, R51, RZ ;  /* 0x00000033ff33723e */ /* 0x000fe400048070ff */
[----:B------:R-:W-:Y:S01]  /*c340*/  LOP3.LUT R76, R23, 0xff0000, R76, 0xf8, !PT ;  /* 0x00ff0000174c7812 */ /* 0x000fe200078ef84c */
[----:B------:R-:W-:Y:S01]  /*c350*/  IMAD.U32 R23, R102, 0x10000, RZ ;  /* 0x0001000066177824 */ /* 0x000fe200078e00ff */
[----:B------:R-:W-:Y:S01]  /*c360*/  F2FP.SATFINITE.E4M3.F32.PACK_AB_MERGE_C R50, RZ, R50, RZ ;  /* 0x00000032ff32723e */ /* 0x000fe200048070ff */
[----:B------:R-:W-:Y:S01]  /*c370*/  IMAD.U32 R51, R51, 0x10000, RZ ;  /* 0x0001000033337824 */ /* 0x000fe200078e00ff */
[----:B------:R-:W-:-:S02]  /*c380*/  F2FP.SATFINITE.E4M3.F32.PACK_AB_MERGE_C R54, RZ, R54, RZ ;  /* 0x00000036ff36723e */ /* 0x000fc400048070ff */
[----:B------:R-:W-:Y:S02]  /*c390*/  F2FP.SATFINITE.E4M3.F32.PACK_AB_MERGE_C R109, RZ, R109, RZ ;  /* 0x0000006dff6d723e */ /* 0x000fe400048070ff */
[----:B------:R-:W-:Y:S02]  /*c3a0*/  F2FP.SATFINITE.E4M3.F32.PACK_AB_MERGE_C R108, RZ, R108, RZ ;  /* 0x0000006cff6c723e */ /* 0x000fe400048070ff */
[----:B------:R-:W-:Y:S02]  /*c3b0*/  LOP3.LUT R45, R45, 0xff0000, R98, 0xf8, !PT ;  /* 0x00ff00002d2d7812 */ /* 0x000fe400078ef862 */
[----:B------:R-:W-:Y:S02]  /*c3c0*/  LOP3.LUT R111, R111, 0xffff, RZ, 0xc0, !PT ;  /* 0x0000ffff6f6f7812 */ /* 0x000fe400078ec0ff */
[----:B------:R-:W-:Y:S02]  /*c3d0*/  F2FP.SATFINITE.E4M3.F32.PACK_AB_MERGE_C R118, RZ, R118, RZ ;  /* 0x00000076ff76723e */ /* 0x000fe400048070ff */
[----:B------:R-:W-:Y:S01]  /*c3e0*/  LOP3.LUT R68, R68, 0xff0000, R25, 0xf8, !PT ;  /* 0x00ff000044447812 */ /* 0x000fe200078ef819 */
[----:B------:R-:W-:Y:S01]  /*c3f0*/  IMAD.SHL.U32 R25, R42, 0x1000000, RZ ;  /* 0x010000002a197824 */ /* 0x000fe200078e00ff */
[----:B------:R-:W-:-:S02]  /*c400*/  PRMT R36, R57, 0x7604, R36 ;  /* 0x0000760439247816 */ /* 0x000fc40000000024 */
[----:B------:R-:W-:Y:S02]  /*c410*/  PRMT R53, R92, 0x7604, R93 ;  /* 0x000076045c357816 */ /* 0x000fe4000000005d */
[----:B------:R-:W-:Y:S02]  /*c420*/  F2FP.SATFINITE.E4M3.F32.PACK_AB_MERGE_C R130, RZ, R130, RZ ;  /* 0x00000082ff82723e */ /* 0x000fe400048070ff */
[----:B------:R-:W-:Y:S02]  /*c430*/  F2FP.SATFINITE.E4M3.F32.PACK_AB_MERGE_C R13, RZ, R13, RZ ;  /* 0x0000000dff0d723e */ /* 0x000fe400048070ff */
[----:B------:R-:W-:Y:S01]  /*c440*/  LOP3.LUT R56, R97, 0xff, RZ, 0xc0, !PT ;  /* 0x000000ff61387812 */ /* 0x000fe200078ec0ff */
[----:B------:R-:W-:Y:S01]  /*c450*/  IMAD.U32 R130, R130, 0x10000, RZ ;  /* 0x0001000082827824 */ /* 0x000fe200078e00ff */
[----:B------:R-:W-:Y:S02]  /*c460*/  LOP3.LUT R57, R96, 0xffff, RZ, 0xc0, !PT ;  /* 0x0000ffff60397812 */ /* 0x000fe400078ec0ff */
[----:B------:R-:W-:-:S02]  /*c470*/  LOP3.LUT R20, R20, 0xff0000, R39, 0xf8, !PT ;  /* 0x00ff000014147812 */ /* 0x000fc400078ef827 */
[----:B------:R-:W-:Y:S02]  /*c480*/  LOP3.LUT R50, R50, 0xffff, RZ, 0xc0, !PT ;  /* 0x0000ffff32327812 */ /* 0x000fe400078ec0ff */
[----:B------:R-:W-:Y:S02]  /*c490*/  LOP3.LUT R54, R54, 0xffff, RZ, 0xc0, !PT ;  /* 0x0000ffff36367812 */ /* 0x000fe400078ec0ff */
[----:B------:R-:W-:Y:S02]  /*c4a0*/  LOP3.LUT R109, R109, 0xff, RZ, 0xc0, !PT ;  /* 0x000000ff6d6d7812 */ /* 0x000fe400078ec0ff */
[----:B------:R-:W-:Y:S01]  /*c4b0*/  LOP3.LUT R108, R108, 0xffff, RZ, 0xc0, !PT ;  /* 0x0000ffff6c6c7812 */ /* 0x000fe200078ec0ff */
[----:B------:R-:W-:Y:S01]  /*c4c0*/  IMAD.SHL.U32 R27, R54, 0x1000000, RZ ;  /* 0x01000000361b7824 */ /* 0x000fe200078e00ff */
[----:B------:R-:W-:Y:S02]  /*c4d0*/  F2FP.SATFINITE.E4M3.F32.PACK_AB_MERGE_C R30, RZ, R30, RZ ;  /* 0x0000001eff1e723e */ /* 0x000fe400048070ff */
[----:B------:R-:W-:Y:S01]  /*c4e0*/  LOP3.LUT R45, R45, R22, RZ, 0xfc, !PT ;  /* 0x000000162d2d7212 */ /* 0x000fe200078efcff */
[----:B------:R-:W-:Y:S01]  /*c4f0*/  IMAD.SHL.U32 R22, R111, 0x1000000, RZ ;  /* 0x010000006f167824 */ /* 0x000fe200078e00ff */
[----:B------:R-:W-:-:S02]  /*c500*/  F2FP.SATFINITE.E4M3.F32.PACK_AB_MERGE_C R59, RZ, R59, RZ ;  /* 0x0000003bff3b723e */ /* 0x000fc400048070ff */
[----:B------:R-:W-:Y:S02]  /*c510*/  F2FP.SATFINITE.E4M3.F32.PACK_AB_MERGE_C R63, RZ, R63, RZ ;  /* 0x0000003fff3f723e */ /* 0x000fe400048070ff */
[----:B------:R-:W-:Y:S01]  /*c520*/  LOP3.LUT R48, R48, 0xff0000, R23, 0xf8, !PT ;  /* 0x00ff000030307812 */ /* 0x000fe200078ef817 */
[----:B------:R-:W-:Y:S01]  /*c530*/  IMAD.U32 R23, R118, 0x10000, RZ ;  /* 0x0001000076177824 */ /* 0x000fe200078e00ff */
[----:B------:R-:W-:Y:S01]  /*c540*/  F2FP.SATFINITE.E4M3.F32.PACK_AB_MERGE_C R62, RZ, R62, RZ ;  /* 0x0000003eff3e723e */ /* 0x000fe200048070ff */
[----:B------:R-:W-:Y:S01]  /*c550*/  IMAD.U32 R59, R59, 0x10000, RZ ;  /* 0x000100003b3b7824 */ /* 0x000fe200078e00ff */
[----:B------:R-:W-:Y:S01]  /*c560*/  F2FP.SATFINITE.E4M3.F32.PACK_AB_MERGE_C R66, RZ, R66, RZ ;  /* 0x00000042ff42723e */ /* 0x000fe200048070ff */
[----:B------:R-:W-:Y:S01]  /*c570*/  IMAD.U32 R88, R63, 0x10000, RZ ;  /* 0x000100003f587824 */ /* 0x000fe200078e00ff */
[----:B------:R-:W-:Y:S02]  /*c580*/  LOP3.LUT R53, R53, 0xff0000, R114, 0xf8, !PT ;  /* 0x00ff000035357812 */ /* 0x000fe400078ef872 */
[----:B------:R-:W-:-:S02]  /*c590*/  LOP3.LUT R13, R13, 0xffff, RZ, 0xc0, !PT ;  /* 0x0000ffff0d0d7812 */ /* 0x000fc400078ec0ff */
[----:B------:R-:W-:Y:S02]  /*c5a0*/  PRMT R56, R57, 0x7604, R56 ;  /* 0x0000760439387816 */ /* 0x000fe40000000038 */
[----:B------:R-:W-:Y:S02]  /*c5b0*/  F2FP.SATFINITE.E4M3.F32.PACK_AB_MERGE_C R140, RZ, R140, RZ ;  /* 0x0000008cff8c723e */ /* 0x000fe400048070ff */
[----:B------:R-:W-:Y:S01]  /*c5c0*/  LOP3.LUT R20, R20, R25, RZ, 0xfc, !PT ;  /* 0x0000001914147212 */ /* 0x000fe200078efcff */
[----:B------:R-:W-:Y:S01]  /*c5d0*/  IMAD.SHL.U32 R25, R50, 0x1000000, RZ ;  /* 0x0100000032197824 */ /* 0x000fe200078e00ff */
[----:B------:R-:W-:Y:S02]  /*c5e0*/  PRMT R61, R108, 0x7604, R109 ;  /* 0x000076046c3d7816 */ /* 0x000fe4000000006d */
[----:B------:R-:W-:Y:S02]  /*c5f0*/  LOP3.LUT R30, R30, 0xffff, RZ, 0xc0, !PT ;  /* 0x0000ffff1e1e7812 */ /* 0x000fe400078ec0ff */
[----:B------:R-:W-:-:S02]  /*c600*/  F2FP.SATFINITE.E4M3.F32.PACK_AB_MERGE_C R131, RZ, R131, RZ ;  /* 0x00000083ff83723e */ /* 0x000fc400048070ff */
[----:B------:R-:W-:Y:S01]  /*c610*/  LOP3.LUT R24, R24, 0xff0000, R51, 0xf8, !PT ;  /* 0x00ff000018187812 */ /* 0x000fe200078ef833 */
[----:B------:R-:W-:Y:S01]  /*c620*/  IMAD.SHL.U32 R30, R30, 0x1000000, RZ ;  /* 0x010000001e1e7824 */ /* 0x000fe200078e00ff */
[----:B------:R-:W-:Y:S02]  /*c630*/  LOP3.LUT R62, R62, 0xffff, RZ, 0xc0, !PT ;  /* 0x0000ffff3e3e7812 */ /* 0x000fe400078ec0ff */
[----:B------:R-:W-:Y:S02]  /*c640*/  LOP3.LUT R66, R66, 0xffff, RZ, 0xc0, !PT ;  /* 0x0000ffff42427812 */ /* 0x000fe400078ec0ff */
[----:B------:R-:W-:Y:S01]  /*c650*/  LOP3.LUT R53, R53, R22, RZ, 0xfc, !PT ;  /* 0x0000001635357212 */ /* 0x000fe200078efcff */
[----:B------:R-:W-:Y:S01]  /*c660*/  IMAD.SHL.U32 R22, R13, 0x1000000, RZ ;  /* 0x010000000d167824 */ /* 0x000fe200078e00ff */
[----:B------:R-:W-:Y:S01]  /*c670*/  LOP3.LUT R56, R56, 0xff0000, R23, 0xf8, !PT ;  /* 0x00ff000038387812 */ /* 0x000fe200078ef817 */
[----:B------:R-:W-:Y:S01]  /*c680*/  IMAD.U32 R23, R140, 0x10000, RZ ;  /* 0x000100008c177824 */ /* 0x000fe200078e00ff */
[----:B------:R-:W-:-:S02]  /*c690*/  LOP3.LUT R61, R61, 0xff0000, R130, 0xf8, !PT ;  /* 0x00ff00003d3d7812 */ /* 0x000fc400078ef882 */
[----:B------:R-:W-:Y:S02]  /*c6a0*/  LOP3.LUT R131, R131, 0xffff, RZ, 0xc0, !PT ;  /* 0x0000ffff83837812 */ /* 0x000fe400078ec0ff */
[----:B------:R-:W-:Y:S02]  /*c6b0*/  F2FP.SATFINITE.E4M3.F32.PACK_AB_MERGE_C R136, RZ, R136, RZ ;  /* 0x00000088ff88723e */ /* 0x000fe400048070ff */
[----:B------:R-:W-:Y:S01]  /*c6c0*/  LOP3.LUT R76, R76, R25, RZ, 0xfc, !PT ;  /* 0x000000194c4c7212 */ /* 0x000fe200078efcff */
[----:B------:R-:W-:Y:S01]  /*c6d0*/  IMAD.SHL.U32 R25, R62, 0x1000000, RZ ;  /* 0x010000003e197824 */ /* 0x000fe200078e00ff */
[----:B------:R-:W-:Y:S01]  /*c6e0*/  LOP3.LUT R24, R24, R27, RZ, 0xfc, !PT ;  /* 0x0000001b18187212 */ /* 0x000fe200078efcff */
[----:B------:R-:W-:Y:S01]  /*c6f0*/  IMAD.SHL.U32 R27, R66, 0x1000000, RZ ;  /* 0x01000000421b7824 */ /* 0x000fe200078e00ff */
[----:B------:R-:W-:Y:S02]  /*c700*/  LOP3.LUT R72, R125, 0xff, RZ, 0xc0, !PT ;  /* 0x000000ff7d487812 */ /* 0x000fe400078ec0ff */
[----:B------:R-:W-:-:S02]  /*c710*/  LOP3.LUT R73, R124, 0xffff, RZ, 0xc0, !PT ;  /* 0x0000ffff7c497812 */ /* 0x000fc400078ec0ff */
[----:B------:R-:W-:Y:S02]  /*c720*/  LOP3.LUT R28, R28, 0xff0000, R59, 0xf8, !PT ;  /* 0x00ff00001c1c7812 */ /* 0x000fe400078ef83b */
[----:B------:R-:W-:Y:S02]  /*c730*/  LOP3.LUT R88, R29, 0xff0000, R88, 0xf8, !PT ;  /* 0x00ff00001d587812 */ /* 0x000fe400078ef858 */
[----:B------:R-:W-:Y:S02]  /*c740*/  F2FP.SATFINITE.E4M3.F32.PACK_AB_MERGE_C R38, RZ, R38, RZ ;  /* 0x00000026ff26723e */ /* 0x000fe400048070ff */
[----:B------:R-:W-:Y:S02]  /*c750*/  FSETP.GEU.AND P2, PT, R10, -126, PT ;  /* 0xc2fc00000a00780b */ /* 0x000fe40003f4e000 */
[----:B------:R-:W-:Y:S01]  /*c760*/  LOP3.LUT R61, R61, R22, RZ, 0xfc, !PT ;  /* 0x000000163d3d7212 */ /* 0x000fe200078efcff */
[----:B------:R-:W-:Y:S01]  /*c770*/  IMAD.SHL.U32 R22, R131, 0x1000000, RZ ;  /* 0x0100000083167824 */ /* 0x000fe200078e00ff */
[----:B------:R-:W-:Y:S01]  /*c780*/  LOP3.LUT R64, R64, 0xff0000, R23, 0xf8, !PT ;  /* 0x00ff000040407812 */ /* 0x000fe200078ef817 */
[----:B------:R-:W-:Y:S01]  /*c790*/  IMAD.U32 R23, R136, 0x10000, RZ ;  /* 0x0001000088177824 */ /* 0x000fe200078e00ff */
[----:B------:R-:W-:-:S02]  /*c7a0*/  LOP3.LUT R11, R11, R30, RZ, 0xfc, !PT ;  /* 0x0000001e0b0b7212 */ /* 0x000fc400078efcff */
[----:B------:R-:W-:Y:S02]  /*c7b0*/  PRMT R72, R73, 0x7604, R72 ;  /* 0x0000760449487816 */ /* 0x000fe40000000048 */
[----:B------:R-:W-:Y:S02]  /*c7c0*/  LOP3.LUT R38, R38, 0xffff, RZ, 0xc0, !PT ;  /* 0x0000ffff26267812 */ /* 0x000fe400078ec0ff */
[----:B------:R-:W-:Y:S01]  /*c7d0*/  LOP3.LUT R25, R28, R25, RZ, 0xfc, !PT ;  /* 0x000000191c197212 */ /* 0x000fe200078efcff */
[----:B------:R-:W-:Y:S01]  /*c7e0*/  @!P2 FMUL R10, R10, 0.5 ;  /* 0x3f0000000a0aa820 */ /* 0x000fe20000400000 */
[----:B------:R-:W-:Y:S02]  /*c7f0*/  LOP3.LUT R88, R88, R27, RZ, 0xfc, !PT ;  /* 0x0000001b58587212 */ /* 0x000fe400078efcff */
[----:B------:R-:W-:Y:S01]  /*c800*/  LOP3.LUT R22, R35, R22, RZ, 0xfc, !PT ;  /* 0x0000001623167212 */ /* 0x000fe200078efcff */
[----:B------:R-:W1:Y:S01]  /*c810*/  MUFU.EX2 R16, R10 ;  /* 0x0000000a00107308 */ /* 0x000e620000000800 */
[----:B------:R-:W-:-:S02]  /*c820*/  SEL R13, R18, R11, P3 ;  /* 0x0000000b120d7207 */ /* 0x000fc40001800000 */
[----:B------:R-:W-:Y:S01]  /*c830*/  LOP3.LUT R72, R72, 0xff0000, R23, 0xf8, !PT ;  /* 0x00ff000048487812 */ /* 0x000fe200078ef817 */
[----:B------:R-:W-:Y:S01]  /*c840*/  IMAD.SHL.U32 R23, R38, 0x1000000, RZ ;  /* 0x0100000026177824 */ /* 0x000fe200078e00ff */
[----:B------:R-:W-:Y:S01]  /*c850*/  SEL R18, R11, R18, P3 ;  /* 0x000000120b127207 */ /* 0x000fe20001800000 */
[----:B------:R-:W-:Y:S01]  /*c860*/  IMAD.MOV.U32 R11, RZ, RZ, 0x3021 ;  /* 0x00003021ff0b7424 */ /* 0x000fe200078e00ff */
[----:B------:R-:W-:Y:S02]  /*c870*/  SEL R35, R88, R25, P3 ;  /* 0x0000001958237207 */ /* 0x000fe40001800000 */
[----:B------:R-:W-:Y:S01]  /*c880*/  SEL R88, R25, R88, P3 ;  /* 0x0000005819587207 */ /* 0x000fe20001800000 */
[----:B------:R-:W-:Y:S01]  /*c890*/  IMAD.MOV.U32 R25, RZ, RZ, 0x2130 ;  /* 0x00002130ff197424 */ /* 0x000fe200078e00ff */
[----:B------:R-:W-:Y:S02]  /*c8a0*/  F2FP.SATFINITE.E4M3.F32.PACK_AB_MERGE_C R71, RZ, R71, RZ ;  /* 0x00000047ff47723e */ /* 0x000fe400048070ff */
[----:B------:R-:W-:-:S02]  /*c8b0*/  F2FP.SATFINITE.E4M3.F32.PACK_AB_MERGE_C R106, RZ, R106, RZ ;  /* 0x0000006aff6a723e */ /* 0x000fc400048070ff */
[----:B------:R-:W-:Y:S01]  /*c8c0*/  F2FP.SATFINITE.E4M3.F32.PACK_AB_MERGE_C R74, RZ, R74, RZ ;  /* 0x0000004aff4a723e */ /* 0x000fe200048070ff */
[----:B------:R-:W-:Y:S01]  /*c8d0*/  IMAD.U32 R92, R71, 0x10000, RZ ;  /* 0x00010000475c7824 */ /* 0x000fe200078e00ff */
[----:B------:R-:W-:Y:S01]  /*c8e0*/  F2FP.SATFINITE.E4M3.F32.PACK_AB_MERGE_C R103, RZ, R103, RZ ;  /* 0x00000067ff67723e */ /* 0x000fe200048070ff */
[----:B------:R-:W-:Y:S01]  /*c8f0*/  IMAD.U32 R106, R106, 0x10000, RZ ;  /* 0x000100006a6a7824 */ /* 0x000fe200078e00ff */
[----:B------:R-:W-:Y:S01]  /*c900*/  LOP3.LUT R23, R80, R23, RZ, 0xfc, !PT ;  /* 0x0000001750177212 */ /* 0x000fe200078efcff */
[----:B-1----:R-:W-:Y:S01]  /*c910*/  @!P2 FMUL R16, R16, R16 ;  /* 0x000000101010a220 */ /* 0x002fe20000400000 */
[-C--:B------:R-:W-:Y:S02]  /*c920*/  SHF.R.U32.HI R11, RZ, R14.reuse, R11 ;  /* 0x0000000eff0b7219 */ /* 0x080fe4000001160b */
[----:B------:R-:W-:Y:S01]  /*c930*/  SHF.R.U32.HI R25, RZ, R14, R25 ;  /* 0x0000000eff197219 */ /* 0x000fe20000011619 */
[----:B------:R-:W-:-:S01]  /*c940*/  FFMA R5, R16, R5, R143 ;  /* 0x0000000510057223 */ /* 0x000fc2000000008f */
[----:B------:R-:W-:Y:S01]  /*c950*/  F2FP.SATFINITE.E4M3.F32.PACK_AB_MERGE_C R100, RZ, R100, RZ ;  /* 0x00000064ff64723e */ /* 0x000fe200048070ff */
[-C--:B------:R-:W-:Y:S01]  /*c960*/  FMUL R152, R152, R16.reuse ;  /* 0x0000001098987220 */ /* 0x080fe20000400000 */
[----:B------:R-:W-:Y:S01]  /*c970*/  LOP3.LUT R74, R74, 0xffff, RZ, 0xc0, !PT ;  /* 0x0000ffff4a4a7812 */ /* 0x000fe200078ec0ff */
[-C--:B------:R-:W-:Y:S01]  /*c980*/  FMUL R153, R153, R16.reuse ;  /* 0x0000001099997220 */ /* 0x080fe20000400000 */
[----:B------:R-:W-:Y:S01]  /*c990*/  LOP3.LUT R103, R103, 0xffff, RZ, 0xc0, !PT ;  /* 0x0000ffff67677812 */ /* 0x000fe200078ec0ff */
[-C--:B------:R-:W-:Y:S01]  /*c9a0*/  FMUL R156, R156, R16.reuse ;  /* 0x000000109c9c7220 */ /* 0x080fe20000400000 */
[----:B------:R-:W-:Y:S01]  /*c9b0*/  SEL R21, R20, R23, P3 ;  /* 0x0000001714157207 */ /* 0x000fe20001800000 */
[----:B------:R-:W-:Y:S01]  /*c9c0*/  IMAD.SHL.U32 R74, R74, 0x1000000, RZ ;  /* 0x010000004a4a7824 */ /* 0x000fe200078e00ff */
[----:B------:R-:W-:Y:S01]  /*c9d0*/  LOP3.LUT R10, R11, 0xf, RZ, 0xc0, !PT ;  /* 0x0000000f0b0a7812 */ /* 0x000fe200078ec0ff */
[----:B------:R-:W-:Y:S01]  /*c9e0*/  IMAD.SHL.U32 R26, R103, 0x1000000, RZ ;  /* 0x01000000671a7824 */ /* 0x000fe200078e00ff */
[----:B------:R-:W-:Y:S01]  /*c9f0*/  F2FP.SATFINITE.E4M3.F32.PACK_AB_MERGE_C R83, RZ, R83, RZ ;  /* 0x00000053ff53723e */ /* 0x000fe200048070ff */
[----:B------:R-:W-:Y:S01]  /*ca00*/  FMUL R157, R157, R16 ;  /* 0x000000109d9d7220 */ /* 0x000fe20000400000 */
[----:B------:R-:W-:Y:S01]  /*ca10*/  F2FP.SATFINITE.E4M3.F32.PACK_AB_MERGE_C R87, RZ, R87, RZ ;  /* 0x00000057ff57723e */ /* 0x000fe200048070ff */
[----:B------:R-:W-:Y:S01]  /*ca20*/  SHFL.IDX PT, R13, R13, R10, 0x1c1f ;  /* 0x001c1f0a0d0d7589 */ /* 0x000fe200000e0000 */
[----:B------:R-:W-:Y:S01]  /*ca30*/  F2FP.SATFINITE.E4M3.F32.PACK_AB_MERGE_C R122, RZ, R122, RZ ;  /* 0x0000007aff7a723e */ /* 0x000fe200048070ff */
[----:B------:R-:W-:Y:S01]  /*ca40*/  IMAD.U32 R83, R83, 0x10000, RZ ;  /* 0x0001000053537824 */ /* 0x000fe200078e00ff */
[----:B------:R-:W-:Y:S01]  /*ca50*/  F2FP.SATFINITE.E4M3.F32.PACK_AB_MERGE_C R86, RZ, R86, RZ ;  /* 0x00000056ff56723e */ /* 0x000fe200048070ff */
[----:B------:R-:W-:Y:S01]  /*ca60*/  IMAD.U32 R96, R87, 0x10000, RZ ;  /* 0x0001000057607824 */ /* 0x000fe200078e00ff */
[----:B------:R-:W-:Y:S01]  /*ca70*/  F2FP.SATFINITE.E4M3.F32.PACK_AB_MERGE_C R90, RZ, R90, RZ ;  /* 0x0000005aff5a723e */ /* 0x000fe200048070ff */
[----:B------:R-:W-:Y:S01]  /*ca80*/  IMAD.U32 R122, R122, 0x10000, RZ ;  /* 0x000100007a7a7824 */ /* 0x000fe200078e00ff */
[----:B------:R-:W-:Y:S01]  /*ca90*/  F2FP.SATFINITE.E4M3.F32.PACK_AB_MERGE_C R119, RZ, R119, RZ ;  /* 0x00000077ff77723e */ /* 0x000fe200048070ff */
[----:B------:R-:W-:Y:S01]  /*caa0*/  SHFL.IDX PT, R21, R21, R10, 0x1c1f ;  /* 0x001c1f0a15157589 */ /* 0x000fe200000e0000 */
[----:B------:R-:W-:Y:S01]  /*cab0*/  SEL R20, R23, R20, P3 ;  /* 0x0000001417147207 */ /* 0x000fe20001800000 */
[-C--:B------:R-:W-:Y:S01]  /*cac0*/  FMUL R160, R160, R16.reuse ;  /* 0x00000010a0a07220 */ /* 0x080fe20000400000 */
[----:B------:R-:W-:Y:S01]  /*cad0*/  LOP3.LUT R11, R25, 0xf, RZ, 0xc0, !PT ;  /* 0x0000000f190b7812 */ /* 0x000fe200078ec0ff */
[----:B------:R-:W-:Y:S01]  /*cae0*/  SHFL.IDX PT, R35, R35, R10, 0x1c1f ;  /* 0x001c1f0a23237589 */ /* 0x000fe200000e0000 */
[----:B------:R-:W-:Y:S01]  /*caf0*/  LOP3.LUT R100, R100, 0xffff, RZ, 0xc0, !PT ;  /* 0x0000ffff64647812 */ /* 0x000fe200078ec0ff */
[-C--:B------:R-:W-:Y:S01]  /*cb00*/  FMUL R161, R161, R16.reuse ;  /* 0x00000010a1a17220 */ /* 0x080fe20000400000 */
[----:B------:R-:W-:Y:S01]  /*cb10*/  F2FP.SATFINITE.E4M3.F32.PACK_AB_MERGE_C R91, RZ, R91, RZ ;  /* 0x0000005bff5b723e */ /* 0x000fe200048070ff */
[----:B------:R-:W1:Y:S01]  /*cb20*/  SHFL.IDX PT, R18, R18, R11, 0x1c1f ;  /* 0x001c1f0b12127589 */ /* 0x000e6200000e0000 */
[----:B------:R-:W-:Y:S01]  /*cb30*/  F2FP.SATFINITE.E4M3.F32.PACK_AB_MERGE_C R99, RZ, R99, RZ ;  /* 0x00000063ff63723e */ /* 0x000fe200048070ff */
[----:B------:R-:W-:Y:S01]  /*cb40*/  FMUL R164, R164, R16 ;  /* 0x00000010a4a47220 */ /* 0x000fe20000400000 */
[----:B------:R-:W-:Y:S01]  /*cb50*/  F2FP.SATFINITE.E4M3.F32.PACK_AB_MERGE_C R113, RZ, R113, RZ ;  /* 0x00000071ff71723e */ /* 0x000fe200048070ff */
[----:B------:R-:W2:Y:S01]  /*cb60*/  SHFL.IDX PT, R20, R20, R11, 0x1c1f ;  /* 0x001c1f0b14147589 */ /* 0x000ea200000e0000 */
[----:B------:R-:W-:Y:S01]  /*cb70*/  F2FP.SATFINITE.E4M3.F32.PACK_AB_MERGE_C R112, RZ, R112, RZ ;  /* 0x00000070ff70723e */ /* 0x000fe200048070ff */
[----:B------:R-:W-:Y:S01]  /*cb80*/  FMUL R165, R165, R16 ;  /* 0x00000010a5a57220 */ /* 0x000fe20000400000 */
[----:B------:R-:W-:Y:S01]  /*cb90*/  F2FP.SATFINITE.E4M3.F32.PACK_AB_MERGE_C R67, RZ, R67, RZ ;  /* 0x00000043ff43723e */ /* 0x000fe200048070ff */
[----:B------:R-:W-:Y:S01]  /*cba0*/  SHFL.IDX PT, R88, R88, R11, 0x1c1f ;  /* 0x001c1f0b58587589 */ /* 0x000fe200000e0000 */
[----:B------:R-:W-:-:S02]  /*cbb0*/  LOP3.LUT R33, R33, 0xff0000, R92, 0xf8, !PT ;  /* 0x00ff000021217812 */ /* 0x000fc400078ef85c */
[----:B------:R-:W-:Y:S01]  /*cbc0*/  LOP3.LUT R49, R49, 0xff0000, R106, 0xf8, !PT ;  /* 0x00ff000031317812 */ /* 0x000fe200078ef86a */
[----:B------:R-:W-:Y:S01]  /*cbd0*/  IMAD.U32 R67, R67, 0x10000, RZ ;  /* 0x0001000043437824 */ /* 0x000fe200078e00ff */
[----:B------:R-:W-:Y:S02]  /*cbe0*/  F2FP.SATFINITE.E4M3.F32.PACK_AB_MERGE_C R70, RZ, R70, RZ ;  /* 0x00000046ff46723e */ /* 0x000fe400048070ff */
[----:B------:R-:W-:Y:S02]  /*cbf0*/  LOP3.LUT R86, R86, 0xffff, RZ, 0xc0, !PT ;  /* 0x0000ffff56567812 */ /* 0x000fe400078ec0ff */
[----:B------:R-:W-:Y:S02]  /*cc00*/  LOP3.LUT R90, R90, 0xffff, RZ, 0xc0, !PT ;  /* 0x0000ffff5a5a7812 */ /* 0x000fe400078ec0ff */
[----:B------:R-:W-:Y:S02]  /*cc10*/  F2FP.SATFINITE.E4M3.F32.PACK_AB_MERGE_C R107, RZ, R107, RZ ;  /* 0x0000006bff6b723e */ /* 0x000fe400048070ff */
[----:B------:R-:W-:Y:S01]  /*cc20*/  F2FP.SATFINITE.E4M3.F32.PACK_AB_MERGE_C R115, RZ, R115, RZ ;  /* 0x00000073ff73723e */ /* 0x000fe200048070ff */
[----:B------:R-:W-:Y:S01]  /*cc30*/  IMAD.SHL.U32 R90, R90, 0x1000000, RZ ;  /* 0x010000005a5a7824 */ /* 0x000fe200078e00ff */
[----:B------:R-:W-:-:S02]  /*cc40*/  LOP3.LUT R119, R119, 0xffff, RZ, 0xc0, !PT ;  /* 0x0000ffff77777812 */ /* 0x000fc400078ec0ff */
[----:B------:R-:W-:Y:S02]  /*cc50*/  F2FP.SATFINITE.E4M3.F32.PACK_AB_MERGE_C R129, RZ, R129, RZ ;  /* 0x00000081ff81723e */ /* 0x000fe400048070ff */
[----:B------:R-:W-:Y:S02]  /*cc60*/  F2FP.SATFINITE.E4M3.F32.PACK_AB_MERGE_C R128, RZ, R128, RZ ;  /* 0x00000080ff80723e */ /* 0x000fe400048070ff */
[----:B------:R-:W-:Y:S02]  /*cc70*/  F2FP.SATFINITE.E4M3.F32.PACK_AB_MERGE_C R123, RZ, R123, RZ ;  /* 0x0000007bff7b723e */ /* 0x000fe400048070ff */
[----:B------:R-:W-:Y:S02]  /*cc80*/  PRMT R57, R100, 0x7604, R101 ;  /* 0x0000760464397816 */ /* 0x000fe40000000065 */
[----:B------:R-:W-:Y:S02]  /*cc90*/  F2FP.SATFINITE.E4M3.F32.PACK_AB_MERGE_C R75, RZ, R75, RZ ;  /* 0x0000004bff4b723e */ /* 0x000fe400048070ff */
[----:B------:R-:W-:-:S02]  /*cca0*/  F2FP.SATFINITE.E4M3.F32.PACK_AB_MERGE_C R79, RZ, R79, RZ ;  /* 0x0000004fff4f723e */ /* 0x000fc400048070ff */
[----:B------:R-:W-:Y:S01]  /*ccb0*/  F2FP.SATFINITE.E4M3.F32.PACK_AB_MERGE_C R132, RZ, R132, RZ ;  /* 0x00000084ff84723e */ /* 0x000fe200048070ff */
[----:B------:R-:W-:Y:S01]  /*ccc0*/  IMAD.U32 R75, R75, 0x10000, RZ ;  /* 0x000100004b4b7824 */ /* 0x000fe200078e00ff */
[----:B------:R-:W-:Y:S01]  /*ccd0*/  F2FP.SATFINITE.E4M3.F32.PACK_AB_MERGE_C R78, RZ, R78, RZ ;  /* 0x0000004eff4e723e */ /* 0x000fe200048070ff */
[----:B------:R-:W-:Y:S01]  /*cce0*/  IMAD.U32 R92, R79, 0x10000, RZ ;  /* 0x000100004f5c7824 */ /* 0x000fe200078e00ff */
[----:B------:R-:W-:Y:S01]  /*ccf0*/  F2FP.SATFINITE.E4M3.F32.PACK_AB_MERGE_C R82, RZ, R82, RZ ;  /* 0x00000052ff52723e */ /* 0x000fe200048070ff */
[----:B------:R-:W-:Y:S01]  /*cd00*/  IMAD.U32 R132, R132, 0x10000, RZ ;  /* 0x0001000084847824 */ /* 0x000fe200078e00ff */
[----:B------:R-:W-:Y:S02]  /*cd10*/  LOP3.LUT R91, R91, 0xffff, RZ, 0xc0, !PT ;  /* 0x0000ffff5b5b7812 */ /* 0x000fe400078ec0ff */
[----:B------:R-:W-:Y:S02]  /*cd20*/  F2FP.SATFINITE.E4M3.F32.PACK_AB_MERGE_C R127, RZ, R127, RZ ;  /* 0x0000007fff7f723e */ /* 0x000fe400048070ff */
[----:B------:R-:W-:Y:S01]  /*cd30*/  F2FP.SATFINITE.E4M3.F32.PACK_AB_MERGE_C R139, RZ, R139, RZ ;  /* 0x0000008bff8b723e */ /* 0x000fe200048070ff */
[----:B------:R-:W-:Y:S01]  /*cd40*/  IMAD.SHL.U32 R91, R91, 0x1000000, RZ ;  /* 0x010000005b5b7824 */ /* 0x000fe200078e00ff */
[----:B------:R-:W-:-:S02]  /*cd50*/  F2FP.SATFINITE.E4M3.F32.PACK_AB_MERGE_C R135, RZ, R135, RZ ;  /* 0x00000087ff87723e */ /* 0x000fc400048070ff */
[----:B------:R-:W-:Y:S02]  /*cd60*/  F2FP.SATFINITE.E4M3.F32.PACK_AB_MERGE_C R138, RZ, R138, RZ ;  /* 0x0000008aff8a723e */ /* 0x000fe400048070ff */
[----:B------:R-:W-:Y:S02]  /*cd70*/  F2FP.SATFINITE.E4M3.F32.PACK_AB_MERGE_C R58, RZ, R58, RZ ;  /* 0x0000003aff3a723e */ /* 0x000fe400048070ff */
[----:B------:R-:W-:Y:S01]  /*cd80*/  LOP3.LUT R99, R99, 0xffff, RZ, 0xc0, !PT ;  /* 0x0000ffff63637812 */ /* 0x000fe200078ec0ff */
[----:B------:R-:W-:Y:S01]  /*cd90*/  IMAD.U32 R138, R138, 0x10000, RZ ;  /* 0x000100008a8a7824 */ /* 0x000fe200078e00ff */
[----:B------:R-:W-:Y:S02]  /*cda0*/  F2FP.SATFINITE.E4M3.F32.PACK_AB_MERGE_C R137, RZ, R137, RZ ;  /* 0x00000089ff89723e */ /* 0x000fe400048070ff */
[----:B------:R-:W-:Y:S01]  /*cdb0*/  F2FP.SATFINITE.E4M3.F32.PACK_AB_MERGE_C R141, RZ, R141, RZ ;  /* 0x0000008dff8d723e */ /* 0x000fe200048070ff */
[----:B------:R-:W-:Y:S01]  /*cdc0*/  IMAD.SHL.U32 R99, R99, 0x1000000, RZ ;  /* 0x0100000063637824 */ /* 0x000fe200078e00ff */
[----:B------:R-:W-:-:S02]  /*cdd0*/  FSETP.GEU.AND P4, PT, R17, -126, PT ;  /* 0xc2fc00001100780b */ /* 0x000fc40003f8e000 */
[----:B------:R-:W-:Y:S02]  /*cde0*/  LOP3.LUT R65, R113, 0xff, RZ, 0xc0, !PT ;  /* 0x000000ff71417812 */ /* 0x000fe400078ec0ff */
[----:B------:R-:W-:Y:S02]  /*cdf0*/  LOP3.LUT R112, R112, 0xffff, RZ, 0xc0, !PT ;  /* 0x0000ffff70707812 */ /* 0x000fe400078ec0ff */
[----:B------:R-:W-:Y:S02]  /*ce00*/  LOP3.LUT R70, R70, 0xffff, RZ, 0xc0, !PT ;  /* 0x0000ffff46467812 */ /* 0x000fe400078ec0ff */
[----:B------:R-:W-:Y:S01]  /*ce10*/  LOP3.LUT R74, R33, R74, RZ, 0xfc, !PT ;  /* 0x0000004a214a7212 */ /* 0x000fe200078efcff */
[----:B------:R-:W-:Y:S01]  /*ce20*/  IMAD.SHL.U32 R33, R86, 0x1000000, RZ ;  /* 0x0100000056217824 */ /* 0x000fe200078e00ff */
[----:B------:R-:W-:Y:S01]  /*ce30*/  LOP3.LUT R49, R49, R26, RZ, 0xfc, !PT ;  /* 0x0000001a31317212 */ /* 0x000fe200078efcff */
[----:B------:R-:W-:Y:S01]  /*ce40*/  IMAD.SHL.U32 R26, R119, 0x1000000, RZ ;  /* 0x01000000771a7824 */ /* 0x000fe200078e00ff */
[----:B------:R-:W-:Y:S01]  /*ce50*/  LOP3.LUT R107, R107, 0xffff, RZ, 0xc0, !PT ;  /* 0x0000ffff6b6b7812 */ /* 0x000fe200078ec0ff */
[----:B------:R-:W-:Y:S01]  /*ce60*/  IMAD.SHL.U32 R31, R70, 0x1000000, RZ ;  /* 0x01000000461f7824 */ /* 0x000fe200078e00ff */
[----:B------:R-:W-:Y:S01]  /*ce70*/  LOP3.LUT R115, R115, 0xffff, RZ, 0xc0, !PT ;  /* 0x0000ffff73737812 */ /* 0x000fe200078ec0ff */
[----:B------:R-:W-:Y:S01]  /*ce80*/  @!P4 FMUL R17, R17, 0.5 ;  /* 0x3f0000001111c820 */ /* 0x000fe20000400000 */
[----:B------:R-:W-:Y:S01]  /*ce90*/  LOP3.LUT R129, R129, 0xff, RZ, 0xc0, !PT ;  /* 0x000000ff81817812 */ /* 0x000fe200078ec0ff */
[----:B------:R-:W-:Y:S01]  /*cea0*/  IMAD.SHL.U32 R107, R107, 0x1000000, RZ ;  /* 0x010000006b6b7824 */ /* 0x000fe200078e00ff */
[----:B------:R-:W-:Y:S01]  /*ceb0*/  LOP3.LUT R128, R128, 0xffff, RZ, 0xc0, !PT ;  /* 0x0000ffff80807812 */ /* 0x000fe200078ec0ff */
[----:B------:R-:W-:Y:S01]  /*cec0*/  IMAD.SHL.U32 R115, R115, 0x1000000, RZ ;  /* 0x0100000073737824 */ /* 0x000fe200078e00ff */
[----:B------:R-:W-:Y:S01]  /*ced0*/  LOP3.LUT R123, R123, 0xffff, RZ, 0xc0, !PT ;  /* 0x0000ffff7b7b7812 */ /* 0x000fe200078ec0ff */
[----:B------:R-:W3:Y:S01]  /*cee0*/  MUFU.EX2 R17, R17 ;  /* 0x0000001100117308 */ /* 0x000ee20000000800 */
[----:B------:R-:W-:-:S02]  /*cef0*/  LOP3.LUT R40, R40, 0xff0000, R83, 0xf8, !PT ;  /* 0x00ff000028287812 */ /* 0x000fc400078ef853 */
[----:B------:R-:W-:Y:S01]  /*cf00*/  LOP3.LUT R41, R41, 0xff0000, R96, 0xf8, !PT ;  /* 0x00ff000029297812 */ /* 0x000fe200078ef860 */
[----:B------:R-:W-:Y:S01]  /*cf10*/  IMAD.SHL.U32 R123, R123, 0x1000000, RZ ;  /* 0x010000007b7b7824 */ /* 0x000fe200078e00ff */
[----:B------:R-:W-:Y:S02]  /*cf20*/  LOP3.LUT R57, R57, 0xff0000, R122, 0xf8, !PT ;  /* 0x00ff000039397812 */ /* 0x000fe400078ef87a */
[----:B------:R-:W-:Y:S02]  /*cf30*/  LOP3.LUT R78, R78, 0xffff, RZ, 0xc0, !PT ;  /* 0x0000ffff4e4e7812 */ /* 0x000fe400078ec0ff */
[----:B------:R-:W-:Y:S02]  /*cf40*/  LOP3.LUT R82, R82, 0xffff, RZ, 0xc0, !PT ;  /* 0x0000ffff52527812 */ /* 0x000fe400078ec0ff */
[----:B------:R-:W-:Y:S01]  /*cf50*/  LOP3.LUT R127, R127, 0xffff, RZ, 0xc0, !PT ;  /* 0x0000ffff7f7f7812 */ /* 0x000fe200078ec0ff */
[----:B------:R-:W-:Y:S01]  /*cf60*/  IMAD.SHL.U32 R27, R78, 0x1000000, RZ ;  /* 0x010000004e1b7824 */ /* 0x000fe200078e00ff */
[----:B------:R-:W-:Y:S01]  /*cf70*/  LOP3.LUT R139, R139, 0xffff, RZ, 0xc0, !PT ;  /* 0x0000ffff8b8b7812 */ /* 0x000fe200078ec0ff */
[----:B------:R-:W-:Y:S01]  /*cf80*/  IMAD.SHL.U32 R82, R82, 0x1000000, RZ ;  /* 0x0100000052527824 */ /* 0x000fe200078e00ff */
[----:B------:R-:W-:-:S02]  /*cf90*/  LOP3.LUT R135, R135, 0xffff, RZ, 0xc0, !PT ;  /* 0x0000ffff87877812 */ /* 0x000fc400078ec0ff */
[----:B------:R-:W-:Y:S01]  /*cfa0*/  LOP3.LUT R58, R58, 0xffff, RZ, 0xc0, !PT ;  /* 0x0000ffff3a3a7812 */ /* 0x000fe200078ec0ff */
[----:B------:R-:W-:Y:S01]  /*cfb0*/  IMAD.SHL.U32 R139, R139, 0x1000000, RZ ;  /* 0x010000008b8b7824 */ /* 0x000fe200078e00ff */
[----:B------:R-:W-:Y:S01]  /*cfc0*/  LOP3.LUT R137, R137, 0xffff, RZ, 0xc0, !PT ;  /* 0x0000ffff89897812 */ /* 0x000fe200078ec0ff */
[----:B------:R-:W-:Y:S01]  /*cfd0*/  IMAD.SHL.U32 R135, R135, 0x1000000, RZ ;  /* 0x0100000087877824 */ /* 0x000fe200078e00ff */
[----:B------:R-:W-:Y:S01]  /*cfe0*/  LOP3.LUT R141, R141, 0xffff, RZ, 0xc0, !PT ;  /* 0x0000ffff8d8d7812 */ /* 0x000fe200078ec0ff */
[----:B------:R-:W-:Y:S01]  /*cff0*/  IMAD.SHL.U32 R29, R58, 0x1000000, RZ ;  /* 0x010000003a1d7824 */ /* 0x000fe200078e00ff */
[----:B------:R-:W-:Y:S01]  /*d000*/  PRMT R65, R112, 0x7604, R65 ;  /* 0x0000760470417816 */ /* 0x000fe20000000041 */
[----:B------:R-:W-:Y:S01]  /*d010*/  IMAD.SHL.U32 R28, R137, 0x1000000, RZ ;  /* 0x01000000891c7824 */ /* 0x000fe200078e00ff */
[----:B------:R-:W-:Y:S01]  /*d020*/  PRMT R69, R128, 0x7604, R129 ;  /* 0x0000760480457816 */ /* 0x000fe20000000081 */
[----:B------:R-:W-:Y:S01]  /*d030*/  IMAD.SHL.U32 R141, R141, 0x1000000, RZ ;  /* 0x010000008d8d7824 */ /* 0x000fe200078e00ff */
[----:B------:R-:W-:Y:S01]  /*d040*/  LOP3.LUT R32, R32, 0xff0000, R67, 0xf8, !PT ;  /* 0x00ff000020207812 */ /* 0x000fe200078ef843 */
[----:B---3--:R-:W-:Y:S01]  /*d050*/  @!P4 FMUL R17, R17, R17 ;  /* 0x000000111111c220 */ /* 0x008fe20000400000 */
[----:B------:R-:W-:-:S02]  /*d060*/  LOP3.LUT R33, R40, R33, RZ, 0xfc, !PT ;  /* 0x0000002128217212 */ /* 0x000fc400078efcff */
[----:B------:R-:W-:Y:S01]  /*d070*/  LOP3.LUT R90, R41, R90, RZ, 0xfc, !PT ;  /* 0x0000005a295a7212 */ /* 0x000fe200078efcff */
[----:B------:R-:W-:Y:S01]  /*d080*/  FFMA R4, R17, R4, R144 ;  /* 0x0000000411047223 */ /* 0x000fe20000000090 */
[----:B------:R-:W-:Y:S01]  /*d090*/  LOP3.LUT R57, R57, R26, RZ, 0xfc, !PT ;  /* 0x0000001a39397212 */ /* 0x000fe200078efcff */
[----:B------:R-:W-:Y:S01]  /*d0a0*/  IMAD.SHL.U32 R26, R127, 0x1000000, RZ ;  /* 0x010000007f1a7824 */ /* 0x000fe200078e00ff */
[----:B------:R-:W-:Y:S01]  /*d0b0*/  LOP3.LUT R36, R36, 0xff0000, R75, 0xf8, !PT ;  /* 0x00ff000024247812 */ /* 0x000fe200078ef84b */
[-C--:B------:R-:W-:Y:S01]  /*d0c0*/  FMUL R154, R154, R17.reuse ;  /* 0x000000119a9a7220 */ /* 0x080fe20000400000 */
[----:B------:R-:W-:Y:S01]  /*d0d0*/  LOP3.LUT R37, R37, 0xff0000, R92, 0xf8, !PT ;  /* 0x00ff000025257812 */ /* 0x000fe200078ef85c */
[-C--:B------:R-:W-:Y:S01]  /*d0e0*/  FMUL R155, R155, R17.reuse ;  /* 0x000000119b9b7220 */ /* 0x080fe20000400000 */
[----:B------:R-:W-:Y:S01]  /*d0f0*/  LOP3.LUT R65, R65, 0xff0000, R132, 0xf8, !PT ;  /* 0x00ff000041417812 */ /* 0x000fe200078ef884 */
[----:B------:R-:W-:Y:S01]  /*d100*/  FMUL R158, R158, R17 ;  /* 0x000000119e9e7220 */ /* 0x000fe20000400000 */
[----:B------:R-:W-:Y:S01]  /*d110*/  LOP3.LUT R44, R44, R91, RZ, 0xfc, !PT ;  /* 0x0000005b2c2c7212 */ /* 0x000fe200078efcff */
[-C--:B------:R-:W-:Y:S01]  /*d120*/  FMUL R159, R159, R17.reuse ;  /* 0x000000119f9f7220 */ /* 0x080fe20000400000 */
[----:B------:R-:W-:Y:S01]  /*d130*/  LOP3.LUT R69, R69, 0xff0000, R138, 0xf8, !PT ;  /* 0x00ff000045457812 */ /* 0x000fe200078ef88a */
[----:B------:R-:W-:Y:S01]  /*d140*/  FMUL R162, R162, R17 ;  /* 0x00000011a2a27220 */ /* 0x000fe20000400000 */
[----:B------:R-:W-:Y:S01]  /*d150*/  LOP3.LUT R48, R48, R99, RZ, 0xfc, !PT ;  /* 0x0000006330307212 */ /* 0x000fe200078efcff */
[----:B------:R-:W-:Y:S01]  /*d160*/  FMUL R163, R163, R17 ;  /* 0x00000011a3a37220 */ /* 0x000fe20000400000 */
[----:B------:R-:W-:Y:S01]  /*d170*/  LOP3.LUT R31, R32, R31, RZ, 0xfc, !PT ;  /* 0x0000001f201f7212 */ /* 0x000fe200078efcff */
[----:B------:R-:W-:Y:S01]  /*d180*/  FMUL R166, R166, R17 ;  /* 0x00000011a6a67220 */ /* 0x000fe20000400000 */
[----:B------:R-:W-:Y:S01]  /*d190*/  LOP3.LUT R52, R52, R107, RZ, 0xfc, !PT ;  /* 0x0000006b34347212 */ /* 0x000fe200078efcff */
[----:B------:R-:W-:Y:S01]  /*d1a0*/  FMUL R167, R167, R17 ;  /* 0x00000011a7a77220 */ /* 0x000fe20000400000 */
[----:B------:R-:W-:-:S02]  /*d1b0*/  LOP3.LUT R56, R56, R115, RZ, 0xfc, !PT ;  /* 0x0000007338387212 */ /* 0x000fc400078efcff */
[----:B------:R-:W-:Y:S02]  /*d1c0*/  SEL R39, R90, R33, P3 ;  /* 0x000000215a277207 */ /* 0x000fe40001800000 */
[----:B------:R-:W-:Y:S02]  /*d1d0*/  LOP3.LUT R60, R60, R123, RZ, 0xfc, !PT ;  /* 0x0000007b3c3c7212 */ /* 0x000fe400078efcff */
[----:B------:R-:W-:Y:S02]  /*d1e0*/  SEL R90, R33, R90, P3 ;  /* 0x0000005a215a7207 */ /* 0x000fe40001800000 */
[----:B------:R-:W-:Y:S01]  /*d1f0*/  LOP3.LUT R27, R36, R27, RZ, 0xfc, !PT ;  /* 0x0000001b241b7212 */ /* 0x000fe200078efcff */
[----:B------:R-:W-:Y:S01]  /*d200*/  SHFL.IDX PT, R39, R39, R10, 0x1c1f ;  /* 0x001c1f0a27277589 */ /* 0x000fe200000e0000 */
[----:B------:R-:W-:Y:S02]  /*d210*/  LOP3.LUT R82, R37, R82, RZ, 0xfc, !PT ;  /* 0x0000005225527212 */ /* 0x000fe400078efcff */
[----:B------:R-:W-:Y:S01]  /*d220*/  LOP3.LUT R26, R65, R26, RZ, 0xfc, !PT ;  /* 0x0000001a411a7212 */ /* 0x000fe200078efcff */
[----:B------:R-:W-:Y:S01]  /*d230*/  SHFL.IDX PT, R90, R90, R11, 0x1c1f ;  /* 0x001c1f0b5a5a7589 */ /* 0x000fe200000e0000 */
[----:B------:R-:W-:-:S02]  /*d240*/  LOP3.LUT R139, R64, R139, RZ, 0xfc, !PT ;  /* 0x0000008b408b7212 */ /* 0x000fc400078efcff */
[----:B------:R-:W-:Y:S02]  /*d250*/  LOP3.LUT R135, R72, R135, RZ, 0xfc, !PT ;  /* 0x0000008748877212 */ /* 0x000fe400078efcff */
[----:B------:R-:W-:Y:S02]  /*d260*/  SEL R33, R45, R44, P3 ;  /* 0x0000002c2d217207 */ /* 0x000fe40001800000 */
[----:B------:R-:W-:Y:S02]  /*d270*/  LOP3.LUT R29, R84, R29, RZ, 0xfc, !PT ;  /* 0x0000001d541d7212 */ /* 0x000fe400078efcff */
[----:B------:R-:W-:Y:S01]  /*d280*/  LOP3.LUT R28, R69, R28, RZ, 0xfc, !PT ;  /* 0x0000001c451c7212 */ /* 0x000fe200078efcff */
[----:B------:R-:W-:Y:S01]  /*d290*/  SHFL.IDX PT, R41, R33, R10, 0x1c1f ;  /* 0x001c1f0a21297589 */ /* 0x000fe200000e0000 */
[----:B------:R-:W-:Y:S02]  /*d2a0*/  LOP3.LUT R141, R68, R141, RZ, 0xfc, !PT ;  /* 0x0000008d448d7212 */ /* 0x000fe400078efcff */
[----:B------:R-:W-:-:S02]  /*d2b0*/  SEL R44, R44, R45, P3 ;  /* 0x0000002d2c2c7207 */ /* 0x000fc40001800000 */
[----:B------:R-:W-:Y:S02]  /*d2c0*/  SEL R43, R49, R48, P3 ;  /* 0x00000030312b7207 */ /* 0x000fe40001800000 */
[----:B------:R-:W-:Y:S02]  /*d2d0*/  SEL R37, R74, R31, P3 ;  /* 0x0000001f4a257207 */ /* 0x000fe40001800000 */
[----:B------:R-:W-:Y:S01]  /*d2e0*/  SEL R48, R48, R49, P3 ;  /* 0x0000003130307207 */ /* 0x000fe20001800000 */
[----:B------:R-:W-:Y:S01]  /*d2f0*/  SHFL.IDX PT, R44, R44, R11, 0x1c1f ;  /* 0x001c1f0b2c2c7589 */ /* 0x000fe200000e0000 */
[----:B------:R-:W-:Y:S02]  /*d300*/  SEL R45, R53, R52, P3 ;  /* 0x00000034352d7207 */ /* 0x000fe40001800000 */
[----:B------:R-:W-:Y:S01]  /*d310*/  SEL R47, R57, R56, P3 ;  /* 0x00000038392f7207 */ /* 0x000fe20001800000 */
[----:B------:R-:W-:Y:S01]  /*d320*/  SHFL.IDX PT, R43, R43, R10, 0x1c1f ;  /* 0x001c1f0a2b2b7589 */ /* 0x000fe200000e0000 */
[----:B------:R-:W-:-:S02]  /*d330*/  SEL R23, R76, R19, P3 ;  /* 0x000000134c177207 */ /* 0x000fc40001800000 */
[----:B------:R-:W-:Y:S01]  /*d340*/  SEL R74, R31, R74, P3 ;  /* 0x0000004a1f4a7207 */ /* 0x000fe20001800000 */
[----:B------:R-:W3:Y:S01]  /*d350*/  SHFL.IDX PT, R48, R48, R11, 0x1c1f ;  /* 0x001c1f0b30307589 */ /* 0x000ee200000e0000 */
        /* <DEDUP_REMOVED lines=8> */
[----:B------:R-:W4:Y:S01]  /*d3e0*/  SHFL.IDX PT, R56, R56, R11, 0x1c1f ;  /* 0x001c1f0b38387589 */ /* 0x000f2200000e0000 */
[----:B------:R-:W-:Y:S02]  /*d3f0*/  SEL R51, R139, R26, P3 ;  /* 0x0000001a8b337207 */ /* 0x000fe40001800000 */
[----:B------:R-:W-:Y:S01]  /*d400*/  SEL R53, R135, R22, P3 ;  /* 0x0000001687357207 */ /* 0x000fe20001800000 */
[----:B------:R-:W5:Y:S01]  /*d410*/  SHFL.IDX PT, R74, R74, R11, 0x1c1f ;  /* 0x001c1f0b4a4a7589 */ /* 0x000f6200000e0000 */
        /* <DEDUP_REMOVED lines=8> */
[----:B------:R-:W-:Y:S01]  /*d4a0*/  SHFL.IDX PT, R49, R49, R10, 0x1c1f ;  /* 0x001c1f0a31317589 */ /* 0x000fe200000e0000 */
[----:B------:R-:W-:Y:S02]  /*d4b0*/  SEL R40, R28, R141, P3 ;  /* 0x0000008d1c287207 */ /* 0x000fe40001800000 */
[C-C-:B-1----:R-:W-:Y:S01]  /*d4c0*/  PRMT R24, R13.reuse, R8, R18.reuse ;  /* 0x000000080d187216 */ /* 0x142fe20000000012 */
[----:B------:R-:W1:Y:S01]  /*d4d0*/  SHFL.IDX PT, R60, R60, R11, 0x1c1f ;  /* 0x001c1f0b3c3c7589 */ /* 0x000e6200000e0000 */
[----:B------:R-:W-:-:S02]  /*d4e0*/  PRMT R25, R13, R7, R18 ;  /* 0x000000070d197216 */ /* 0x000fc40000000012 */
[CCC-:B--2---:R-:W-:Y:S01]  /*d4f0*/  PRMT R26, R21.reuse, R8.reuse, R20.reuse ;  /* 0x00000008151a7216 */ /* 0x1c4fe20000000014 */
[----:B------:R-:W-:Y:S01]  /*d500*/  SHFL.IDX PT, R51, R51, R10, 0x1c1f ;  /* 0x001c1f0a33337589 */ /* 0x000fe200000e0000 */
[----:B------:R-:W-:Y:S02]  /*d510*/  PRMT R27, R21, R7, R20 ;  /* 0x00000007151b7216 */ /* 0x000fe40000000014 */
[----:B------:R-:W-:Y:S01]  /*d520*/  SHF.L.U32 R17, R6, 0x1f, RZ ;  /* 0x0000001f06117819 */ /* 0x000fe200000006ff */
[----:B------:R-:W2:Y:S01]  /*d530*/  SHFL.IDX PT, R18, R36, R11, 0x1c1f ;  /* 0x001c1f0b24127589 */ /* 0x000ea200000e0000 */
[-C--:B---3--:R-:W-:Y:S02]  /*d540*/  PRMT R42, R43, R8.reuse, R48 ;  /* 0x000000082b2a7216 */ /* 0x088fe40000000030 */
[----:B------:R3:W3:Y:S01]  /*d550*/  SYNCS.PHASECHK.TRANS64.TRYWAIT P2, [UR6+0xb000], R17 ;  /* 0x00b00011ff0075a7 */ /* 0x0006e20008040146 */
[----:B------:R-:W-:Y:S01]  /*d560*/  SHFL.IDX PT, R23, R23, R10, 0x1c1f ;  /* 0x001c1f0a17177589 */ /* 0x000fe200000e0000 */
[----:B------:R-:W-:-:S02]  /*d570*/  PRMT R32, R35, R8, R88 ;  /* 0x0000000823207216 */ /* 0x000fc40000000058 */
[-C--:B------:R-:W-:Y:S01]  /*d580*/  PRMT R33, R35, R7.reuse, R88 ;  /* 0x0000000723217216 */ /* 0x080fe20000000058 */
[----:B------:R-:W2:Y:S01]  /*d590*/  SHFL.IDX PT, R76, R76, R11, 0x1c1f ;  /* 0x001c1f0b4c4c7589 */ /* 0x000ea200000e0000 */
[-C--:B------:R-:W-:Y:S02]  /*d5a0*/  PRMT R43, R43, R7.reuse, R48 ;  /* 0x000000072b2b7216 */ /* 0x080fe40000000030 */
[-C--:B----4-:R-:W-:Y:S01]  /*d5b0*/  PRMT R46, R47, R8.reuse, R56 ;  /* 0x000000082f2e7216 */ /* 0x090fe20000000038 */
[----:B------:R-:W-:Y:S01]  /*d5c0*/  SHFL.IDX PT, R19, R19, R10, 0x1c1f ;  /* 0x001c1f0a13137589 */ /* 0x000fe200000e0000 */
[CCC-:B-----5:R-:W-:Y:S02]  /*d5d0*/  PRMT R34, R37.reuse, R8.reuse, R74.reuse ;  /* 0x0000000825227216 */ /* 0x1e0fe4000000004a */
[----:B------:R-:W-:Y:S01]  /*d5e0*/  PRMT R35, R37, R7, R74 ;  /* 0x0000000725237216 */ /* 0x000fe2000000004a */
[----:B------:R-:W4:Y:S01]  /*d5f0*/  SHFL.IDX PT, R16, R30, R11, 0x1c1f ;  /* 0x001c1f0b1e107589 */ /* 0x000f2200000e0000 */
[----:B------:R-:W-:-:S02]  /*d600*/  PRMT R38, R39, R8, R90 ;  /* 0x0000000827267216 */ /* 0x000fc4000000005a */
[-C--:B------:R-:W-:Y:S01]  /*d610*/  PRMT R47, R47, R7.reuse, R56 ;  /* 0x000000072f2f7216 */ /* 0x080fe20000000038 */
[----:B------:R5:W-:Y:S01]  /*d620*/  SHFL.IDX PT, R13, R31, R10, 0x1c1f ;  /* 0x001c1f0a1f0d7589 */ /* 0x000be200000e0000 */
[-C--:B-1----:R-:W-:Y:S02]  /*d630*/  PRMT R48, R49, R8.reuse, R60 ;  /* 0x0000000831307216 */ /* 0x082fe4000000003c */
[-C--:B------:R-:W-:Y:S01]  /*d640*/  PRMT R39, R39, R7.reuse, R90 ;  /* 0x0000000727277216 */ /* 0x080fe2000000005a */
[----:B------:R-:W1:Y:S01]  /*d650*/  SHFL.IDX PT, R82, R82, R11, 0x1c1f ;  /* 0x001c1f0b52527589 */ /* 0x000e6200000e0000 */
[----:B--2---:R-:W-:Y:S02]  /*d660*/  PRMT R50, R51, R8, R18 ;  /* 0x0000000833327216 */ /* 0x004fe40000000012 */
[-C--:B------:R-:W-:Y:S01]  /*d670*/  PRMT R49, R49, R7.reuse, R60 ;  /* 0x0000000731317216 */ /* 0x080fe2000000003c */
[----:B------:R-:W-:Y:S01]  /*d680*/  SHFL.IDX PT, R53, R53, R10, 0x1c1f ;  /* 0x001c1f0a35357589 */ /* 0x000fe200000e0000 */
[----:B------:R-:W-:-:S03]  /*d690*/  PRMT R51, R51, R7, R18 ;  /* 0x0000000733337216 */ /* 0x000fc60000000012 */
[----:B------:R-:W2:Y:S01]  /*d6a0*/  SHFL.IDX PT, R22, R22, R11, 0x1c1f ;  /* 0x001c1f0b16167589 */ /* 0x000ea200000e0000 */
[CCC-:B------:R-:W-:Y:S02]  /*d6b0*/  PRMT R28, R23.reuse, R8.reuse, R76.reuse ;  /* 0x00000008171c7216 */ /* 0x1c0fe4000000004c */
[-C--:B------:R-:W-:Y:S01]  /*d6c0*/  PRMT R29, R23, R7.reuse, R76 ;  /* 0x00000007171d7216 */ /* 0x080fe2000000004c */
[----:B------:R-:W-:Y:S04]  /*d6d0*/  SHFL.IDX PT, R55, R55, R10, 0x1c1f ;  /* 0x001c1f0a37377589 */ /* 0x000fe800000e0000 */
[----:B------:R3:W2:Y:S01]  /*d6e0*/  SHFL.IDX PT, R20, R40, R11, 0x1c1f ;  /* 0x001c1f0b28147589 */ /* 0x0006a200000e0000 */
[C-C-:B----4-:R-:W-:Y:S02]  /*d6f0*/  PRMT R30, R19.reuse, R8, R16.reuse ;  /* 0x00000008131e7216 */ /* 0x150fe40000000010 */
[----:B-----5:R-:W-:-:S02]  /*d700*/  PRMT R31, R19, R7, R16 ;  /* 0x00000007131f7216 */ /* 0x020fc40000000010 */
[-C--:B-1----:R-:W-:Y:S02]  /*d710*/  PRMT R36, R13, R8.reuse, R82 ;  /* 0x000000080d247216 */ /* 0x082fe40000000052 */
[CCC-:B---3--:R-:W-:Y:S02]  /*d720*/  PRMT R40, R41.reuse, R8.reuse, R44.reuse ;  /* 0x0000000829287216 */ /* 0x1c8fe4000000002c */
[-C--:B------:R-:W-:Y:S02]  /*d730*/  PRMT R41, R41, R7.reuse, R44 ;  /* 0x0000000729297216 */ /* 0x080fe4000000002c */
[----:B------:R-:W-:Y:S02]  /*d740*/  PRMT R44, R45, R8, R52 ;  /* 0x000000082d2c7216 */ /* 0x000fe40000000034 */
[-C--:B------:R-:W-:Y:S02]  /*d750*/  PRMT R37, R13, R7.reuse, R82 ;  /* 0x000000070d257216 */ /* 0x080fe40000000052 */
[----:B------:R-:W-:-:S02]  /*d760*/  PRMT R45, R45, R7, R52 ;  /* 0x000000072d2d7216 */ /* 0x000fc40000000034 */
[CCC-:B--2---:R-:W-:Y:S02]  /*d770*/  PRMT R56, R53.reuse, R8.reuse, R22.reuse ;  /* 0x0000000835387216 */ /* 0x1c4fe40000000016 */
[-C--:B------:R-:W-:Y:S02]  /*d780*/  PRMT R57, R53, R7.reuse, R22 ;  /* 0x0000000735397216 */ /* 0x080fe40000000016 */
[C-C-:B------:R-:W-:Y:S02]  /*d790*/  PRMT R58, R55.reuse, R8, R20.reuse ;  /* 0x00000008373a7216 */ /* 0x140fe40000000014 */
[----:B------:R-:W-:Y:S01]  /*d7a0*/  PRMT R59, R55, R7, R20 ;  /* 0x00000007373b7216 */ /* 0x000fe20000000014 */
[----:B------:R-:W-:Y:S06]  /*d7b0*/  @!P0 BRA `(.L_x_27) ;  /* 0x0000000000048947 */ /* 0x000fec0003800000 */
[----:B------:R-:W-:Y:S01]  /*d7c0*/  BPT.TRAP 0x1 ;  /* 0x000000040000795c */ /* 0x000fe20000300000 */
.L_x_27:
[----:B------:R-:W-:Y:S05]  /*d7d0*/  @P2 BRA `(.L_x_28) ;  /* 0x0000000000082947 */ /* 0x000fea0003800000 */
[----:B------:R-:W1:Y:S02]  /*d7e0*/  SYNCS.PHASECHK.TRANS64.TRYWAIT P2, [UR6+0xb000], R17 ;  /* 0x00b00011ff0075a7 */ /* 0x000e640008040146 */
[----:B-1----:R-:W-:Y:S05]  /*d7f0*/  @!P2 BRA `(.L_x_29) ;  /* 0x0000009c0014a947 */ /* 0x002fea0003800000 */
.L_x_28:
[----:B------:R-:W-:Y:S01]  /*d800*/  ULEA UR6, UR7, UR8, 0x9 ;  /* 0x0000000807067291 */ /* 0x000fe2000f8e483f */
[----:B------:R-:W-:Y:S01]  /*d810*/  WARPGROUP.ARRIVE ;  /* 0x00000000000079c5 */ /* 0x000fe20000000000 */
[----:B------:R-:W-:Y:S02]  /*d820*/  UMOV UR15, 0x40000040 ;  /* 0x40000040000f7882 */ /* 0x000fe40000000000 */
[----:B------:R-:W-:-:S03]  /*d830*/  UIADD3 UR10, UR6, 0x2, URZ ;  /* 0x00000002060a7890 */ /* 0x000fc6000fffe03f */
[----:B------:R-:W-:Y:S02]  /*d840*/  UMOV UR14, UR6 ;  /* 0x00000006000e7c82 */ /* 0x000fe40008000000 */
[----:B------:R-:W-:Y:S01]  /*d850*/  QGMMA.64x32x32.F32.E4M3.E4M3 R152, R24, gdesc[UR12], R152, gsb0 ;  /* 0x0060000c18987df3 */ /* 0x000fe20008000898 */
[----:B------:R-:W-:Y:S01]  /*d860*/  UMOV UR15, 0x40000040 ;  /* 0x40000040000f7882 */ /* 0x000fe20000000000 */
[----:B------:R-:W-:Y:S01]  /*d870*/  UMOV UR14, UR10 ;  /* 0x0000000a000e7c82 */ /* 0x000fe20008000000 */
[----:B------:R-:W-:Y:S01]  /*d880*/  UIADD3 UR10, UR6, 0x4, URZ ;  /* 0x00000004060a7890 */ /* 0x000fe2000fffe03f */
[----:B------:R-:W-:Y:S02]  /*d890*/  WARPGROUP.DEPBAR.LE gsb0, 0x0 ;  /* 0x00008000000079c5 */ /* 0x000fe40000010000 */
[----:B------:R-:W-:-:S06]  /*d8a0*/  WARPGROUP.ARRIVE ;  /* 0x00000000000079c5 */ /* 0x000fcc0000000000 */
[----:B------:R-:W-:Y:S01]  /*d8b0*/  QGMMA.64x32x32.F32.E4M3.E4M3 R152, R28, gdesc[UR12], R152, gsb0 ;  /* 0x0060000c1c987df3 */ /* 0x000fe20008000898 */
[----:B------:R-:W-:Y:S01]  /*d8c0*/  UMOV UR14, UR10 ;  /* 0x0000000a000e7c82 */ /* 0x000fe20008000000 */
[----:B------:R-:W-:Y:S01]  /*d8d0*/  UMOV UR15, 0x40000040 ;  /* 0x40000040000f7882 */ /* 0x000fe20000000000 */
        /* <DEDUP_REMOVED lines=18> */
[----:B------:R-:W-:Y:S02]  /*da00*/  UIADD3 UR10, UR6, 0x104, URZ ;  /* 0x00000104060a7890 */ /* 0x000fe4000fffe03f */
[----:B------:R-:W-:Y:S01]  /*da10*/  UIADD3 UR6, UR6, 0x106, URZ ;  /* 0x0000010606067890 */ /* 0x000fe2000fffe03f */
[----:B------:R-:W-:Y:S02]  /*da20*/  WARPGROUP.DEPBAR.LE gsb0, 0x0 ;  /* 0x00008000000079c5 */ /* 0x000fe40000010000 */
[----:B------:R-:W-:-:S06]  /*da30*/  WARPGROUP.ARRIVE ;  /* 0x00000000000079c5 */ /* 0x000fcc0000000000 */
[----:B------:R-:W-:Y:S01]  /*da40*/  QGMMA.64x32x32.F32.E4M3.E4M3 R152, R44, gdesc[UR12], R152, gsb0 ;  /* 0x0060000c2c987df3 */ /* 0x000fe20008000898 */
[----:B------:R-:W-:Y:S01]  /*da50*/  UMOV UR14, UR10 ;  /* 0x0000000a000e7c82 */ /* 0x000fe20008000000 */
[----:B------:R-:W-:Y:S01]  /*da60*/  UMOV UR15, 0x40000040 ;  /* 0x40000040000f7882 */ /* 0x000fe20000000000 */
[----:B------:R-:W-:Y:S02]  /*da70*/  WARPGROUP.DEPBAR.LE gsb0, 0x0 ;  /* 0x00008000000079c5 */ /* 0x000fe40000010000 */
[----:B------:R-:W-:-:S06]  /*da80*/  WARPGROUP.ARRIVE ;  /* 0x00000000000079c5 */ /* 0x000fcc0000000000 */
[----:B------:R-:W-:Y:S01]  /*da90*/  QGMMA.64x32x32.F32.E4M3.E4M3 R152, R48, gdesc[UR12], R152, gsb0 ;  /* 0x0060000c30987df3 */ /* 0x000fe20008000898 */
[----:B------:R-:W-:Y:S01]  /*daa0*/  UMOV UR14, UR6 ;  /* 0x00000006000e7c82 */ /* 0x000fe20008000000 */
[----:B------:R-:W-:Y:S01]  /*dab0*/  UMOV UR15, 0x40000040 ;  /* 0x40000040000f7882 */ /* 0x000fe20000000000 */
[----:B------:R-:W-:Y:S02]  /*dac0*/  WARPGROUP.DEPBAR.LE gsb0, 0x0 ;  /* 0x00008000000079c5 */ /* 0x000fe40000010000 */
[----:B------:R-:W-:-:S06]  /*dad0*/  WARPGROUP.ARRIVE ;  /* 0x00000000000079c5 */ /* 0x000fcc0000000000 */
[----:B------:R-:W-:Y:S03]  /*dae0*/  QGMMA.64x32x32.F32.E4M3.E4M3 R152, R56, gdesc[UR12], R152, gsb0 ;  /* 0x0060000c38987df3 */ /* 0x000fe60008000898 */
[----:B------:R-:W-:Y:S02]  /*daf0*/  WARPGROUP.DEPBAR.LE gsb0, 0x0 ;  /* 0x00008000000079c5 */ /* 0x000fe40000010000 */
[----:B------:R-:W-:Y:S05]  /*db00*/  @!P0 BRA `(.L_x_30) ;  /* 0x0000000000048947 */ /* 0x000fea0003800000 */
[----:B------:R-:W-:Y:S01]  /*db10*/  BPT.TRAP 0x1 ;  /* 0x000000040000795c */ /* 0x000fe20000300000 */
.L_x_30:
[----:B------:R-:W-:-:S04]  /*db20*/  ULEA UR6, UR9, UR38, 0x3 ;  /* 0x0000002609067291 */ /* 0x000fc8000f8e183f */
[----:B------:R-:W-:-:S04]  /*db30*/  UIADD3 UR6, UR6, 0xb028, URZ ;  /* 0x0000b02806067890 */ /* 0x000fc8000fffe03f */
[----:B------:R-:W-:-:S09]  /*db40*/  UPRMT UR6, URZ, 0x654, UR6 ;  /* 0x000006543f067896 */ /* 0x000fd20008000006 */
[----:B------:R-:W-:Y:S01]  /*db50*/  SYNCS.ARRIVE.TRANS64.RED.A1T0 RZ, [UR6], RZ ;  /* 0x000000ffffff79a7 */ /* 0x000fe20008100406 */
[----:B------:R-:W-:Y:S05]  /*db60*/  @P1 BRA `(.L_x_31) ;  /* 0x0000000000041947 */ /* 0x000fea0003800000 */
[----:B------:R-:W-:Y:S01]  /*db70*/  BPT.TRAP 0x1 ;  /* 0x000000040000795c */ /* 0x000fe20000300000 */
.L_x_31:
[----:B------:R-:W-:-:S04]  /*db80*/  UIADD3 UR9, UR9, 0x1, URZ ;  /* 0x0000000109097890 */ /* 0x000fc8000fffe03f */
[----:B------:R-:W-:-:S04]  /*db90*/  UISETP.NE.AND UP0, UPT, UR9, 0x5, UPT ;  /* 0x000000050900788c */ /* 0x000fc8000bf05270 */
[----:B------:R-:W-:Y:S01]  /*dba0*/  USEL UR9, UR9, URZ, UP0 ;  /* 0x0000003f09097287 */ /* 0x000fe20008000000 */
[----:B------:R-:W-:Y:S11]  /*dbb0*/  @!P0 BRA `(.L_x_32) ;  /* 0x0000000000048947 */ /* 0x000ff60003800000 */
[----:B------:R-:W-:Y:S01]  /*dbc0*/  BPT.TRAP 0x1 ;  /* 0x000000040000795c */ /* 0x000fe20000300000 */
.L_x_32:
[----:B------:R-:W-:-:S04]  /*dbd0*/  ULEA UR6, UR9, UR38, 0x3 ;  /* 0x0000002609067291 */ /* 0x000fc8000f8e183f */
[----:B------:R-:W-:-:S04]  /*dbe0*/  UIADD3 UR6, UR6, 0xb028, URZ ;  /* 0x0000b02806067890 */ /* 0x000fc8000fffe03f */
[----:B------:R-:W-:-:S09]  /*dbf0*/  UPRMT UR6, URZ, 0x654, UR6 ;  /* 0x000006543f067896 */ /* 0x000fd20008000006 */
[----:B------:R-:W-:Y:S01]  /*dc00*/  SYNCS.ARRIVE.TRANS64.RED.A1T0 RZ, [UR6], RZ ;  /* 0x000000ffffff79a7 */ /* 0x000fe20008100406 */
[----:B------:R-:W-:Y:S05]  /*dc10*/  @P1 BRA `(.L_x_33) ;  /* 0x0000000000041947 */ /* 0x000fea0003800000 */
[----:B------:R-:W-:Y:S01]  /*dc20*/  BPT.TRAP 0x1 ;  /* 0x000000040000795c */ /* 0x000fe20000300000 */
.L_x_33:
[----:B------:R-:W-:Y:S01]  /*dc30*/  UIADD3 UR10, UR7, 0x1, URZ ;  /* 0x00000001070a7890 */ /* 0x000fe2000fffe03f */
[C---:B------:R-:W-:Y:S01]  /*dc40*/  ISETP.GT.AND P2, PT, R12.reuse, 0x2, PT ;  /* 0x000000020c00780c */ /* 0x040fe20003f44270 */
[----:B------:R-:W-:Y:S01]  /*dc50*/  UIADD3 UR9, UR9, 0x1, URZ ;  /* 0x0000000109097890 */ /* 0x000fe2000fffe03f */
[----:B------:R-:W-:Y:S01]  /*dc60*/  VIADD R12, R12, 0xffffffff ;  /* 0xffffffff0c0c7836 */ /* 0x000fe20000000000 */
[----:B------:R-:W-:Y:S01]  /*dc70*/  UISETP.NE.AND UP2, UPT, UR10, 0x5, UPT ;  /* 0x000000050a00788c */ /* 0x000fe2000bf45270 */
[----:B------:R-:W-:Y:S01]  /*dc80*/  VIADD R2, R2, 0x100 ;  /* 0x0000010002027836 */ /* 0x000fe20000000000 */
[----:B------:R-:W-:Y:S01]  /*dc90*/  UISETP.NE.AND UP0, UPT, UR9, 0x5, UPT ;  /* 0x000000050900788c */ /* 0x000fe2000bf05270 */
[----:B-1----:R-:W-:Y:S01]  /*dca0*/  IMAD.MOV.U32 R17, RZ, RZ, R9 ;  /* 0x000000ffff117224 */ /* 0x002fe200078e0009 */
[----:B------:R-:W-:Y:S01]  /*dcb0*/  USEL UR6, URZ, 0x1, UP2 ;  /* 0x000000013f067887 */ /* 0x000fe20009000000 */
[----:B------:R-:W-:Y:S01]  /*dcc0*/  IMAD.MOV.U32 R13, RZ, RZ, R15 ;  /* 0x000000ffff0d7224 */ /* 0x000fe200078e000f */
[----:B------:R-:W-:-:S02]  /*dcd0*/  USEL UR9, UR9, URZ, UP0 ;  /* 0x0000003f09097287 */ /* 0x000fc40008000000 */
[----:B------:R-:W-:Y:S02]  /*dce0*/  USEL UR10, UR10, URZ, UP2 ;  /* 0x0000003f0a0a7287 */ /* 0x000fe40009000000 */
[----:B------:R-:W-:Y:S01]  /*dcf0*/  LOP3.LUT R6, R6, UR6, RZ, 0x3c, !PT ;  /* 0x0000000606067c12 */ /* 0x000fe2000f8e3cff */
[----:B------:R-:W-:Y:S09]  /*dd00*/  @P2 BRA `(.L_x_34) ;  /* 0xffffffa000102947 */ /* 0x000ff2000383ffff */
.L_x_23:
[----:B------:R-:W-:-:S13]  /*dd10*/  ISETP.GE.AND P2, PT, R12, 0x1, PT ;  /* 0x000000010c00780c */ /* 0x000fda0003f46270 */
[----:B------:R-:W-:Y:S05]  /*dd20*/  @!P2 BRA `(.L_x_35) ;  /* 0x0000007000dca947 */ /* 0x000fea0003800000 */
[----:B------:R-:W-:Y:S01]  /*dd30*/  IMAD.MOV.U32 R14, RZ, RZ, R9 ;  /* 0x000000ffff0e7224 */ /* 0x000fe200078e0009 */
[----:B------:R-:W-:Y:S01]  /*dd40*/  ULDC UR12, c[0x0][0x604] ;  /* 0x00018100000c7ab9 */ /* 0x000fe20000000800 */
[----:B------:R-:W-:-:S07]  /*dd50*/  IMAD.MOV.U32 R13, RZ, RZ, R15 ;  /* 0x000000ffff0d7224 */ /* 0x000fce00078e000f */
.L_x_46:
[----:B------:R-:W-:Y:S05]  /*dd60*/  @!P0 BRA `(.L_x_36) ;  /* 0x0000000000048947 */ /* 0x000fea0003800000 */
[----:B------:R-:W-:Y:S01]  /*dd70*/  BPT.TRAP 0x1 ;  /* 0x000000040000795c */ /* 0x000fe20000300000 */
.L_x_36:
[----:B------:R-:W-:Y:S01]  /*dd80*/  ULEA UR6, UR10, UR38, 0x3 ;  /* 0x000000260a067291 */ /* 0x000fe2000f8e183f */
[----:B------:R-:W-:-:S08]  /*dd90*/  SHF.L.U32 R9, R6, 0x1f, RZ ;  /* 0x0000001f06097819 */ /* 0x000fd000000006ff */
[----:B------:R-:W1:Y:S02]  /*dda0*/  SYNCS.PHASECHK.TRANS64.TRYWAIT P2, [UR6+0xb000], R9 ;  /* 0x00b00009ff0075a7 */ /* 0x000e640008040146 */
[----:B-1----:R-:W-:Y:S05]  /*ddb0*/  @!P2 BRA `(.L_x_37) ;  /* 0x0000009400bca947 */ /* 0x002fea0003800000 */
.L_x_104:
        /* <DEDUP_REMOVED lines=12> */
.L_x_38:
[C---:B------:R-:W-:Y:S01]  /*de80*/  VIADD R15, R2.reuse, 0x8 ;  /* 0x00000008020f7836 */ /* 0x040fe20000000000 */
[----:B------:R-:W-:Y:S01]  /*de90*/  ULEA UR6, UR7, UR38, 0x3 ;  /* 0x0000002607067291 */ /* 0x000fe2000f8e183f */
[C---:B-1----:R-:W-:Y:S02]  /*dea0*/  VIADD R9, R2.reuse, 0x1 ;  /* 0x0000000102097836 */ /* 0x042fe40000000000 */
[----:B------:R-:W-:Y:S01]  /*deb0*/  VIADD R16, R2, 0x28 ;  /* 0x0000002802107836 */ /* 0x000fe20000000000 */
[-C--:B------:R-:W-:Y:S01]  /*dec0*/  ISETP.GE.AND P6, PT, R0, R15.reuse, PT ;  /* 0x0000000f0000720c */ /* 0x080fe20003fc6270 */
[C---:B------:R-:W-:Y:S01]  /*ded0*/  VIADD R168, R2.reuse, 0x79 ;  /* 0x0000007902a87836 */ /* 0x040fe20000000000 */
[----:B------:R-:W-:Y:S01]  /*dee0*/  ISETP.GE.AND P5, PT, R3, R15, PT ;  /* 0x0000000f0300720c */ /* 0x000fe20003fa6270 */
[----:B------:R-:W-:Y:S01]  /*def0*/  VIADD R15, R2, 0x10 ;  /* 0x00000010020f7836 */ /* 0x000fe20000000000 */
[----:B------:R-:W-:Y:S02]  /*df00*/  FSEL R28, R28, -INF , P6 ;  /* 0xff8000001c1c7808 */ /* 0x000fe40003000000 */
[----:B------:R-:W-:-:S02]  /*df10*/  FSEL R30, R30, -INF , P5 ;  /* 0xff8000001e1e7808 */ /* 0x000fc40002800000 */
[-C--:B------:R-:W-:Y:S02]  /*df20*/  ISETP.GE.AND P6, PT, R0, R15.reuse, PT ;  /* 0x0000000f0000720c */ /* 0x080fe40003fc6270 */
[C---:B------:R-:W-:Y:S01]  /*df30*/  ISETP.GE.AND P5, PT, R3.reuse, R15, PT ;  /* 0x0000000f0300720c */ /* 0x040fe20003fa6270 */
[----:B------:R-:W-:Y:S01]  /*df40*/  VIADD R15, R2, 0x18 ;  /* 0x00000018020f7836 */ /* 0x000fe20000000000 */
[----:B------:R-:W-:Y:S02]  /*df50*/  FSEL R32, R32, -INF , P6 ;  /* 0xff80000020207808 */ /* 0x000fe40003000000 */
[-C--:B------:R-:W-:Y:S02]  /*df60*/  ISETP.GE.AND P2, PT, R0, R9.reuse, PT ;  /* 0x000000090000720c */ /* 0x080fe40003f46270 */
[----:B------:R-:W-:Y:S01]  /*df70*/  ISETP.GE.AND P4, PT, R3, R9, PT ;  /* 0x000000090300720c */ /* 0x000fe20003f86270 */
[----:B------:R-:W-:Y:S01]  /*df80*/  VIADD R9, R2, 0x9 ;  /* 0x0000000902097836 */ /* 0x000fe20000000000 */
[----:B------:R-:W-:-:S02]  /*df90*/  ISETP.GE.AND P6, PT, R0, R15, PT ;  /* 0x0000000f0000720c */ /* 0x000fc40003fc6270 */
[----:B------:R-:W-:Y:S02]  /*dfa0*/  FSEL R25, R25, -INF , P2 ;  /* 0xff80000019197808 */ /* 0x000fe40001000000 */
[----:B------:R-:W-:Y:S02]  /*dfb0*/  FSEL R36, R36, -INF , P6 ;  /* 0xff80000024247808 */ /* 0x000fe40003000000 */
[----:B------:R-:W-:Y:S02]  /*dfc0*/  FSEL R27, R27, -INF , P4 ;  /* 0xff8000001b1b7808 */ /* 0x000fe40002000000 */
[C---:B------:R-:W-:Y:S02]  /*dfd0*/  ISETP.GE.AND P6, PT, R0.reuse, R2, PT ;  /* 0x000000020000720c */ /* 0x040fe40003fc6270 */
[-C--:B------:R-:W-:Y:S02]  /*dfe0*/  ISETP.GE.AND P2, PT, R0, R9.reuse, PT ;  /* 0x000000090000720c */ /* 0x080fe40003f46270 */
[----:B------:R-:W-:Y:S01]  /*dff0*/  ISETP.GE.AND P4, PT, R3, R9, PT ;  /* 0x000000090300720c */ /* 0x000fe20003f86270 */
[----:B------:R-:W-:Y:S01]  /*e000*/  VIADD R9, R2, 0x11 ;  /* 0x0000001102097836 */ /* 0x000fe20000000000 */
[----:B------:R-:W-:-:S02]  /*e010*/  FSEL R34, R34, -INF , P5 ;  /* 0xff80000022227808 */ /* 0x000fc40002800000 */
[----:B------:R-:W-:Y:S02]  /*e020*/  ISETP.GE.AND P5, PT, R3, R15, PT ;  /* 0x0000000f0300720c */ /* 0x000fe40003fa6270 */
[----:B------:R-:W-:Y:S02]  /*e030*/  FSEL R15, R24, -INF , P6 ;  /* 0xff800000180f7808 */ /* 0x000fe40003000000 */
[----:B------:R-:W-:Y:S02]  /*e040*/  FSEL R29, R29, -INF , P2 ;  /* 0xff8000001d1d7808 */ /* 0x000fe40001000000 */
[----:B------:R-:W-:Y:S02]  /*e050*/  FSEL R31, R31, -INF , P4 ;  /* 0xff8000001f1f7808 */ /* 0x000fe40002000000 */
[-C--:B------:R-:W-:Y:S02]  /*e060*/  ISETP.GE.AND P2, PT, R0, R9.reuse, PT ;  /* 0x000000090000720c */ /* 0x080fe40003f46270 */
[----:B------:R-:W-:Y:S01]  /*e070*/  ISETP.GE.AND P4, PT, R3, R9, PT ;  /* 0x000000090300720c */ /* 0x000fe20003f86270 */
[----:B------:R-:W-:Y:S01]  /*e080*/  VIADD R9, R2, 0x19 ;  /* 0x0000001902097836 */ /* 0x000fe20000000000 */
[----:B------:R-:W-:-:S02]  /*e090*/  FMNMX R18, R15, R14, !PT ;  /* 0x0000000e0f127209 */ /* 0x000fc40007800000 */
[----:B------:R-:W-:Y:S02]  /*e0a0*/  FSEL R33, R33, -INF , P2 ;  /* 0xff80000021217808 */ /* 0x000fe40001000000 */
[----:B------:R-:W-:Y:S02]  /*e0b0*/  FSEL R35, R35, -INF , P4 ;  /* 0xff80000023237808 */ /* 0x000fe40002000000 */
[----:B------:R-:W-:Y:S02]  /*e0c0*/  FMNMX R17, R25, R18, !PT ;  /* 0x0000001219117209 */ /* 0x000fe40007800000 */
[-C--:B------:R-:W-:Y:S02]  /*e0d0*/  ISETP.GE.AND P2, PT, R0, R9.reuse, PT ;  /* 0x000000090000720c */ /* 0x080fe40003f46270 */
[----:B------:R-:W-:Y:S01]  /*e0e0*/  ISETP.GE.AND P4, PT, R3, R9, PT ;  /* 0x000000090300720c */ /* 0x000fe20003f86270 */
[----:B------:R-:W-:Y:S01]  /*e0f0*/  VIADD R9, R2, 0x20 ;  /* 0x0000002002097836 */ /* 0x000fe20000000000 */
[----:B------:R-:W-:-:S02]  /*e100*/  FMNMX R18, R28, R17, !PT ;  /* 0x000000111c127209 */ /* 0x000fc40007800000 */
[----:B------:R-:W-:Y:S02]  /*e110*/  FSEL R38, R38, -INF , P5 ;  /* 0xff80000026267808 */ /* 0x000fe40002800000 */
[----:B------:R-:W-:Y:S02]  /*e120*/  FSEL R37, R37, -INF , P2 ;  /* 0xff80000025257808 */ /* 0x000fe40001000000 */
[-C--:B------:R-:W-:Y:S02]  /*e130*/  ISETP.GE.AND P5, PT, R0, R9.reuse, PT ;  /* 0x000000090000720c */ /* 0x080fe40003fa6270 */
[----:B------:R-:W-:Y:S01]  /*e140*/  ISETP.GE.AND P2, PT, R3, R9, PT ;  /* 0x000000090300720c */ /* 0x000fe20003f46270 */
[----:B------:R-:W-:Y:S01]  /*e150*/  VIADD R9, R2, 0x21 ;  /* 0x0000002102097836 */ /* 0x000fe20000000000 */
[----:B------:R-:W-:Y:S02]  /*e160*/  FMNMX R17, R29, R18, !PT ;  /* 0x000000121d117209 */ /* 0x000fe40007800000 */
[----:B------:R-:W-:-:S02]  /*e170*/  FSEL R39, R39, -INF , P4 ;  /* 0xff80000027277808 */ /* 0x000fc40002000000 */
[----:B------:R-:W-:Y:S02]  /*e180*/  FSEL R40, R40, -INF , P5 ;  /* 0xff80000028287808 */ /* 0x000fe40002800000 */
[----:B------:R-:W-:Y:S02]  /*e190*/  FMNMX R18, R32, R17, !PT ;  /* 0x0000001120127209 */ /* 0x000fe40007800000 */
[-C--:B------:R-:W-:Y:S02]  /*e1a0*/  ISETP.GE.AND P4, PT, R0, R9.reuse, PT ;  /* 0x000000090000720c */ /* 0x080fe40003f86270 */
[----:B------:R-:W-:Y:S01]  /*e1b0*/  ISETP.GE.AND P5, PT, R3, R9, PT ;  /* 0x000000090300720c */ /* 0x000fe20003fa6270 */
[----:B------:R-:W-:Y:S01]  /*e1c0*/  VIADD R9, R2, 0x29 ;  /* 0x0000002902097836 */ /* 0x000fe20000000000 */
[----:B------:R-:W-:Y:S02]  /*e1d0*/  FMNMX R17, R33, R18, !PT ;  /* 0x0000001221117209 */ /* 0x000fe40007800000 */
[----:B------:R-:W-:-:S02]  /*e1e0*/  FSEL R41, R41, -INF , P4 ;  /* 0xff80000029297808 */ /* 0x000fc40002000000 */
[----:B------:R-:W-:Y:S02]  /*e1f0*/  FSEL R43, R43, -INF , P5 ;  /* 0xff8000002b2b7808 */ /* 0x000fe40002800000 */
[-C--:B------:R-:W-:Y:S02]  /*e200*/  ISETP.GE.AND P4, PT, R0, R9.reuse, PT ;  /* 0x000000090000720c */ /* 0x080fe40003f86270 */
[----:B------:R-:W-:Y:S01]  /*e210*/  ISETP.GE.AND P5, PT, R3, R9, PT ;  /* 0x000000090300720c */ /* 0x000fe20003fa6270 */
[----:B------:R-:W-:Y:S01]  /*e220*/  VIADD R9, R2, 0x31 ;  /* 0x0000003102097836 */ /* 0x000fe20000000000 */
[----:B------:R-:W-:Y:S02]  /*e230*/  FMNMX R18, R36, R17, !PT ;  /* 0x0000001124127209 */ /* 0x000fe40007800000 */
[----:B------:R-:W-:Y:S02]  /*e240*/  FSEL R45, R45, -INF , P4 ;  /* 0xff8000002d2d7808 */ /* 0x000fe40002000000 */
[----:B------:R-:W-:-:S02]  /*e250*/  FSEL R47, R47, -INF , P5 ;  /* 0xff8000002f2f7808 */ /* 0x000fc40002800000 */
[----:B------:R-:W-:Y:S02]  /*e260*/  FMNMX R17, R37, R18, !PT ;  /* 0x0000001225117209 */ /* 0x000fe40007800000 */
[-C--:B------:R-:W-:Y:S02]  /*e270*/  ISETP.GE.AND P4, PT, R0, R9.reuse, PT ;  /* 0x000000090000720c */ /* 0x080fe40003f86270 */
[----:B------:R-:W-:Y:S01]  /*e280*/  ISETP.GE.AND P5, PT, R3, R9, PT ;  /* 0x000000090300720c */ /* 0x000fe20003fa6270 */
[----:B------:R-:W-:Y:S01]  /*e290*/  VIADD R9, R2, 0x39 ;  /* 0x0000003902097836 */ /* 0x000fe20000000000 */
[----:B------:R-:W-:Y:S02]  /*e2a0*/  ISETP.GE.AND P6, PT, R0, R16, PT ;  /* 0x000000100000720c */ /* 0x000fe40003fc6270 */
[----:B------:R-:W-:Y:S02]  /*e2b0*/  FMNMX R18, R40, R17, !PT ;  /* 0x0000001128127209 */ /* 0x000fe40007800000 */
[----:B------:R-:W-:-:S02]  /*e2c0*/  FSEL R42, R42, -INF , P2 ;  /* 0xff8000002a2a7808 */ /* 0x000fc40001000000 */
[----:B------:R-:W-:Y:S01]  /*e2d0*/  ISETP.GE.AND P2, PT, R3, R16, PT ;  /* 0x000000100300720c */ /* 0x000fe20003f46270 */
[----:B------:R-:W-:Y:S01]  /*e2e0*/  VIADD R16, R2, 0x30 ;  /* 0x0000003002107836 */ /* 0x000fe20000000000 */
[----:B------:R-:W-:Y:S02]  /*e2f0*/  FSEL R49, R49, -INF , P4 ;  /* 0xff80000031317808 */ /* 0x000fe40002000000 */
[----:B------:R-:W-:Y:S02]  /*e300*/  FSEL R51, R51, -INF , P5 ;  /* 0xff80000033337808 */ /* 0x000fe40002800000 */
[-C--:B------:R-:W-:Y:S02]  /*e310*/  ISETP.GE.AND P4, PT, R0, R9.reuse, PT ;  /* 0x000000090000720c */ /* 0x080fe40003f86270 */
[----:B------:R-:W-:Y:S02]  /*e320*/  ISETP.GE.AND P5, PT, R3, R9, PT ;  /* 0x000000090300720c */ /* 0x000fe40003fa6270 */
[----:B------:R-:W-:-:S02]  /*e330*/  FSEL R44, R44, -INF , P6 ;  /* 0xff8000002c2c7808 */ /* 0x000fc40003000000 */
[----:B------:R-:W-:Y:S02]  /*e340*/  FMNMX R9, R41, R18, !PT ;  /* 0x0000001229097209 */ /* 0x000fe40007800000 */
[-C--:B------:R-:W-:Y:S02]  /*e350*/  ISETP.GE.AND P6, PT, R0, R16.reuse, PT ;  /* 0x000000100000720c */ /* 0x080fe40003fc6270 */
[----:B------:R-:W-:Y:S01]  /*e360*/  FMNMX R18, R44, R9, !PT ;  /* 0x000000092c127209 */ /* 0x000fe20007800000 */
[----:B------:R-:W-:Y:S01]  /*e370*/  VIADD R9, R2, 0x41 ;  /* 0x0000004102097836 */ /* 0x000fe20000000000 */
[----:B------:R-:W-:Y:S02]  /*e380*/  FSEL R46, R46, -INF , P2 ;  /* 0xff8000002e2e7808 */ /* 0x000fe40001000000 */
[----:B------:R-:W-:Y:S01]  /*e390*/  ISETP.GE.AND P2, PT, R3, R16, PT ;  /* 0x000000100300720c */ /* 0x000fe20003f46270 */
[----:B------:R-:W-:Y:S01]  /*e3a0*/  VIADD R16, R2, 0x38 ;  /* 0x0000003802107836 */ /* 0x000fe20000000000 */
[----:B------:R-:W-:-:S02]  /*e3b0*/  FSEL R48, R48, -INF , P6 ;  /* 0xff80000030307808 */ /* 0x000fc40003000000 */
[----:B------:R-:W-:Y:S02]  /*e3c0*/  FMNMX R17, R45, R18, !PT ;  /* 0x000000122d117209 */ /* 0x000fe40007800000 */
[-C--:B------:R-:W-:Y:S02]  /*e3d0*/  ISETP.GE.AND P6, PT, R0, R16.reuse, PT ;  /* 0x000000100000720c */ /* 0x080fe40003fc6270 */
[----:B------:R-:W-:Y:S02]  /*e3e0*/  FMNMX R18, R48, R17, !PT ;  /* 0x0000001130127209 */ /* 0x000fe40007800000 */
[----:B------:R-:W-:Y:S02]  /*e3f0*/  FSEL R50, R50, -INF , P2 ;  /* 0xff80000032327808 */ /* 0x000fe40001000000 */
[----:B------:R-:W-:Y:S01]  /*e400*/  ISETP.GE.AND P2, PT, R3, R16, PT ;  /* 0x000000100300720c */ /* 0x000fe20003f46270 */
[----:B------:R-:W-:Y:S01]  /*e410*/  VIADD R16, R2, 0x40 ;  /* 0x0000004002107836 */ /* 0x000fe20000000000 */
[----:B------:R-:W-:-:S02]  /*e420*/  FSEL R52, R52, -INF , P6 ;  /* 0xff80000034347808 */ /* 0x000fc40003000000 */
[----:B------:R-:W-:Y:S02]  /*e430*/  FMNMX R17, R49, R18, !PT ;  /* 0x0000001231117209 */ /* 0x000fe40007800000 */
[-C--:B------:R-:W-:Y:S02]  /*e440*/  ISETP.GE.AND P6, PT, R0, R16.reuse, PT ;  /* 0x000000100000720c */ /* 0x080fe40003fc6270 */
[----:B------:R-:W-:Y:S02]  /*e450*/  FSEL R53, R53, -INF , P4 ;  /* 0xff80000035357808 */ /* 0x000fe40002000000 */
[----:B------:R-:W-:Y:S02]  /*e460*/  FMNMX R18, R52, R17, !PT ;  /* 0x0000001134127209 */ /* 0x000fe40007800000 */
[----:B------:R-:W-:Y:S02]  /*e470*/  FSEL R54, R54, -INF , P2 ;  /* 0xff80000036367808 */ /* 0x000fe40001000000 */
[----:B------:R-:W-:Y:S01]  /*e480*/  ISETP.GE.AND P2, PT, R3, R16, PT ;  /* 0x000000100300720c */ /* 0x000fe20003f46270 */
[----:B------:R-:W-:Y:S01]  /*e490*/  VIADD R16, R2, 0x48 ;  /* 0x0000004802107836 */ /* 0x000fe20000000000 */
[----:B------:R-:W-:-:S02]  /*e4a0*/  ISETP.GE.AND P4, PT, R0, R9, PT ;  /* 0x000000090000720c */ /* 0x000fc40003f86270 */
[----:B------:R-:W-:Y:S02]  /*e4b0*/  FSEL R56, R56, -INF , P6 ;  /* 0xff80000038387808 */ /* 0x000fe40003000000 */
[----:B------:R-:W-:Y:S02]  /*e4c0*/  FMNMX R17, R53, R18, !PT ;  /* 0x0000001235117209 */ /* 0x000fe40007800000 */
[----:B------:R-:W-:Y:S02]  /*e4d0*/  FSEL R55, R55, -INF , P5 ;  /* 0xff80000037377808 */ /* 0x000fe40002800000 */
[----:B------:R-:W-:Y:S01]  /*e4e0*/  ISETP.GE.AND P5, PT, R3, R9, PT ;  /* 0x000000090300720c */ /* 0x000fe20003fa6270 */
[----:B------:R-:W-:Y:S01]  /*e4f0*/  VIADD R9, R2, 0x49 ;  /* 0x0000004902097836 */ /* 0x000fe20000000000 */
[----:B------:R-:W-:Y:S02]  /*e500*/  ISETP.GE.AND P6, PT, R0, R16, PT ;  /* 0x000000100000720c */ /* 0x000fe40003fc6270 */
[----:B------:R-:W-:-:S02]  /*e510*/  FSEL R57, R57, -INF , P4 ;  /* 0xff80000039397808 */ /* 0x000fc40002000000 */
[----:B------:R-:W-:Y:S02]  /*e520*/  FMNMX R18, R56, R17, !PT ;  /* 0x0000001138127209 */ /* 0x000fe40007800000 */
[----:B------:R-:W-:Y:S02]  /*e530*/  FSEL R58, R58, -INF , P2 ;  /* 0xff8000003a3a7808 */ /* 0x000fe40001000000 */
[----:B------:R-:W-:Y:S01]  /*e540*/  ISETP.GE.AND P2, PT, R3, R16, PT ;  /* 0x000000100300720c */ /* 0x000fe20003f46270 */
[----:B------:R-:W-:Y:S01]  /*e550*/  VIADD R16, R2, 0x50 ;  /* 0x0000005002107836 */ /* 0x000fe20000000000 */
[----:B------:R-:W-:Y:S02]  /*e560*/  ISETP.GE.AND P4, PT, R0, R9, PT ;  /* 0x000000090000720c */ /* 0x000fe40003f86270 */
[----:B------:R-:W-:Y:S02]  /*e570*/  FSEL R60, R60, -INF , P6 ;  /* 0xff8000003c3c7808 */ /* 0x000fe40003000000 */
[----:B------:R-:W-:-:S02]  /*e580*/  FMNMX R17, R57, R18, !PT ;  /* 0x0000001239117209 */ /* 0x000fc40007800000 */
[----:B------:R-:W-:Y:S02]  /*e590*/  FSEL R59, R59, -INF , P5 ;  /* 0xff8000003b3b7808 */ /* 0x000fe40002800000 */
[----:B------:R-:W-:Y:S01]  /*e5a0*/  ISETP.GE.AND P5, PT, R3, R9, PT ;  /* 0x000000090300720c */ /* 0x000fe20003fa6270 */
[----:B------:R-:W-:Y:S01]  /*e5b0*/  VIADD R9, R2, 0x51 ;  /* 0x0000005102097836 */ /* 0x000fe20000000000 */
[----:B------:R-:W-:Y:S02]  /*e5c0*/  ISETP.GE.AND P6, PT, R0, R16, PT ;  /* 0x000000100000720c */ /* 0x000fe40003fc6270 */
[----:B------:R-:W-:Y:S02]  /*e5d0*/  FSEL R61, R61, -INF , P4 ;  /* 0xff8000003d3d7808 */ /* 0x000fe40002000000 */
[----:B------:R-:W-:Y:S01]  /*e5e0*/  FMNMX R18, R60, R17, !PT ;  /* 0x000000113c127209 */ /* 0x000fe20007800000 */
[----:B------:R-:W-:Y:S01]  /*e5f0*/  VIADD R17, R2, 0x59 ;  /* 0x0000005902117836 */ /* 0x000fe20000000000 */
[----:B------:R-:W-:-:S02]  /*e600*/  FSEL R62, R62, -INF , P2 ;  /* 0xff8000003e3e7808 */ /* 0x000fc40001000000 */
[----:B------:R-:W-:Y:S01]  /*e610*/  ISETP.GE.AND P2, PT, R3, R16, PT ;  /* 0x000000100300720c */ /* 0x000fe20003f46270 */
[----:B------:R-:W-:Y:S01]  /*e620*/  VIADD R16, R2, 0x58 ;  /* 0x0000005802107836 */ /* 0x000fe20000000000 */
[----:B------:R-:W-:Y:S02]  /*e630*/  ISETP.GE.AND P4, PT, R0, R9, PT ;  /* 0x000000090000720c */ /* 0x000fe40003f86270 */
[----:B------:R-:W-:Y:S02]  /*e640*/  FSEL R64, R64, -INF , P6 ;  /* 0xff80000040407808 */ /* 0x000fe40003000000 */
[----:B------:R-:W-:Y:S01]  /*e650*/  FMNMX R19, R61, R18, !PT ;  /* 0x000000123d137209 */ /* 0x000fe20007800000 */
[----:B------:R-:W-:Y:S01]  /*e660*/  VIADD R18, R2, 0x60 ;  /* 0x0000006002127836 */ /* 0x000fe20000000000 */
[----:B------:R-:W-:Y:S02]  /*e670*/  ISETP.GE.AND P6, PT, R0, R16, PT ;  /* 0x000000100000720c */ /* 0x000fe40003fc6270 */
[----:B------:R-:W-:-:S02]  /*e680*/  FSEL R65, R65, -INF , P4 ;  /* 0xff80000041417808 */ /* 0x000fc40002000000 */
[----:B------:R-:W-:Y:S01]  /*e690*/  FMNMX R20, R64, R19, !PT ;  /* 0x0000001340147209 */ /* 0x000fe20007800000 */
        /* <DEDUP_REMOVED lines=107> */
[----:B------:R-:W-:Y:S02]  /*ed50*/  FMNMX R191, R117, R190, !PT ;  /* 0x000000be75bf7209 */ /* 0x000fe40007800000 */
[----:B------:R-:W-:Y:S02]  /*ed60*/  ISETP.GE.AND P6, PT, R0, R187, PT ;  /* 0x000000bb0000720c */ /* 0x000fe40003fc6270 */
[----:B------:R-:W-:Y:S01]  /*ed70*/  FSEL R190, R121, -INF , P4 ;  /* 0xff80000079be7808 */ /* 0x000fe20002000000 */
[----:B------:R-:W-:Y:S01]  /*ed80*/  VIADD R121, R2, 0xd1 ;  /* 0x000000d102797836 */ /* 0x000fe20000000000 */
[----:B------:R-:W-:-:S02]  /*ed90*/  FMNMX R191, R120, R191, !PT ;  /* 0x000000bf78bf7209 */ /* 0x000fc40007800000 */
[----:B------:R-:W-:Y:S02]  /*eda0*/  ISETP.GE.AND P4, PT, R0, R188, PT ;  /* 0x000000bc0000720c */ /* 0x000fe40003f86270 */
[----:B------:R-:W-:Y:S02]  /*edb0*/  FSEL R124, R124, -INF , P6 ;  /* 0xff8000007c7c7808 */ /* 0x000fe40003000000 */
[----:B------:R-:W-:Y:S01]  /*edc0*/  FMNMX R193, R190, R191, !PT ;  /* 0x000000bfbec17209 */ /* 0x000fe20007800000 */
[----:B------:R-:W-:Y:S01]  /*edd0*/  VIADD R191, R2, 0xd8 ;  /* 0x000000d802bf7836 */ /* 0x000fe20000000000 */
[----:B------:R-:W-:Y:S02]  /*ede0*/  ISETP.GE.AND P6, PT, R0, R189, PT ;  /* 0x000000bd0000720c */ /* 0x000fe40003fc6270 */
[----:B------:R-:W-:Y:S01]  /*edf0*/  FSEL R192, R125, -INF , P4 ;  /* 0xff8000007dc07808 */ /* 0x000fe20002000000 */
[----:B------:R-:W-:Y:S01]  /*ee00*/  VIADD R125, R2, 0xd9 ;  /* 0x000000d9027d7836 */ /* 0x000fe20000000000 */
[----:B------:R-:W-:-:S02]  /*ee10*/  FMNMX R195, R124, R193, !PT ;  /* 0x000000c17cc37209 */ /* 0x000fc40007800000 */
[----:B------:R-:W-:Y:S02]  /*ee20*/  ISETP.GE.AND P4, PT, R0, R121, PT ;  /* 0x000000790000720c */ /* 0x000fe40003f86270 */
[----:B------:R-:W-:Y:S01]  /*ee30*/  FSEL R193, R128, -INF , P6 ;  /* 0xff80000080c17808 */ /* 0x000fe20003000000 */
[----:B------:R-:W-:Y:S01]  /*ee40*/  VIADD R128, R2, 0xe0 ;  /* 0x000000e002807836 */ /* 0x000fe20000000000 */
[----:B------:R-:W-:Y:S02]  /*ee50*/  FMNMX R196, R192, R195, !PT ;  /* 0x000000c3c0c47209 */ /* 0x000fe40007800000 */
        /* <DEDUP_REMOVED lines=25> */
[----:B------:R-:W-:Y:S02]  /*eff0*/  FSEL R141, R141, -INF , P4 ;  /* 0xff8000008d8d7808 */ /* 0x000fe40002000000 */
[----:B------:R-:W-:Y:S01]  /*f000*/  FMNMX R202, R199, R200, !PT ;  /* 0x000000c8c7ca7209 */ /* 0x000fe20007800000 */
[----:B------:R-:W-:Y:S01]  /*f010*/  VIADD R200, R2, 0xf9 ;  /* 0x000000f902c87836 */ /* 0x000fe20000000000 */
[----:B------:R-:W-:-:S02]  /*f020*/  ISETP.GE.AND P4, PT, R0, R137, PT ;  /* 0x000000890000720c */ /* 0x000fc40003f86270 */
[----:B------:R-:W-:Y:S02]  /*f030*/  FSEL R144, R144, -INF , P6 ;  /* 0xff80000090907808 */ /* 0x000fe40003000000 */
[----:B------:R-:W-:Y:S02]  /*f040*/  FMNMX R201, R141, R202, !PT ;  /* 0x000000ca8dc97209 */ /* 0x000fe40007800000 */
[----:B------:R-:W-:Y:S02]  /*f050*/  ISETP.GE.AND P6, PT, R0, R140, PT ;  /* 0x0000008c0000720c */ /* 0x000fe40003fc6270 */
[----:B------:R-:W-:Y:S02]  /*f060*/  FSEL R145, R145, -INF , P4 ;  /* 0xff80000091917808 */ /* 0x000fe40002000000 */
[----:B------:R-:W-:Y:S02]  /*f070*/  FMNMX R202, R144, R201, !PT ;  /* 0x000000c990ca7209 */ /* 0x000fe40007800000 */
[----:B------:R-:W-:-:S02]  /*f080*/  FSEL R63, R63, -INF , P5 ;  /* 0xff8000003f3f7808 */ /* 0x000fc40002800000 */
[----:B------:R-:W-:Y:S02]  /*f090*/  ISETP.GE.AND P4, PT, R3, R9, PT ;  /* 0x000000090300720c */ /* 0x000fe40003f86270 */
[----:B------:R-:W-:Y:S02]  /*f0a0*/  ISETP.GE.AND P5, PT, R0, R200, PT ;  /* 0x000000c80000720c */ /* 0x000fe40003fa6270 */
[----:B------:R-:W-:Y:S02]  /*f0b0*/  FSEL R148, R148, -INF , P6 ;  /* 0xff80000094947808 */ /* 0x000fe40003000000 */
[----:B------:R-:W-:Y:S02]  /*f0c0*/  FMNMX R9, R145, R202, !PT ;  /* 0x000000ca91097209 */ /* 0x000fe40007800000 */
[----:B------:R-:W-:Y:S02]  /*f0d0*/  FSEL R66, R66, -INF , P2 ;  /* 0xff80000042427808 */ /* 0x000fe40001000000 */
[----:B------:R-:W-:-:S02]  /*f0e0*/  ISETP.GE.AND P2, PT, R3, R16, PT ;  /* 0x000000100300720c */ /* 0x000fc40003f46270 */
[----:B------:R-:W-:Y:S02]  /*f0f0*/  FSEL R149, R149, -INF , P5 ;  /* 0xff80000095957808 */ /* 0x000fe40002800000 */
[----:B------:R-:W-:Y:S02]  /*f100*/  FMNMX R16, R148, R9, !PT ;  /* 0x0000000994107209 */ /* 0x000fe40007800000 */
[----:B------:R-:W-:Y:S02]  /*f110*/  ISETP.GE.AND P5, PT, R3, R17, PT ;  /* 0x000000110300720c */ /* 0x000fe40003fa6270 */
[----:B------:R-:W-:Y:S02]  /*f120*/  FMNMX R16, R149, R16, !PT ;  /* 0x0000001095107209 */ /* 0x000fe40007800000 */
[----:B------:R-:W-:Y:S02]  /*f130*/  FSEL R71, R71, -INF , P5 ;  /* 0xff80000047477808 */ /* 0x000fe40002800000 */
[----:B------:R-:W-:Y:S01]  /*f140*/  ISETP.GE.AND P5, PT, R3, R21, PT ;  /* 0x000000150300720c */ /* 0x000fe20003fa6270 */
[----:B------:R-:W1:Y:S01]  /*f150*/  SHFL.BFLY PT, R9, R16, 0x1, 0x1f ;  /* 0x0c201f0010097f89 */ /* 0x000e6200000e0000 */
[----:B------:R-:W-:-:S02]  /*f160*/  FSEL R67, R67, -INF , P4 ;  /* 0xff80000043437808 */ /* 0x000fc40002000000 */
[----:B------:R-:W-:Y:S02]  /*f170*/  FSEL R79, R79, -INF , P5 ;  /* 0xff8000004f4f7808 */ /* 0x000fe40002800000 */
[C---:B------:R-:W-:Y:S02]  /*f180*/  ISETP.GE.AND P5, PT, R3.reuse, R168, PT ;  /* 0x000000a80300720c */ /* 0x040fe40003fa6270 */
[----:B------:R-:W-:Y:S02]  /*f190*/  ISETP.GE.AND P4, PT, R3, R19, PT ;  /* 0x000000130300720c */ /* 0x000fe40003f86270 */
[----:B------:R-:W-:Y:S02]  /*f1a0*/  FSEL R87, R87, -INF , P5 ;  /* 0xff80000057577808 */ /* 0x000fe40002800000 */
[----:B------:R-:W-:Y:S02]  /*f1b0*/  ISETP.GE.AND P5, PT, R3, R172, PT ;  /* 0x000000ac0300720c */ /* 0x000fe40003fa6270 */
[----:B------:R-:W-:-:S02]  /*f1c0*/  FSEL R75, R75, -INF , P4 ;  /* 0xff8000004b4b7808 */ /* 0x000fc40002000000 */
[C---:B------:R-:W-:Y:S02]  /*f1d0*/  ISETP.GE.AND P4, PT, R3.reuse, R23, PT ;  /* 0x000000170300720c */ /* 0x040fe40003f86270 */
[----:B------:R-:W-:Y:S02]  /*f1e0*/  ISETP.GE.AND P6, PT, R3, R18, PT ;  /* 0x000000120300720c */ /* 0x000fe40003fc6270 */
[----:B------:R-:W-:Y:S02]  /*f1f0*/  FSEL R70, R70, -INF , P2 ;  /* 0xff80000046467808 */ /* 0x000fe40001000000 */
[----:B------:R-:W-:Y:S02]  /*f200*/  FSEL R95, R95, -INF , P5 ;  /* 0xff8000005f5f7808 */ /* 0x000fe40002800000 */
[----:B------:R-:W-:Y:S02]  /*f210*/  ISETP.GE.AND P2, PT, R3, R20, PT ;  /* 0x000000140300720c */ /* 0x000fe40003f46270 */
[----:B-1----:R-:W-:-:S02]  /*f220*/  FMNMX R9, R16, R9, !PT ;  /* 0x0000000910097209 */ /* 0x002fc40007800000 */
[----:B------:R-:W-:Y:S02]  /*f230*/  ISETP.GE.AND P5, PT, R3, R176, PT ;  /* 0x000000b00300720c */ /* 0x000fe40003fa6270 */
[----:B------:R-:W-:Y:S01]  /*f240*/  FSEL R83, R83, -INF , P4 ;  /* 0xff80000053537808 */ /* 0x000fe20002000000 */
[----:B------:R-:W1:Y:S01]  /*f250*/  SHFL.BFLY PT, R16, R9, 0x2, 0x1f ;  /* 0x0c401f0009107f89 */ /* 0x000e6200000e0000 */
[----:B------:R-:W-:Y:S02]  /*f260*/  FSEL R74, R74, -INF , P6 ;  /* 0xff8000004a4a7808 */ /* 0x000fe40003000000 */
[C---:B------:R-:W-:Y:S02]  /*f270*/  ISETP.GE.AND P4, PT, R3.reuse, R170, PT ;  /* 0x000000aa0300720c */ /* 0x040fe40003f86270 */
[----:B------:R-:W-:Y:S02]  /*f280*/  ISETP.GE.AND P6, PT, R3, R22, PT ;  /* 0x000000160300720c */ /* 0x000fe40003fc6270 */
[----:B------:R-:W-:-:S02]  /*f290*/  FSEL R78, R78, -INF , P2 ;  /* 0xff8000004e4e7808 */ /* 0x000fc40001000000 */
[----:B------:R-:W-:Y:S02]  /*f2a0*/  FSEL R103, R103, -INF , P5 ;  /* 0xff80000067677808 */ /* 0x000fe40002800000 */
[C---:B------:R-:W-:Y:S02]  /*f2b0*/  ISETP.GE.AND P2, PT, R3.reuse, R24, PT ;  /* 0x000000180300720c */ /* 0x040fe40003f46270 */
[----:B------:R-:W-:Y:S02]  /*f2c0*/  ISETP.GE.AND P5, PT, R3, R180, PT ;  /* 0x000000b40300720c */ /* 0x000fe40003fa6270 */
[----:B------:R-:W-:Y:S02]  /*f2d0*/  FSEL R91, R91, -INF , P4 ;  /* 0xff8000005b5b7808 */ /* 0x000fe40002000000 */
[----:B------:R-:W-:Y:S02]  /*f2e0*/  FSEL R82, R82, -INF , P6 ;  /* 0xff80000052527808 */ /* 0x000fe40003000000 */
[----:B------:R-:W-:-:S02]  /*f2f0*/  ISETP.GE.AND P4, PT, R3, R174, PT ;  /* 0x000000ae0300720c */ /* 0x000fc40003f86270 */
[----:B------:R-:W-:Y:S02]  /*f300*/  ISETP.GE.AND P6, PT, R3, R169, PT ;  /* 0x000000a90300720c */ /* 0x000fe40003fc6270 */
[----:B------:R-:W-:Y:S02]  /*f310*/  FSEL R86, R86, -INF , P2 ;  /* 0xff80000056567808 */ /* 0x000fe40001000000 */
        /* <DEDUP_REMOVED lines=11> */
[----:B-1----:R-:W-:Y:S02]  /*f3d0*/  FMNMX R9, R9, R16, !PT ;  /* 0x0000001009097209 */ /* 0x002fe40007800000 */
[----:B------:R-:W-:Y:S02]  /*f3e0*/  FSEL R107, R107, -INF , P4 ;  /* 0xff8000006b6b7808 */ /* 0x000fe40002000000 */
[----:B------:R-:W-:Y:S02]  /*f3f0*/  FSEL R98, R98, -INF , P6 ;  /* 0xff80000062627808 */ /* 0x000fe40003000000 */
[C---:B------:R-:W-:Y:S02]  /*f400*/  ISETP.GE.AND P4, PT, R3.reuse, R182, PT ;  /* 0x000000b60300720c */ /* 0x040fe40003f86270 */
[----:B------:R-:W-:-:S02]  /*f410*/  ISETP.GE.AND P6, PT, R3, R177, PT ;  /* 0x000000b10300720c */ /* 0x000fc40003fc6270 */
[----:B------:R-:W-:Y:S02]  /*f420*/  FSEL R102, R102, -INF , P2 ;  /* 0xff80000066667808 */ /* 0x000fe40001000000 */
[----:B------:R-:W-:Y:S02]  /*f430*/  FSEL R127, R127, -INF , P5 ;  /* 0xff8000007f7f7808 */ /* 0x000fe40002800000 */
[----:B------:R-:W-:Y:S02]  /*f440*/  ISETP.GE.AND P2, PT, R3, R179, PT ;  /* 0x000000b30300720c */ /* 0x000fe40003f46270 */
[----:B------:R-:W-:Y:S02]  /*f450*/  FSETP.NEU.AND P5, PT, R9, -INF , PT ;  /* 0xff8000000900780b */ /* 0x000fe40003fad000 */
[----:B------:R-:W-:Y:S02]  /*f460*/  FSEL R115, R115, -INF , P4 ;  /* 0xff80000073737808 */ /* 0x000fe40002000000 */
[----:B------:R-:W-:-:S02]  /*f470*/  FSEL R106, R106, -INF , P6 ;  /* 0xff8000006a6a7808 */ /* 0x000fc40003000000 */
[C---:B------:R-:W-:Y:S02]  /*f480*/  ISETP.GE.AND P4, PT, R3.reuse, R186, PT ;  /* 0x000000ba0300720c */ /* 0x040fe40003f86270 */
[----:B------:R-:W-:Y:S02]  /*f490*/  ISETP.GE.AND P6, PT, R3, R181, PT ;  /* 0x000000b50300720c */ /* 0x000fe40003fc6270 */
[----:B------:R-:W-:Y:S02]  /*f4a0*/  FSEL R110, R110, -INF , P2 ;  /* 0xff8000006e6e7808 */ /* 0x000fe40001000000 */
[----:B------:R-:W-:Y:S02]  /*f4b0*/  FSEL R17, R9, RZ, P5 ;  /* 0x000000ff09117208 */ /* 0x000fe40002800000 */
[C---:B------:R-:W-:Y:S02]  /*f4c0*/  ISETP.GE.AND P2, PT, R3.reuse, R183, PT ;  /* 0x000000b70300720c */ /* 0x040fe40003f46270 */
[----:B------:R-:W-:-:S02]  /*f4d0*/  ISETP.GE.AND P5, PT, R3, R132, PT ;  /* 0x000000840300720c */ /* 0x000fc40003fa6270 */
[----:B------:R-:W-:Y:S02]  /*f4e0*/  FSEL R123, R123, -INF , P4 ;  /* 0xff8000007b7b7808 */ /* 0x000fe40002000000 */
[----:B------:R-:W-:Y:S02]  /*f4f0*/  FSEL R114, R114, -INF , P6 ;  /* 0xff80000072727808 */ /* 0x000fe40003000000 */
[----:B------:R-:W-:Y:S01]  /*f500*/  ISETP.GE.AND P4, PT, R3, R121, PT ;  /* 0x000000790300720c */ /* 0x000fe20003f86270 */
[----:B------:R-:W-:Y:S01]  /*f510*/  FMUL R121, R17, UR12 ;  /* 0x0000000c11797c20 */ /* 0x000fe20008400000 */
[----:B------:R-:W-:Y:S01]  /*f520*/  ISETP.GE.AND P6, PT, R3, R185, PT ;  /* 0x000000b90300720c */ /* 0x000fe20003fc6270 */
[----:B------:R-:W-:-:S01]  /*f530*/  FADD R17, -R17, R14 ;  /* 0x0000000e11117221 */ /* 0x000fc20000000100 */
[----:B------:R-:W-:Y:S01]  /*f540*/  FSEL R118, R118, -INF , P2 ;  /* 0xff80000076767808 */ /* 0x000fe20001000000 */
[----:B------:R-:W-:-:S01]  /*f550*/  FFMA R29, R29, UR12, -R121 ;  /* 0x0000000c1d1d7c23 */ /* 0x000fc20008000879 */
[----:B------:R-:W-:Y:S01]  /*f560*/  FSEL R142, R142, -INF , P5 ;  /* 0xff8000008e8e7808 */ /* 0x000fe20002800000 */
[----:B------:R-:W-:-:S01]  /*f570*/  FFMA R25, R25, UR12, -R121 ;  /* 0x0000000c19197c23 */ /* 0x000fc20008000879 */
[----:B------:R-:W-:Y:S01]  /*f580*/  ISETP.GE.AND P2, PT, R3, R187, PT ;  /* 0x000000bb0300720c */ /* 0x000fe20003f46270 */
[----:B------:R-:W-:-:S01]  /*f590*/  FFMA R15, R15, UR12, -R121 ;  /* 0x0000000c0f0f7c23 */ /* 0x000fc20008000879 */
[----:B------:R-:W-:Y:S01]  /*f5a0*/  ISETP.GE.AND P5, PT, R3, R137, PT ;  /* 0x000000890300720c */ /* 0x000fe20003fa6270 */
[----:B------:R-:W-:-:S01]  /*f5b0*/  FFMA R28, R28, UR12, -R121 ;  /* 0x0000000c1c1c7c23 */ /* 0x000fc20008000879 */
        /* <DEDUP_REMOVED lines=30> */
[----:B------:R-:W-:Y:S01]  /*f7a0*/  FSETP.GEU.AND P5, PT, R29, -126, PT ;  /* 0xc2fc00001d00780b */ /* 0x000fe20003fae000 */
[----:B------:R-:W-:-:S01]  /*f7b0*/  FFMA R65, R65, UR12, -R121 ;  /* 0x0000000c41417c23 */ /* 0x000fc20008000879 */
[----:B------:R-:W-:Y:S01]  /*f7c0*/  FSEL R146, R146, -INF , P4 ;  /* 0xff80000092927808 */ /* 0x000fe20002000000 */
[----:B------:R-:W-:-:S01]  /*f7d0*/  FFMA R125, R194, UR12, -R121 ;  /* 0x0000000cc27d7c23 */ /* 0x000fc20008000879 */
[----:B------:R-:W-:Y:S01]  /*f7e0*/  FSEL R135, R135, -INF , P6 ;  /* 0xff80000087877808 */ /* 0x000fe20003000000 */
[----:B------:R-:W-:-:S01]  /*f7f0*/  FFMA R198, R198, UR12, -R121 ;  /* 0x0000000cc6c67c23 */ /* 0x000fc20008000879 */
[----:B------:R-:W-:Y:S01]  /*f800*/  FSETP.GEU.AND P4, PT, R25, -126, PT ;  /* 0xc2fc00001900780b */ /* 0x000fe20003f8e000 */
[----:B------:R-:W-:-:S01]  /*f810*/  FFMA R129, R136, UR12, -R121 ;  /* 0x0000000c88817c23 */ /* 0x000fc20008000879 */
[----:B------:R-:W-:Y:S01]  /*f820*/  ISETP.GE.AND P6, PT, R3, R133, PT ;  /* 0x000000850300720c */ /* 0x000fe20003fc6270 */
[----:B------:R-:W-:-:S01]  /*f830*/  FFMA R133, R199, UR12, -R121 ;  /* 0x0000000cc7857c23 */ /* 0x000fc20008000879 */
[----:B------:R-:W-:Y:S01]  /*f840*/  FSEL R139, R139, -INF , P2 ;  /* 0xff8000008b8b7808 */ /* 0x000fe20001000000 */
[----:B------:R-:W-:-:S01]  /*f850*/  FFMA R145, R145, UR12, -R121 ;  /* 0x0000000c91917c23 */ /* 0x000fc20008000879 */
[----:B------:R-:W-:Y:S01]  /*f860*/  FSETP.GEU.AND P2, PT, R15, -126, PT ;  /* 0xc2fc00000f00780b */ /* 0x000fe20003f4e000 */
[----:B------:R-:W-:Y:S01]  /*f870*/  @!P5 FMUL R29, R29, 0.5 ;  /* 0x3f0000001d1dd820 */ /* 0x000fe20000400000 */
[----:B------:R-:W-:Y:S01]  /*f880*/  FSEL R143, R143, -INF , P6 ;  /* 0xff8000008f8f7808 */ /* 0x000fe20003000000 */
[----:B------:R-:W-:-:S01]  /*f890*/  FFMA R144, R144, UR12, -R121 ;  /* 0x0000000c90907c23 */ /* 0x000fc20008000879 */
[----:B------:R-:W-:Y:S01]  /*f8a0*/  ISETP.GE.AND P6, PT, R3, R140, PT ;  /* 0x0000008c0300720c */ /* 0x000fe20003fc6270 */
[----:B------:R-:W1:Y:S01]  /*f8b0*/  MUFU.EX2 R20, R29 ;  /* 0x0000001d00147308 */ /* 0x000e620000000800 */
[----:B------:R-:W-:-:S01]  /*f8c0*/  FFMA R148, R148, UR12, -R121 ;  /* 0x0000000c94947c23 */ /* 0x000fc20008000879 */
[----:B------:R-:W-:Y:S01]  /*f8d0*/  @!P4 FMUL R25, R25, 0.5 ;  /* 0x3f0000001919c820 */ /* 0x000fe20000400000 */
[----:B------:R-:W-:Y:S01]  /*f8e0*/  FSEL R150, R150, -INF , P6 ;  /* 0xff80000096967808 */ /* 0x000fe20003000000 */
[----:B------:R-:W-:Y:S01]  /*f8f0*/  FFMA R149, R149, UR12, -R121 ;  /* 0x0000000c95957c23 */ /* 0x000fe20008000879 */
[----:B------:R-:W-:Y:S01]  /*f900*/  FSETP.GEU.AND P6, PT, R28, -126, PT ;  /* 0xc2fc00001c00780b */ /* 0x000fe20003fce000 */
[----:B------:R-:W-:-:S02]  /*f910*/  FMUL R17, R17, UR12 ;  /* 0x0000000c11117c20 */ /* 0x000fc40008400000 */
[----:B------:R-:W-:Y:S01]  /*f920*/  @!P2 FMUL R15, R15, 0.5 ;  /* 0x3f0000000f0fa820 */ /* 0x000fe20000400000 */
[----:B------:R-:W2:Y:S08]  /*f930*/  MUFU.EX2 R19, R25 ;  /* 0x0000001900137308 */ /* 0x000eb00000000800 */
[----:B------:R-:W3:Y:S01]  /*f940*/  MUFU.EX2 R16, R15 ;  /* 0x0000000f00107308 */ /* 0x000ee20000000800 */
[----:B------:R-:W-:Y:S01]  /*f950*/  @!P6 FMUL R28, R28, 0.5 ;  /* 0x3f0000001c1ce820 */ /* 0x000fe20000400000 */
[----:B-1----:R-:W-:Y:S01]  /*f960*/  @!P5 FMUL R20, R20, R20 ;  /* 0x000000141414d220 */ /* 0x002fe20000400000 */
[----:B------:R-:W-:-:S05]  /*f970*/  FSETP.GEU.AND P5, PT, R37, -126, PT ;  /* 0xc2fc00002500780b */ /* 0x000fca0003fae000 */
[----:B------:R-:W1:Y:S01]  /*f980*/  MUFU.EX2 R18, R28 ;  /* 0x0000001c00127308 */ /* 0x000e620000000800 */
[----:B--2---:R-:W-:Y:S01]  /*f990*/  @!P4 FMUL R19, R19, R19 ;  /* 0x000000131313c220 */ /* 0x004fe20000400000 */
[----:B------:R-:W-:-:S06]  /*f9a0*/  FSETP.GEU.AND P4, PT, R33, -126, PT ;  /* 0xc2fc00002100780b */ /* 0x000fcc0003f8e000 */
[----:B------:R-:W-:Y:S01]  /*f9b0*/  @!P5 FMUL R37, R37, 0.5 ;  /* 0x3f0000002525d820 */ /* 0x000fe20000400000 */
[----:B---3--:R-:W-:Y:S01]  /*f9c0*/  @!P2 FMUL R16, R16, R16 ;  /* 0x000000101010a220 */ /* 0x008fe20000400000 */
[----:B------:R-:W-:Y:S02]  /*f9d0*/  FSETP.GEU.AND P2, PT, R32, -126, PT ;  /* 0xc2fc00002000780b */ /* 0x000fe40003f4e000 */
[----:B------:R-:W2:Y:S03]  /*f9e0*/  MUFU.EX2 R24, R37 ;  /* 0x0000002500187308 */ /* 0x000ea60000000800 */
[----:B------:R-:W-:Y:S01]  /*f9f0*/  @!P4 FMUL R33, R33, 0.5 ;  /* 0x3f0000002121c820 */ /* 0x000fe20000400000 */
[----:B-1----:R-:W-:Y:S01]  /*fa00*/  @!P6 FMUL R18, R18, R18 ;  /* 0x000000121212e220 */ /* 0x002fe20000400000 */
[----:B------:R-:W-:-:S03]  /*fa10*/  FSETP.GEU.AND P6, PT, R36, -126, PT ;  /* 0xc2fc00002400780b */ /* 0x000fc60003fce000 */
        /* <DEDUP_REMOVED lines=16> */
[----:B------:R2:W3:Y:S03]  /*fb20*/  MUFU.EX2 R25, R41 ;  /* 0x0000002900197308 */ /* 0x0004e60000000800 */
[----:B------:R-:W-:-:S05]  /*fb30*/  @!P2 FMUL R40, R40, 0.5 ;  /* 0x3f0000002828a820 */ /* 0x000fca0000400000 */
[----:B------:R-:W4:Y:S01]  /*fb40*/  MUFU.EX2 R28, R40 ;  /* 0x00000028001c7308 */ /* 0x000f220000000800 */
[----:B-1----:R-:W-:Y:S01]  /*fb50*/  @!P5 FMUL R32, R32, R32 ;  /* 0x000000202020d220 */ /* 0x002fe20000400000 */
[----:B------:R-:W-:Y:S01]  /*fb60*/  FSETP.GEU.AND P5, PT, R53, -126, PT ;  /* 0xc2fc00003500780b */ /* 0x000fe20003fae000 */
[----:B--2---:R-:W-:-:S01]  /*fb70*/  FFMA R41, R60, UR12, -R121 ;  /* 0x0000000c3c297c23 */ /* 0x004fc20008000879 */
[----:B------:R-:W-:-:S04]  /*fb80*/  @!P6 FMUL R44, R44, 0.5 ;  /* 0x3f0000002c2ce820 */ /* 0x000fc80000400000 */
[----:B------:R-:W1:Y:S01]  /*fb90*/  MUFU.EX2 R29, R44 ;  /* 0x0000002c001d7308 */ /* 0x000e620000000800 */
[----:B---3--:R-:W-:Y:S01]  /*fba0*/  @!P4 FMUL R25, R25, R25 ;  /* 0x000000191919c220 */ /* 0x008fe20000400000 */
[----:B------:R-:W-:-:S05]  /*fbb0*/  FSETP.GEU.AND P4, PT, R49, -126, PT ;  /* 0xc2fc00003100780b */ /* 0x000fca0003f8e000 */
[----:B------:R-:W-:Y:S01]  /*fbc0*/  @!P5 FMUL R53, R53, 0.5 ;  /* 0x3f0000003535d820 */ /* 0x000fe20000400000 */
[----:B----4-:R-:W-:Y:S01]  /*fbd0*/  @!P2 FMUL R28, R28, R28 ;  /* 0x0000001c1c1ca220 */ /* 0x010fe20000400000 */
[----:B------:R-:W-:Y:S02]  /*fbe0*/  FSETP.GEU.AND P2, PT, R48, -126, PT ;  /* 0xc2fc00003000780b */ /* 0x000fe40003f4e000 */
[----:B------:R2:W3:Y:S04]  /*fbf0*/  MUFU.EX2 R40, R53 ;  /* 0x0000003500287308 */ /* 0x0004e80000000800 */
[----:B------:R-:W-:Y:S01]  /*fc00*/  @!P4 FMUL R49, R49, 0.5 ;  /* 0x3f0000003131c820 */ /* 0x000fe20000400000 */
[----:B-1----:R-:W-:Y:S01]  /*fc10*/  @!P6 FMUL R29, R29, R29 ;  /* 0x0000001d1d1de220 */ /* 0x002fe20000400000 */
[----:B------:R-:W-:-:S02]  /*fc20*/  FSETP.GEU.AND P6, PT, R52, -126, PT ;  /* 0xc2fc00003400780b */ /* 0x000fc40003fce000 */
[----:B------:R1:W4:Y:S01]  /*fc30*/  MUFU.EX2 R37, R49 ;  /* 0x0000003100257308 */ /* 0x0003220000000800 */
[----:B--2---:R-:W-:-:S01]  /*fc40*/  FFMA R53, R69, UR12, -R121 ;  /* 0x0000000c45357c23 */ /* 0x004fc20008000879 */
[--C-:B------:R-:W-:Y:S01]  /*fc50*/  FFMA R69, R85, UR12, -R121.reuse ;  /* 0x0000000c55457c23 */ /* 0x100fe20008000879 */
[----:B------:R-:W-:-:S01]  /*fc60*/  FFMA R85, R96, UR12, -R121 ;  /* 0x0000000c60557c23 */ /* 0x000fc20008000879 */
[----:B------:R-:W-:-:S04]  /*fc70*/  @!P2 FMUL R48, R48, 0.5 ;  /* 0x3f0000003030a820 */ /* 0x000fc80000400000 */
[----:B------:R-:W2:Y:S01]  /*fc80*/  MUFU.EX2 R36, R48 ;  /* 0x0000003000247308 */ /* 0x000ea20000000800 */
[----:B---3--:R-:W-:Y:S01]  /*fc90*/  @!P5 FMUL R40, R40, R40 ;  /* 0x000000282828d220 */ /* 0x008fe20000400000 */
[----:B------:R-:W-:Y:S01]  /*fca0*/  FSETP.GEU.AND P5, PT, R61, -126, PT ;  /* 0xc2fc00003d00780b */ /* 0x000fe20003fae000 */
[----:B-1----:R-:W-:-:S01]  /*fcb0*/  FFMA R49, R64, UR12, -R121 ;  /* 0x0000000c40317c23 */ /* 0x002fc20008000879 */
[----:B------:R-:W-:-:S04]  /*fcc0*/  @!P6 FMUL R52, R52, 0.5 ;  /* 0x3f0000003434e820 */ /* 0x000fc80000400000 */
[----:B------:R1:W3:Y:S01]  /*fcd0*/  MUFU.EX2 R33, R52 ;  /* 0x0000003400217308 */ /* 0x0002e20000000800 */
[----:B----4-:R-:W-:Y:S01]  /*fce0*/  @!P4 FMUL R37, R37, R37 ;  /* 0x000000252525c220 */ /* 0x010fe20000400000 */
[----:B------:R-:W-:-:S05]  /*fcf0*/  FSETP.GEU.AND P4, PT, R57, -126, PT ;  /* 0xc2fc00003900780b */ /* 0x000fca0003f8e000 */
[----:B------:R-:W-:Y:S01]  /*fd00*/  @!P5 FMUL R61, R61, 0.5 ;  /* 0x3f0000003d3dd820 */ /* 0x000fe20000400000 */
[----:B--2---:R-:W-:Y:S01]  /*fd10*/  @!P2 FMUL R36, R36, R36 ;  /* 0x000000242424a220 */ /* 0x004fe20000400000 */
[----:B------:R-:W-:Y:S02]  /*fd20*/  FSETP.GEU.AND P2, PT, R56, -126, PT ;  /* 0xc2fc00003800780b */ /* 0x000fe40003f4e000 */
[----:B------:R2:W4:Y:S01]  /*fd30*/  MUFU.EX2 R48, R61 ;  /* 0x0000003d00307308 */ /* 0x0005220000000800 */
[----:B-1----:R-:W-:-:S03]  /*fd40*/  FFMA R52, R68, UR12, -R121 ;  /* 0x0000000c44347c23 */ /* 0x002fc60008000879 */
[----:B------:R-:W-:Y:S01]  /*fd50*/  @!P4 FMUL R57, R57, 0.5 ;  /* 0x3f0000003939c820 */ /* 0x000fe20000400000 */
[----:B---3--:R-:W-:Y:S01]  /*fd60*/  @!P6 FMUL R33, R33, R33 ;  /* 0x000000212121e220 */ /* 0x008fe20000400000 */
[----:B------:R-:W-:Y:S02]  /*fd70*/  FSETP.GEU.AND P6, PT, R41, -126, PT ;  /* 0xc2fc00002900780b */ /* 0x000fe40003fce000 */
[----:B------:R1:W3:Y:S01]  /*fd80*/  MUFU.EX2 R44, R57 ;  /* 0x00000039002c7308 */ /* 0x0002e20000000800 */
[----:B--2---:R-:W-:-:S01]  /*fd90*/  FFMA R61, R77, UR12, -R121 ;  /* 0x0000000c4d3d7c23 */ /* 0x004fc20008000879 */
[----:B------:R-:W-:Y:S01]  /*fda0*/  FFMA R77, R92, UR12, -R121 ;  /* 0x0000000c5c4d7c23 */ /* 0x000fe20008000879 */
[----:B------:R-:W-:-:S05]  /*fdb0*/  @!P2 FMUL R56, R56, 0.5 ;  /* 0x3f0000003838a820 */ /* 0x000fca0000400000 */
[----:B------:R2:W5:Y:S01]  /*fdc0*/  MUFU.EX2 R45, R56 ;  /* 0x00000038002d7308 */ /* 0x0005620000000800 */
[----:B----4-:R-:W-:Y:S01]  /*fdd0*/  @!P5 FMUL R48, R48, R48 ;  /* 0x000000303030d220 */ /* 0x010fe20000400000 */
[----:B------:R-:W-:Y:S01]  /*fde0*/  ISETP.GE.AND P5, PT, R3, R2, PT ;  /* 0x000000020300720c */ /* 0x000fe20003fa6270 */
[----:B-1----:R-:W-:-:S01]  /*fdf0*/  FFMA R57, R73, UR12, -R121 ;  /* 0x0000000c49397c23 */ /* 0x002fc20008000879 */
[----:B------:R-:W-:Y:S01]  /*fe00*/  @!P6 FMUL R41, R41, 0.5 ;  /* 0x3f0000002929e820 */ /* 0x000fe20000400000 */
[----:B------:R-:W-:-:S01]  /*fe10*/  FFMA R73, R88, UR12, -R121 ;  /* 0x0000000c58497c23 */ /* 0x000fc20008000879 */
[----:B------:R-:W-:Y:S02]  /*fe20*/  FSEL R128, R26, -INF , P5 ;  /* 0xff8000001a807808 */ /* 0x000fe40002800000 */
[----:B------:R-:W-:Y:S01]  /*fe30*/  FSETP.GEU.AND P5, PT, R53, -126, PT ;  /* 0xc2fc00003500780b */ /* 0x000fe20003fae000 */
[----:B---3--:R-:W-:Y:S01]  /*fe40*/  @!P4 FMUL R44, R44, R44 ;  /* 0x0000002c2c2cc220 */ /* 0x008fe20000400000 */
[----:B------:R-:W1:Y:S01]  /*fe50*/  MUFU.EX2 R41, R41 ;  /* 0x0000002900297308 */ /* 0x000e620000000800 */
[----:B------:R-:W-:Y:S01]  /*fe60*/  FSETP.GEU.AND P4, PT, R65, -126, PT ;  /* 0xc2fc00004100780b */ /* 0x000fe20003f8e000 */
[----:B--2---:R-:W-:Y:S01]  /*fe70*/  FFMA R56, R72, UR12, -R121 ;  /* 0x0000000c48387c23 */ /* 0x004fe20008000879 */
[----:B------:R-:W-:Y:S01]  /*fe80*/  FMNMX R60, R128, R13, !PT ;  /* 0x0000000d803c7209 */ /* 0x000fe20007800000 */
[----:B-----5:R-:W-:Y:S01]  /*fe90*/  @!P2 FMUL R45, R45, R45 ;  /* 0x0000002d2d2da220 */ /* 0x020fe20000400000 */
[----:B------:R-:W-:-:S02]  /*fea0*/  FSETP.GEU.AND P2, PT, R49, -126, PT ;  /* 0xc2fc00003100780b */ /* 0x000fc40003f4e000 */
[----:B------:R-:W-:-:S04]  /*feb0*/  FMNMX R15, R27, R60, !PT ;  /* 0x0000003c1b0f7209 */ /* 0x000fc80007800000 */
[----:B------:R-:W-:-:S03]  /*fec0*/  @!P5 FMUL R53, R53, 0.5 ;  /* 0x3f0000003535d820 */ /* 0x000fc60000400000 */
[----:B------:R-:W-:Y:S01]  /*fed0*/  @!P4 FMUL R65, R65, 0.5 ;  /* 0x3f0000004141c820 */ /* 0x000fe20000400000 */
[----:B------:R-:W-:Y:S01]  /*fee0*/  FMNMX R60, R30, R15, !PT ;  /* 0x0000000f1e3c7209 */ /* 0x000fe20007800000 */
[----:B-1----:R-:W-:Y:S01]  /*fef0*/  @!P6 FMUL R41, R41, R41 ;  /* 0x000000292929e220 */ /* 0x002fe20000400000 */
[----:B------:R-:W-:Y:S01]  /*ff00*/  FSETP.GEU.AND P6, PT, R52, -126, PT ;  /* 0xc2fc00003400780b */ /* 0x000fe20003fce000 */
[----:B------:R1:W2:Y:S01]  /*ff10*/  MUFU.EX2 R26, R65 ;  /* 0x00000041001a7308 */ /* 0x0002a20000000800 */
[----:B------:R-:W-:Y:S01]  /*ff20*/  FMNMX R15, R31, R60, !PT ;  /* 0x0000003c1f0f7209 */ /* 0x000fe20007800000 */
[----:B------:R-:W-:Y:S01]  /*ff30*/  @!P2 FMUL R49, R49, 0.5 ;  /* 0x3f0000003131a820 */ /* 0x000fe20000400000 */
[----:B------:R-:W-:-:S02]  /*ff40*/  FFMA R60, R76, UR12, -R121 ;  /* 0x0000000c4c3c7c23 */ /* 0x000fc40008000879 */
[----:B------:R-:W-:-:S03]  /*ff50*/  FMNMX R64, R34, R15, !PT ;  /* 0x0000000f22407209 */ /* 0x000fc60007800000 */
[----:B------:R-:W3:Y:S01]  /*ff60*/  MUFU.EX2 R49, R49 ;  /* 0x0000003100317308 */ /* 0x000ee20000000800 */
[----:B------:R-:W-:Y:S01]  /*ff70*/  FMNMX R15, R35, R64, !PT ;  /* 0x00000040230f7209 */ /* 0x000fe20007800000 */
[--C-:B-1----:R-:W-:Y:S01]  /*ff80*/  FFMA R65, R81, UR12, -R121.reuse ;  /* 0x0000000c51417c23 */ /* 0x102fe20008000879 */
[----:B------:R-:W-:-:S01]  /*ff90*/  FFMA R81, R93, UR12, -R121 ;  /* 0x0000000c5d517c23 */ /* 0x000fc20008000879 */
[----:B------:R-:W-:Y:S01]  /*ffa0*/  @!P6 FMUL R52, R52, 0.5 ;  /* 0x3f0000003434e820 */ /* 0x000fe20000400000 */
[----:B------:R-:W-:Y:S01]  /*ffb0*/  FMNMX R64, R38, R15, !PT ;  /* 0x0000000f26407209 */ /* 0x000fe20007800000 */
[----:B------:R-:W-:Y:S02]  /*ffc0*/  FFMA R93, R104, UR12, -R121 ;  /* 0x0000000c685d7c23 */ /* 0x000fe40008000879 */
[----:B------:R-:W1:Y:S01]  /*ffd0*/  MUFU.EX2 R53, R53 ;  /* 0x0000003500357308 */ /* 0x000e620000000800 */
[----:B--2---:R-:W-:Y:S01]  /*ffe0*/  @!P4 FMUL R26, R26, R26 ;  /* 0x0000001a1a1ac220 */ /* 0x004fe20000400000 */
[----:B------:R-:W-:-:S02]  /*fff0*/  FSETP.GEU.AND P4, PT, R57, -126, PT ;  /* 0xc2fc00003900780b */ /* 0x000fc40003f8e000 */
[----:B------:R-:W-:Y:S01]  /*10000*/  FMNMX R15, R39, R64, !PT ;  /* 0x00000040270f7209 */ /* 0x000fe20007800000 */
[----:B------:R-:W-:-:S03]  /*10010*/  FFMA R64, R80, UR12, -R121 ;  /* 0x0000000c50407c23 */ /* 0x000fc60008000879 */
[----:B------:R-:W2:Y:S01]  /*10020*/  MUFU.EX2 R52, R52 ;  /* 0x0000003400347308 */ /* 0x000ea20000000800 */
[----:B---3--:R-:W-:Y:S01]  /*10030*/  @!P2 FMUL R49, R49, R49 ;  /* 0x000000313131a220 */ /* 0x008fe20000400000 */
[----:B------:R-:W-:Y:S02]  /*10040*/  FSETP.GEU.AND P2, PT, R56, -126, PT ;  /* 0xc2fc00003800780b */ /* 0x000fe40003f4e000 */
[----:B------:R-:W-:-:S03]  /*10050*/  FMNMX R68, R42, R15, !PT ;  /* 0x0000000f2a447209 */ /* 0x000fc60007800000 */
[----:B------:R-:W-:Y:S01]  /*10060*/  @!P4 FMUL R57, R57, 0.5 ;  /* 0x3f0000003939c820 */ /* 0x000fe20000400000 */
[----:B------:R-:W-:Y:S01]  /*10070*/  FMNMX R15, R43, R68, !PT ;  /* 0x000000442b0f7209 */ /* 0x000fe20007800000 */
[----:B-1----:R-:W-:Y:S01]  /*10080*/  @!P5 FMUL R53, R53, R53 ;  /* 0x000000353535d220 */ /* 0x002fe20000400000 */
[----:B------:R-:W-:Y:S02]  /*10090*/  FSETP.GEU.AND P5, PT, R61, -126, PT ;  /* 0xc2fc00003d00780b */ /* 0x000fe40003fae000 */
[----:B------:R-:W-:Y:S01]  /*100a0*/  FMNMX R68, R46, R15, !PT ;  /* 0x0000000f2e447209 */ /* 0x000fe20007800000 */
[----:B------:R-:W1:Y:S02]  /*100b0*/  MUFU.EX2 R57, R57 ;  /* 0x0000003900397308 */ /* 0x000e640000000800 */
[----:B------:R-:W-:Y:S01]  /*100c0*/  @!P2 FMUL R56, R56, 0.5 ;  /* 0x3f0000003838a820 */ /* 0x000fe20000400000 */
[----:B------:R-:W-:Y:S01]  /*100d0*/  FMNMX R15, R47, R68, !PT ;  /* 0x000000442f0f7209 */ /* 0x000fe20007800000 */
[----:B--2---:R-:W-:Y:S01]  /*100e0*/  @!P6 FMUL R52, R52, R52 ;  /* 0x000000343434e220 */ /* 0x004fe20000400000 */
[----:B------:R-:W-:Y:S01]  /*100f0*/  FSETP.GEU.AND P6, PT, R60, -126, PT ;  /* 0xc2fc00003c00780b */ /* 0x000fe20003fce000 */
[----:B------:R-:W-:-:S01]  /*10100*/  FFMA R68, R84, UR12, -R121 ;  /* 0x0000000c54447c23 */ /* 0x000fc20008000879 */
[----:B------:R-:W-:Y:S01]  /*10110*/  FMNMX R72, R50, R15, !PT ;  /* 0x0000000f32487209 */ /* 0x000fe20007800000 */
[----:B------:R-:W2:Y:S02]  /*10120*/  MUFU.EX2 R56, R56 ;  /* 0x0000003800387308 */ /* 0x000ea40000000800 */
        /* <DEDUP_REMOVED lines=11> */
[----:B------:R-:W-:-:S04]  /*101e0*/  FMNMX R72, R58, R15, !PT ;  /* 0x0000000f3a487209 */ /* 0x000fc80007800000 */
[----:B------:R-:W-:Y:S01]  /*101f0*/  @!P4 FMUL R65, R65, 0.5 ;  /* 0x3f0000004141c820 */ /* 0x000fe20000400000 */
[----:B---3--:R-:W-:Y:S01]  /*10200*/  @!P5 FMUL R61, R61, R61 ;  /* 0x0000003d3d3dd220 */ /* 0x008fe20000400000 */
[----:B------:R-:W-:Y:S02]  /*10210*/  FSETP.GEU.AND P5, PT, R69, -126, PT ;  /* 0xc2fc00004500780b */ /* 0x000fe40003fae000 */
[----:B------:R-:W-:Y:S01]  /*10220*/  FMNMX R15, R59, R72, !PT ;  /* 0x000000483b0f7209 */ /* 0x000fe20007800000 */
[--C-:B------:R-:W-:Y:S01]  /*10230*/  FFMA R72, R89, UR12, -R121.reuse ;  /* 0x0000000c59487c23 */ /* 0x100fe20008000879 */
[----:B------:R-:W2:Y:S01]  /*10240*/  MUFU.EX2 R65, R65 ;  /* 0x0000004100417308 */ /* 0x000ea20000000800 */
[----:B------:R-:W-:Y:S01]  /*10250*/  @!P2 FMUL R64, R64, 0.5 ;  /* 0x3f0000004040a820 */ /* 0x000fe20000400000 */
[----:B------:R-:W-:Y:S01]  /*10260*/  FMNMX R76, R62, R15, !PT ;  /* 0x0000000f3e4c7209 */ /* 0x000fe20007800000 */
[----:B-1----:R-:W-:Y:S01]  /*10270*/  @!P6 FMUL R60, R60, R60 ;  /* 0x0000003c3c3ce220 */ /* 0x002fe20000400000 */
[----:B------:R-:W-:Y:S01]  /*10280*/  FSETP.GEU.AND P6, PT, R68, -126, PT ;  /* 0xc2fc00004400780b */ /* 0x000fe20003fce000 */
[----:B------:R-:W-:-:S01]  /*10290*/  FFMA R89, R101, UR12, -R121 ;  /* 0x0000000c65597c23 */ /* 0x000fc20008000879 */
[----:B------:R-:W-:Y:S01]  /*102a0*/  FMNMX R15, R63, R76, !PT ;  /* 0x0000004c3f0f7209 */ /* 0x000fe20007800000 */
[----:B------:R-:W-:-:S01]  /*102b0*/  FFMA R101, R112, UR12, -R121 ;  /* 0x0000000c70657c23 */ /* 0x000fc20008000879 */
        /* <DEDUP_REMOVED lines=8> */
[----:B------:R-:W-:-:S03]  /*10340*/  FMNMX R76, R70, R15, !PT ;  /* 0x0000000f464c7209 */ /* 0x000fc60007800000 */
[----:B------:R-:W2:Y:S01]  /*10350*/  MUFU.EX2 R68, R68 ;  /* 0x0000004400447308 */ /* 0x000ea20000000800 */
[----:B-1----:R-:W-:Y:S01]  /*10360*/  @!P2 FMUL R64, R64, R64 ;  /* 0x000000404040a220 */ /* 0x002fe20000400000 */
[----:B------:R-:W-:Y:S02]  /*10370*/  FSETP.GEU.AND P2, PT, R73, -126, PT ;  /* 0xc2fc00004900780b */ /* 0x000fe40003f4e000 */
        /* <DEDUP_REMOVED lines=9> */
[----:B------:R-:W-:Y:S01]  /*10410*/  FSETP.GEU.AND P6, PT, R77, -126, PT ;  /* 0xc2fc00004d00780b */ /* 0x000fe20003fce000 */
[----:B------:R-:W-:-:S01]  /*10420*/  FFMA R76, R97, UR12, -R121 ;  /* 0x0000000c614c7c23 */ /* 0x000fc20008000879 */
[----:B------:R-:W-:Y:S01]  /*10430*/  FMNMX R80, R78, R15, !PT ;  /* 0x0000000f4e507209 */ /* 0x000fe20007800000 */
[----:B------:R-:W-:-:S01]  /*10440*/  FFMA R97, R109, UR12, -R121 ;  /* 0x0000000c6d617c23 */ /* 0x000fc20008000879 */
[----:B------:R-:W2:Y:S01]  /*10450*/  MUFU.EX2 R73, R73 ;  /* 0x0000004900497308 */ /* 0x000ea20000000800 */
[----:B------:R-:W-:Y:S01]  /*10460*/  @!P5 FMUL R81, R81, 0.5 ;  /* 0x3f0000005151d820 */ /* 0x000fe20000400000 */
[----:B------:R-:W-:Y:S01]  /*10470*/  FMNMX R15, R79, R80, !PT ;  /* 0x000000504f0f7209 */ /* 0x000fe20007800000 */
[----:B------:R-:W-:-:S01]  /*10480*/  FFMA R80, R100, UR12, -R121 ;  /* 0x0000000c64507c23 */ /* 0x000fc20008000879 */
[----:B------:R-:W-:-:S02]  /*10490*/  FFMA R109, R190, UR12, -R121 ;  /* 0x0000000cbe6d7c23 */ /* 0x000fc40008000879 */
        /* <DEDUP_REMOVED lines=19> */
[----:B------:R-:W-:Y:S01]  /*105d0*/  FMNMX R15, R91, R84, !PT ;  /* 0x000000545b0f7209 */ /* 0x000fe20007800000 */
[--C-:B------:R-:W-:Y:S01]  /*105e0*/  FFMA R84, R105, UR12, -R121.reuse ;  /* 0x0000000c69547c23 */ /* 0x100fe20008000879 */
[----:B------:R-:W1:Y:S01]  /*105f0*/  MUFU.EX2 R85, R85 ;  /* 0x0000005500557308 */ /* 0x000e620000000800 */
[----:B------:R-:W-:Y:S01]  /*10600*/  @!P5 FMUL R89, R89, 0.5 ;  /* 0x3f0000005959d820 */ /* 0x000fe20000400000 */
[----:B------:R-:W-:Y:S01]  /*10610*/  FMNMX R88, R94, R15, !PT ;  /* 0x0000000f5e587209 */ /* 0x000fe20007800000 */
[----:B------:R-:W-:-:S01]  /*10620*/  FFMA R105, R117, UR12, -R121 ;  /* 0x0000000c75697c23 */ /* 0x000fc20008000879 */
[--C-:B------:R-:W-:Y:S02]  /*10630*/  FFMA R117, R195, UR12, -R121.reuse ;  /* 0x0000000cc3757c23 */ /* 0x100fe40008000879 */
[----:B------:R-:W-:Y:S01]  /*10640*/  FMNMX R15, R95, R88, !PT ;  /* 0x000000585f0f7209 */ /* 0x000fe20007800000 */
[----:B------:R-:W-:Y:S01]  /*10650*/  FFMA R88, R108, UR12, -R121 ;  /* 0x0000000c6c587c23 */ /* 0x000fe20008000879 */
[----:B------:R-:W3:Y:S01]  /*10660*/  MUFU.EX2 R89, R89 ;  /* 0x0000005900597308 */ /* 0x000ee20000000800 */
[----:B------:R-:W-:Y:S01]  /*10670*/  @!P6 FMUL R80, R80, 0.5 ;  /* 0x3f0000005050e820 */ /* 0x000fe20000400000 */
[----:B--2---:R-:W-:Y:S01]  /*10680*/  @!P4 FMUL R76, R76, R76 ;  /* 0x0000004c4c4cc220 */ /* 0x004fe20000400000 */
[----:B------:R-:W-:-:S02]  /*10690*/  FSETP.GEU.AND P4, PT, R84, -126, PT ;  /* 0xc2fc00005400780b */ /* 0x000fc40003f8e000 */
        /* <DEDUP_REMOVED lines=15> */
[----:B------:R-:W-:Y:S01]  /*10790*/  FADD R170, R21, R80 ;  /* 0x0000005015aa7221 */ /* 0x000fe20000000000 */
[----:B------:R-:W2:Y:S01]  /*107a0*/  MUFU.EX2 R93, R93 ;  /* 0x0000005d005d7308 */ /* 0x000ea20000000800 */
[----:B------:R-:W-:Y:S01]  /*107b0*/  @!P5 FMUL R97, R97, 0.5 ;  /* 0x3f0000006161d820 */ /* 0x000fe20000400000 */
[----:B------:R-:W-:Y:S01]  /*107c0*/  FMNMX R15, R107, R92, !PT ;  /* 0x0000005c6b0f7209 */ /* 0x000fe20007800000 */
[----:B------:R-:W-:-:S01]  /*107d0*/  FFMA R92, R113, UR12, -R121 ;  /* 0x0000000c715c7c23 */ /* 0x000fc20008000879 */
[----:B------:R-:W-:Y:S01]  /*107e0*/  FFMA R113, R192, UR12, -R121 ;  /* 0x0000000cc0717c23 */ /* 0x000fe20008000879 */
[----:B------:R-:W-:Y:S02]  /*107f0*/  F2FP.SATFINITE.E4M3.F32.PACK_AB_MERGE_C R80, RZ, R80, RZ ;  /* 0x00000050ff50723e */ /* 0x000fe400048070ff */
[----:B------:R-:W-:Y:S01]  /*10800*/  FMNMX R96, R110, R15, !PT ;  /* 0x0000000f6e607209 */ /* 0x000fe20007800000 */
[----:B------:R-:W3:Y:S01]  /*10810*/  MUFU.EX2 R97, R97 ;  /* 0x0000006100617308 */ /* 0x000ee20000000800 */
[----:B------:R-:W-:Y:S01]  /*10820*/  @!P6 FMUL R88, R88, 0.5 ;  /* 0x3f0000005858e820 */ /* 0x000fe20000400000 */
[----:B-1----:R-:W-:Y:S01]  /*10830*/  @!P4 FMUL R84, R84, R84 ;  /* 0x000000545454c220 */ /* 0x002fe20000400000 */
[----:B------:R-:W-:-:S02]  /*10840*/  FSETP.GEU.AND P4, PT, R92, -126, PT ;  /* 0xc2fc00005c00780b */ /* 0x000fc40003f8e000 */
[----:B------:R-:W-:Y:S01]  /*10850*/  FMNMX R15, R111, R96, !PT ;  /* 0x000000606f0f7209 */ /* 0x000fe20007800000 */
[----:B------:R-:W-:-:S02]  /*10860*/  FFMA R96, R116, UR12, -R121 ;  /* 0x0000000c74607c23 */ /* 0x000fc40008000879 */
[----:B------:R-:W1:Y:S01]  /*10870*/  MUFU.EX2 R88, R88 ;  /* 0x0000005800587308 */ /* 0x000e620000000800 */
[----:B--2---:R-:W-:Y:S01]  /*10880*/  @!P2 FMUL R93, R93, R93 ;  /* 0x0000005d5d5da220 */ /* 0x004fe20000400000 */
[----:B------:R-:W-:Y:S02]  /*10890*/  FSETP.GEU.AND P2, PT, R101, -126, PT ;  /* 0xc2fc00006500780b */ /* 0x000fe40003f4e000 */
[----:B------:R-:W-:-:S04]  /*108a0*/  FMNMX R100, R114, R15, !PT ;  /* 0x0000000f72647209 */ /* 0x000fc80007800000 */
[----:B------:R-:W-:Y:S01]  /*108b0*/  FMNMX R15, R115, R100, !PT ;  /* 0x00000064730f7209 */ /* 0x000fe20007800000 */
[----:B---3--:R-:W-:Y:S01]  /*108c0*/  @!P5 FMUL R97, R97, R97 ;  /* 0x000000616161d220 */ /* 0x008fe20000400000 */
[----:B------:R-:W-:Y:S01]  /*108d0*/  FSETP.GEU.AND P5, PT, R105, -126, PT ;  /* 0xc2fc00006900780b */ /* 0x000fe20003fae000 */
[----:B------:R-:W-:Y:S01]  /*108e0*/  @!P4 FMUL R92, R92, 0.5 ;  /* 0x3f0000005c5cc820 */ /* 0x000fe20000400000 */
[----:B------:R-:W-:Y:S01]  /*108f0*/  FMNMX R100, R118, R15, !PT ;  /* 0x0000000f76647209 */ /* 0x000fe20007800000 */
[----:B------:R-:W-:-:S01]  /*10900*/  FADD R169, R32, R97 ;  /* 0x0000006120a97221 */ /* 0x000fc20000000000 */
[----:B------:R-:W-:Y:S01]  /*10910*/  F2FP.SATFINITE.E4M3.F32.PACK_AB_MERGE_C R32, RZ, R32, RZ ;  /* 0x00000020ff20723e */ /* 0x000fe200048070ff */
[----:B------:R-:W-:Y:S01]  /*10920*/  @!P2 FMUL R101, R101, 0.5 ;  /* 0x3f0000006565a820 */ /* 0x000fe20000400000 */
[----:B------:R-:W-:Y:S01]  /*10930*/  FMNMX R15, R119, R100, !PT ;  /* 0x00000064770f7209 */ /* 0x000fe20007800000 */
[----:B-1----:R-:W-:Y:S01]  /*10940*/  @!P6 FMUL R88, R88, R88 ;  /* 0x000000585858e220 */ /* 0x002fe20000400000 */
[----:B------:R-:W-:Y:S01]  /*10950*/  FSETP.GEU.AND P6, PT, R96, -126, PT ;  /* 0xc2fc00006000780b */ /* 0x000fe20003fce000 */
[----:B------:R-:W1:Y:S01]  /*10960*/  MUFU.EX2 R92, R92 ;  /* 0x0000005c005c7308 */ /* 0x000e620000000800 */
[----:B------:R-:W-:Y:S01]  /*10970*/  FMNMX R104, R122, R15, !PT ;  /* 0x0000000f7a687209 */ /* 0x000fe20007800000 */
[--C-:B------:R-:W-:Y:S01]  /*10980*/  FFMA R100, R120, UR12, -R121.reuse ;  /* 0x0000000c78647c23 */ /* 0x100fe20008000879 */
[----:B------:R-:W-:-:S01]  /*10990*/  FFMA R120, R141, UR12, -R121 ;  /* 0x0000000c8d787c23 */ /* 0x000fc20008000879 */
[----:B------:R-:W-:Y:S01]  /*109a0*/  @!P5 FMUL R105, R105, 0.5 ;  /* 0x3f0000006969d820 */ /* 0x000fe20000400000 */
[----:B------:R-:W-:-:S02]  /*109b0*/  FMNMX R15, R123, R104, !PT ;  /* 0x000000687b0f7209 */ /* 0x000fc40007800000 */
[----:B------:R-:W-:Y:S01]  /*109c0*/  F2FP.SATFINITE.E4M3.F32.PACK_AB_MERGE_C R97, RZ, R97, RZ ;  /* 0x00000061ff61723e */ /* 0x000fe200048070ff */
[----:B------:R-:W2:Y:S01]  /*109d0*/  MUFU.EX2 R101, R101 ;  /* 0x0000006500657308 */ /* 0x000ea20000000800 */
[----:B------:R-:W-:Y:S02]  /*109e0*/  FMNMX R104, R126, R15, !PT ;  /* 0x0000000f7e687209 */ /* 0x000fe40007800000 */
[----:B------:R-:W-:Y:S01]  /*109f0*/  LOP3.LUT R97, R97, 0xffff, RZ, 0xc0, !PT ;  /* 0x0000ffff61617812 */ /* 0x000fe200078ec0ff */
[----:B------:R-:W-:Y:S01]  /*10a00*/  @!P6 FMUL R96, R96, 0.5 ;  /* 0x3f0000006060e820 */ /* 0x000fe20000400000 */
[----:B------:R-:W-:Y:S01]  /*10a10*/  FMNMX R15, R127, R104, !PT ;  /* 0x000000687f0f7209 */ /* 0x000fe20007800000 */
[----:B------:R-:W-:-:S02]  /*10a20*/  FFMA R104, R124, UR12, -R121 ;  /* 0x0000000c7c687c23 */ /* 0x000fc40008000879 */
[----:B------:R-:W3:Y:S01]  /*10a30*/  MUFU.EX2 R105, R105 ;  /* 0x0000006900697308 */ /* 0x000ee20000000800 */
[----:B-1----:R-:W-:Y:S01]  /*10a40*/  @!P4 FMUL R92, R92, R92 ;  /* 0x0000005c5c5cc220 */ /* 0x002fe20000400000 */
[----:B------:R-:W-:-:S02]  /*10a50*/  FMNMX R108, R130, R15, !PT ;  /* 0x0000000f826c7209 */ /* 0x000fc40007800000 */
[----:B------:R-:W-:Y:S01]  /*10a60*/  FSETP.GEU.AND P4, PT, R109, -126, PT ;  /* 0xc2fc00006d00780b */ /* 0x000fe20003f8e000 */
[----:B------:R-:W-:Y:S01]  /*10a70*/  FADD R173, R37, R92 ;  /* 0x0000005c25ad7221 */ /* 0x000fe20000000000 */
[----:B------:R-:W-:Y:S02]  /*10a80*/  FMNMX R15, R131, R108, !PT ;  /* 0x0000006c830f7209 */ /* 0x000fe40007800000 */
[----:B------:R-:W1:Y:S01]  /*10a90*/  MUFU.EX2 R96, R96 ;  /* 0x0000006000607308 */ /* 0x000e620000000800 */
[----:B--2---:R-:W-:Y:S01]  /*10aa0*/  @!P2 FMUL R101, R101, R101 ;  /* 0x000000656565a220 */ /* 0x004fe20000400000 */
[----:B------:R-:W-:Y:S02]  /*10ab0*/  FSETP.GEU.AND P2, PT, R100, -126, PT ;  /* 0xc2fc00006400780b */ /* 0x000fe40003f4e000 */
[----:B------:R-:W-:Y:S01]  /*10ac0*/  FMNMX R108, R134, R15, !PT ;  /* 0x0000000f866c7209 */ /* 0x000fe20007800000 */
[----:B------:R-:W-:Y:S01]  /*10ad0*/  FADD R171, R36, R101 ;  /* 0x0000006524ab7221 */ /* 0x000fe20000000000 */
[----:B------:R-:W-:-:S02]  /*10ae0*/  F2FP.SATFINITE.E4M3.F32.PACK_AB_MERGE_C R36, RZ, R36, RZ ;  /* 0x00000024ff24723e */ /* 0x000fc400048070ff */
[----:B------:R-:W-:Y:S01]  /*10af0*/  FMNMX R15, R135, R108, !PT ;  /* 0x0000006c870f7209 */ /* 0x000fe20007800000 */
[----:B---3--:R-:W-:Y:S01]  /*10b00*/  @!P5 FMUL R105, R105, R105 ;  /* 0x000000696969d220 */ /* 0x008fe20000400000 */
[----:B------:R-:W-:Y:S01]  /*10b10*/  FSETP.GEU.AND P5, PT, R113, -126, PT ;  /* 0xc2fc00007100780b */ /* 0x000fe20003fae000 */
[----:B------:R-:W-:Y:S01]  /*10b20*/  @!P4 FMUL R109, R109, 0.5 ;  /* 0x3f0000006d6dc820 */ /* 0x000fe20000400000 */
[----:B------:R-:W-:Y:S01]  /*10b30*/  FMNMX R112, R138, R15, !PT ;  /* 0x0000000f8a707209 */ /* 0x000fe20007800000 */
[----:B------:R-:W-:-:S01]  /*10b40*/  FFMA R108, R193, UR12, -R121 ;  /* 0x0000000cc16c7c23 */ /* 0x000fc20008000879 */
[----:B------:R-:W-:Y:S01]  /*10b50*/  FADD R177, R40, R105 ;  /* 0x0000006928b17221 */ /* 0x000fe20000000000 */
[----:B------:R-:W-:Y:S01]  /*10b60*/  @!P2 FMUL R100, R100, 0.5 ;  /* 0x3f0000006464a820 */ /* 0x000fe20000400000 */
[----:B------:R-:W-:Y:S01]  /*10b70*/  FMNMX R15, R139, R112, !PT ;  /* 0x000000708b0f7209 */ /* 0x000fe20007800000 */
[----:B-1----:R-:W-:Y:S01]  /*10b80*/  @!P6 FMUL R96, R96, R96 ;  /* 0x000000606060e220 */ /* 0x002fe20000400000 */
[----:B------:R-:W-:Y:S01]  /*10b90*/  FSETP.GEU.AND P6, PT, R104, -126, PT ;  /* 0xc2fc00006800780b */ /* 0x000fe20003fce000 */
[----:B------:R-:W1:Y:S01]  /*10ba0*/  MUFU.EX2 R109, R109 ;  /* 0x0000006d006d7308 */ /* 0x000e620000000800 */
[----:B------:R-:W-:Y:S01]  /*10bb0*/  FMNMX R112, R142, R15, !PT ;  /* 0x0000000f8e707209 */ /* 0x000fe20007800000 */
[----:B------:R-:W-:Y:S01]  /*10bc0*/  FADD R175, R33, R96 ;  /* 0x0000006021af7221 */ /* 0x000fe20000000000 */
[----:B------:R-:W-:Y:S01]  /*10bd0*/  F2FP.SATFINITE.E4M3.F32.PACK_AB_MERGE_C R37, RZ, R37, RZ ;  /* 0x00000025ff25723e */ /* 0x000fe200048070ff */
[----:B------:R-:W-:Y:S01]  /*10be0*/  @!P5 FMUL R113, R113, 0.5 ;  /* 0x3f0000007171d820 */ /* 0x000fe20000400000 */
[----:B------:R-:W-:-:S02]  /*10bf0*/  FMNMX R15, R143, R112, !PT ;  /* 0x000000708f0f7209 */ /* 0x000fc40007800000 */
[----:B------:R-:W-:Y:S01]  /*10c00*/  F2FP.SATFINITE.E4M3.F32.PACK_AB_MERGE_C R33, RZ, R33, RZ ;  /* 0x00000021ff21723e */ /* 0x000fe200048070ff */
[----:B------:R-:W2:Y:S01]  /*10c10*/  MUFU.EX2 R100, R100 ;  /* 0x0000006400647308 */ /* 0x000ea20000000800 */
[----:B------:R-:W-:Y:S02]  /*10c20*/  FMNMX R112, R146, R15, !PT ;  /* 0x0000000f92707209 */ /* 0x000fe40007800000 */
[----:B------:R-:W-:Y:S01]  /*10c30*/  F2FP.SATFINITE.E4M3.F32.PACK_AB_MERGE_C R40, RZ, R40, RZ ;  /* 0x00000028ff28723e */ /* 0x000fe200048070ff */
[----:B------:R-:W-:Y:S01]  /*10c40*/  @!P6 FMUL R104, R104, 0.5 ;  /* 0x3f0000006868e820 */ /* 0x000fe20000400000 */
[----:B------:R-:W-:Y:S01]  /*10c50*/  FMNMX R15, R147, R112, !PT ;  /* 0x00000070930f7209 */ /* 0x000fe20007800000 */
[----:B------:R-:W-:-:S01]  /*10c60*/  FFMA R112, R196, UR12, -R121 ;  /* 0x0000000cc4707c23 */ /* 0x000fc20008000879 */
[----:B------:R-:W-:Y:S01]  /*10c70*/  LOP3.LUT R36, R36, 0xff, RZ, 0xc0, !PT ;  /* 0x000000ff24247812 */ /* 0x000fe200078ec0ff */
[----:B------:R-:W3:Y:S01]  /*10c80*/  MUFU.EX2 R113, R113 ;  /* 0x0000007100717308 */ /* 0x000ee20000000800 */
[----:B-1----:R-:W-:Y:S01]  /*10c90*/  @!P4 FMUL R109, R109, R109 ;  /* 0x0000006d6d6dc220 */ /* 0x002fe20000400000 */
[----:B------:R-:W-:-:S02]  /*10ca0*/  FSETP.GEU.AND P4, PT, R125, -126, PT ;  /* 0xc2fc00007d00780b */ /* 0x000fc40003f8e000 */
[----:B------:R-:W-:Y:S02]  /*10cb0*/  FMNMX R116, R150, R15, !PT ;  /* 0x0000000f96747209 */ /* 0x000fe40007800000 */
[----:B------:R-:W-:Y:S02]  /*10cc0*/  LOP3.LUT R37, R37, 0xffff, RZ, 0xc0, !PT ;  /* 0x0000ffff25257812 */ /* 0x000fe400078ec0ff */
[----:B------:R-:W1:Y:S01]  /*10cd0*/  MUFU.EX2 R104, R104 ;  /* 0x0000006800687308 */ /* 0x000e620000000800 */
[----:B--2---:R-:W-:Y:S01]  /*10ce0*/  @!P2 FMUL R100, R100, R100 ;  /* 0x000000646464a220 */ /* 0x004fe20000400000 */
[----:B------:R-:W-:Y:S02]  /*10cf0*/  FSETP.GEU.AND P2, PT, R108, -126, PT ;  /* 0xc2fc00006c00780b */ /* 0x000fe40003f4e000 */
[----:B------:R-:W-:Y:S02]  /*10d00*/  FMNMX R116, R151, R116, !PT ;  /* 0x0000007497747209 */ /* 0x000fe40007800000 */
[----:B------:R-:W-:Y:S01]  /*10d10*/  F2FP.SATFINITE.E4M3.F32.PACK_AB_MERGE_C R101, RZ, R101, RZ ;  /* 0x00000065ff65723e */ /* 0x000fe200048070ff */
[----:B------:R-:W-:Y:S01]  /*10d20*/  @!P4 FMUL R125, R125, 0.5 ;  /* 0x3f0000007d7dc820 */ /* 0x000fe20000400000 */
[----:B------:R-:W-:Y:S01]  /*10d30*/  F2FP.SATFINITE.E4M3.F32.PACK_AB_MERGE_C R92, RZ, R92, RZ ;  /* 0x0000005cff5c723e */ /* 0x000fe200048070ff */
[----:B---3--:R-:W-:Y:S01]  /*10d40*/  @!P5 FMUL R113, R113, R113 ;  /* 0x000000717171d220 */ /* 0x008fe20000400000 */
[----:B------:R-:W-:Y:S01]  /*10d50*/  FSETP.GEU.AND P5, PT, R112, -126, PT ;  /* 0xc2fc00007000780b */ /* 0x000fe20003fae000 */
[----:B------:R-:W2:Y:S01]  /*10d60*/  SHFL.BFLY PT, R15, R116, 0x1, 0x1f ;  /* 0x0c201f00740f7f89 */ /* 0x000ea200000e0000 */
[----:B------:R-:W-:Y:S01]  /*10d70*/  F2FP.SATFINITE.E4M3.F32.PACK_AB_MERGE_C R96, RZ, R96, RZ ;  /* 0x00000060ff60723e */ /* 0x000fe200048070ff */
[----:B------:R-:W3:Y:S01]  /*10d80*/  MUFU.EX2 R125, R125 ;  /* 0x0000007d007d7308 */ /* 0x000ee20000000800 */
[----:B------:R-:W-:Y:S01]  /*10d90*/  F2FP.SATFINITE.E4M3.F32.PACK_AB_MERGE_C R105, RZ, R105, RZ ;  /* 0x00000069ff69723e */ /* 0x000fe200048070ff */
[----:B------:R-:W-:Y:S01]  /*10da0*/  @!P2 FMUL R108, R108, 0.5 ;  /* 0x3f0000006c6ca820 */ /* 0x000fe20000400000 */
[----:B------:R-:W-:Y:S01]  /*10db0*/  LOP3.LUT R96, R96, 0xff, RZ, 0xc0, !PT ;  /* 0x000000ff60607812 */ /* 0x000fe200078ec0ff */
[----:B-1----:R-:W-:Y:S01]  /*10dc0*/  @!P6 FMUL R104, R104, R104 ;  /* 0x000000686868e220 */ /* 0x002fe20000400000 */
[----:B------:R-:W-:-:S02]  /*10dd0*/  FSETP.GEU.AND P6, PT, R117, -126, PT ;  /* 0xc2fc00007500780b */ /* 0x000fc40003fce000 */
[----:B------:R-:W-:Y:S01]  /*10de0*/  LOP3.LUT R105, R105, 0xffff, RZ, 0xc0, !PT ;  /* 0x0000ffff69697812 */ /* 0x000fe200078ec0ff */
[----:B------:R-:W1:Y:S02]  /*10df0*/  MUFU.EX2 R108, R108 ;  /* 0x0000006c006c7308 */ /* 0x000e640000000800 */
[----:B------:R-:W-:-:S06]  /*10e00*/  @!P5 FMUL R112, R112, 0.5 ;  /* 0x3f0000007070d820 */ /* 0x000fcc0000400000 */
[----:B------:R-:W4:Y:S01]  /*10e10*/  MUFU.EX2 R112, R112 ;  /* 0x0000007000707308 */ /* 0x000f220000000800 */
[----:B---3--:R-:W-:Y:S01]  /*10e20*/  @!P4 FMUL R125, R125, R125 ;  /* 0x0000007d7d7dc220 */ /* 0x008fe20000400000 */
[----:B------:R-:W-:Y:S01]  /*10e30*/  @!P6 FMUL R117, R117, 0.5 ;  /* 0x3f0000007575e820 */ /* 0x000fe20000400000 */
[----:B------:R-:W-:Y:S02]  /*10e40*/  FSETP.GEU.AND P4, PT, R198, -126, PT ;  /* 0xc2fc0000c600780b */ /* 0x000fe40003f8e000 */
[----:B--2---:R-:W-:-:S03]  /*10e50*/  FMNMX R15, R116, R15, !PT ;  /* 0x0000000f740f7209 */ /* 0x004fc60007800000 */
[----:B------:R-:W2:Y:S01]  /*10e60*/  MUFU.EX2 R117, R117 ;  /* 0x0000007500757308 */ /* 0x000ea20000000800 */
[----:B-1----:R-:W-:Y:S01]  /*10e70*/  @!P2 FMUL R108, R108, R108 ;  /* 0x0000006c6c6ca220 */ /* 0x002fe20000400000 */
[----:B------:R-:W-:Y:S01]  /*10e80*/  FSETP.GEU.AND P2, PT, R129, -126, PT ;  /* 0xc2fc00008100780b */ /* 0x000fe20003f4e000 */
[----:B------:R-:W1:Y:S05]  /*10e90*/  SHFL.BFLY PT, R124, R15, 0x2, 0x1f ;  /* 0x0c401f000f7c7f89 */ /* 0x000e6a00000e0000 */
[----:B------:R-:W-:Y:S01]  /*10ea0*/  @!P4 FMUL R198, R198, 0.5 ;  /* 0x3f000000c6c6c820 */ /* 0x000fe20000400000 */
[----:B----4-:R-:W-:Y:S01]  /*10eb0*/  @!P5 FMUL R112, R112, R112 ;  /* 0x000000707070d220 */ /* 0x010fe20000400000 */
[----:B------:R-:W-:-:S02]  /*10ec0*/  FSETP.GEU.AND P5, PT, R120, -126, PT ;  /* 0xc2fc00007800780b */ /* 0x000fc40003fae000 */
[----:B------:R-:W3:Y:S03]  /*10ed0*/  MUFU.EX2 R116, R198 ;  /* 0x000000c600747308 */ /* 0x000ee60000000800 */
[----:B------:R-:W-:Y:S01]  /*10ee0*/  @!P2 FMUL R129, R129, 0.5 ;  /* 0x3f0000008181a820 */ /* 0x000fe20000400000 */
[----:B--2---:R-:W-:Y:S01]  /*10ef0*/  @!P6 FMUL R117, R117, R117 ;  /* 0x000000757575e220 */ /* 0x004fe20000400000 */
[----:B------:R-:W-:-:S04]  /*10f00*/  FSETP.GEU.AND P6, PT, R133, -126, PT ;  /* 0xc2fc00008500780b */ /* 0x000fc80003fce000 */
[----:B------:R-:W2:Y:S02]  /*10f10*/  MUFU.EX2 R129, R129 ;  /* 0x0000008100817308 */ /* 0x000ea40000000800 */
[----:B------:R-:W-:Y:S01]  /*10f20*/  @!P5 FMUL R120, R120, 0.5 ;  /* 0x3f0000007878d820 */ /* 0x000fe20000400000 */
[----:B-1----:R-:W-:-:S05]  /*10f30*/  FMNMX R15, R15, R124, !PT ;  /* 0x0000007c0f0f7209 */ /* 0x002fca0007800000 */
[----:B------:R-:W1:Y:S01]  /*10f40*/  MUFU.EX2 R120, R120 ;  /* 0x0000007800787308 */ /* 0x000e620000000800 */
[----:B---3--:R-:W-:Y:S01]  /*10f50*/  @!P4 FMUL R116, R116, R116 ;  /* 0x000000747474c220 */ /* 0x008fe20000400000 */
[----:B------:R-:W-:Y:S01]  /*10f60*/  @!P6 FMUL R133, R133, 0.5 ;  /* 0x3f0000008585e820 */ /* 0x000fe20000400000 */
[----:B------:R-:W-:-:S05]  /*10f70*/  FSETP.GEU.AND P4, PT, R145, -126, PT ;  /* 0xc2fc00009100780b */ /* 0x000fca0003f8e000 */
[----:B------:R-:W3:Y:S01]  /*10f80*/  MUFU.EX2 R133, R133 ;  /* 0x0000008500857308 */ /* 0x000ee20000000800 */
[----:B--2---:R-:W-:Y:S01]  /*10f90*/  @!P2 FMUL R129, R129, R129 ;  /* 0x000000818181a220 */ /* 0x004fe20000400000 */
[----:B------:R-:W-:-:S06]  /*10fa0*/  FSETP.GEU.AND P2, PT, R144, -126, PT ;  /* 0xc2fc00009000780b */ /* 0x000fcc0003f4e000 */
[----:B------:R-:W-:Y:S01]  /*10fb0*/  @!P4 FMUL R145, R145, 0.5 ;  /* 0x3f0000009191c820 */ /* 0x000fe20000400000 */
[----:B-1----:R-:W-:Y:S01]  /*10fc0*/  @!P5 FMUL R120, R120, R120 ;  /* 0x000000787878d220 */ /* 0x002fe20000400000 */
[----:B------:R-:W-:Y:S02]  /*10fd0*/  FSETP.GEU.AND P5, PT, R148, -126, PT ;  /* 0xc2fc00009400780b */ /* 0x000fe40003fae000 */
[----:B------:R-:W1:Y:S03]  /*10fe0*/  MUFU.EX2 R124, R145 ;  /* 0x00000091007c7308 */ /* 0x000e660000000800 */
[----:B------:R-:W-:Y:S01]  /*10ff0*/  @!P2 FMUL R144, R144, 0.5 ;  /* 0x3f0000009090a820 */ /* 0x000fe20000400000 */
[----:B---3--:R-:W-:Y:S01]  /*11000*/  @!P6 FMUL R133, R133, R133 ;  /* 0x000000858585e220 */ /* 0x008fe20000400000 */
[----:B------:R-:W-:-:S03]  /*11010*/  FSETP.NEU.AND P6, PT, R15, -INF , PT ;  /* 0xff8000000f00780b */ /* 0x000fc60003fcd000 */
[----:B------:R2:W3:Y:S01]  /*11020*/  MUFU.EX2 R137, R144 ;  /* 0x0000009000897308 */ /* 0x0004e20000000800 */
[----:B------:R-:W-:Y:S02]  /*11030*/  FSEL R136, R15, RZ, P6 ;  /* 0x000000ff0f887208 */ /* 0x000fe40003000000 */
[----:B------:R-:W-:Y:S01]  /*11040*/  @!P5 FMUL R148, R148, 0.5 ;  /* 0x3f0000009494d820 */ /* 0x000fe20000400000 */
[----:B------:R-:W-:Y:S02]  /*11050*/  FSETP.GEU.AND P6, PT, R149, -126, PT ;  /* 0xc2fc00009500780b */ /* 0x000fe40003fce000 */
[----:B------:R-:W-:Y:S02]  /*11060*/  FMUL R132, R136, UR12 ;  /* 0x0000000c88847c20 */ /* 0x000fe40008400000 */
[----:B------:R4:W5:Y:S01]  /*11070*/  MUFU.EX2 R121, R148 ;  /* 0x0000009400797308 */ /* 0x0009620000000800 */
[----:B-1----:R-:W-:Y:S01]  /*11080*/  @!P4 FMUL R124, R124, R124 ;  /* 0x0000007c7c7cc220 */ /* 0x002fe20000400000 */
[----:B------:R-:W-:Y:S01]  /*11090*/  FADD R13, -R136, R13 ;  /* 0x0000000d880d7221 */ /* 0x000fe20000000100 */
[----:B------:R-:W-:-:S01]  /*110a0*/  FFMA R141, R27, UR12, -R132 ;  /* 0x0000000c1b8d7c23 */ /* 0x000fc20008000884 */
[--C-:B------:R-:W-:Y:S01]  /*110b0*/  FFMA R140, R128, UR12, -R132.reuse ;  /* 0x0000000c808c7c23 */ /* 0x100fe20008000884 */
[----:B--2---:R-:W-:-:S01]  /*110c0*/  FFMA R144, R30, UR12, -R132 ;  /* 0x0000000c1e907c23 */ /* 0x004fc20008000884 */
[--C-:B------:R-:W-:Y:S01]  /*110d0*/  FFMA R145, R31, UR12, -R132.reuse ;  /* 0x0000000c1f917c23 */ /* 0x100fe20008000884 */
[----:B------:R-:W-:-:S01]  /*110e0*/  FFMA R123, R123, UR12, -R132 ;  /* 0x0000000c7b7b7c23 */ /* 0x000fc20008000884 */
[----:B------:R-:W-:Y:S01]  /*110f0*/  FSETP.GEU.AND P4, PT, R141, -126, PT ;  /* 0xc2fc00008d00780b */ /* 0x000fe20003f8e000 */
[----:B------:R-:W-:Y:S01]  /*11100*/  @!P6 FMUL R149, R149, 0.5 ;  /* 0x3f0000009595e820 */ /* 0x000fe20000400000 */
[----:B---3--:R-:W-:Y:S01]  /*11110*/  @!P2 FMUL R137, R137, R137 ;  /* 0x000000898989a220 */ /* 0x008fe20000400000 */
[----:B------:R-:W-:Y:S01]  /*11120*/  FSETP.GEU.AND P2, PT, R140, -126, PT ;  /* 0xc2fc00008c00780b */ /* 0x000fe20003f4e000 */
[--C-:B----4-:R-:W-:Y:S01]  /*11130*/  FFMA R148, R34, UR12, -R132.reuse ;  /* 0x0000000c22947c23 */ /* 0x110fe20008000884 */
[----:B------:R-:W1:Y:S01]  /*11140*/  MUFU.EX2 R128, R149 ;  /* 0x0000009500807308 */ /* 0x000e620000000800 */
[----:B------:R-:W-:-:S01]  /*11150*/  FFMA R127, R127, UR12, -R132 ;  /* 0x0000000c7f7f7c23 */ /* 0x000fc20008000884 */
[--C-:B------:R-:W-:Y:S01]  /*11160*/  FFMA R131, R131, UR12, -R132.reuse ;  /* 0x0000000c83837c23 */ /* 0x100fe20008000884 */
[----:B------:R-:W-:-:S01]  /*11170*/  FFMA R138, R138, UR12, -R132 ;  /* 0x0000000c8a8a7c23 */ /* 0x000fc20008000884 */
[----:B-----5:R-:W-:Y:S01]  /*11180*/  @!P5 FMUL R121, R121, R121 ;  /* 0x000000797979d220 */ /* 0x020fe20000400000 */
[----:B------:R-:W-:Y:S01]  /*11190*/  FSETP.GEU.AND P5, PT, R144, -126, PT ;  /* 0xc2fc00009000780b */ /* 0x000fe20003fae000 */
[--C-:B------:R-:W-:Y:S01]  /*111a0*/  FFMA R176, R134, UR12, -R132.reuse ;  /* 0x0000000c86b07c23 */ /* 0x100fe20008000884 */
[----:B------:R-:W-:-:S01]  /*111b0*/  FFMA R136, R139, UR12, -R132 ;  /* 0x0000000c8b887c23 */ /* 0x000fc20008000884 */
[----:B------:R-:W-:Y:S01]  /*111c0*/  @!P4 FMUL R141, R141, 0.5 ;  /* 0x3f0000008d8dc820 */ /* 0x000fe20000400000 */
[----:B------:R-:W-:-:S01]  /*111d0*/  FFMA R168, R142, UR12, -R132 ;  /* 0x0000000c8ea87c23 */ /* 0x000fc20008000884 */
[--C-:B------:R-:W-:Y:S01]  /*111e0*/  FFMA R143, R143, UR12, -R132.reuse ;  /* 0x0000000c8f8f7c23 */ /* 0x100fe20008000884 */
[----:B------:R-:W-:Y:S01]  /*111f0*/  @!P2 FMUL R140, R140, 0.5 ;  /* 0x3f0000008c8ca820 */ /* 0x000fe20000400000 */
[----:B------:R2:W3:Y:S01]  /*11200*/  MUFU.EX2 R30, R141 ;  /* 0x0000008d001e7308 */ /* 0x0004e20000000800 */
[----:B------:R-:W-:-:S01]  /*11210*/  FFMA R172, R146, UR12, -R132 ;  /* 0x0000000c92ac7c23 */ /* 0x000fc20008000884 */
[--C-:B------:R-:W-:Y:S01]  /*11220*/  FFMA R178, R147, UR12, -R132.reuse ;  /* 0x0000000c93b27c23 */ /* 0x100fe20008000884 */
[----:B------:R-:W-:-:S01]  /*11230*/  FFMA R180, R150, UR12, -R132 ;  /* 0x0000000c96b47c23 */ /* 0x000fc20008000884 */
[----:B------:R-:W-:Y:S01]  /*11240*/  FADD R142, R16, R73 ;  /* 0x00000049108e7221 */ /* 0x000fe20000000000 */
[----:B-1----:R-:W-:Y:S01]  /*11250*/  @!P6 FMUL R128, R128, R128 ;  /* 0x000000808080e220 */ /* 0x002fe20000400000 */
[----:B------:R-:W-:Y:S01]  /*11260*/  @!P5 FMUL R144, R144, 0.5 ;  /* 0x3f0000009090d820 */ /* 0x000fe20000400000 */
[----:B------:R-:W-:Y:S01]  /*11270*/  FSETP.GEU.AND P6, PT, R145, -126, PT ;  /* 0xc2fc00009100780b */ /* 0x000fe20003fce000 */
[----:B------:R1:W4:Y:S01]  /*11280*/  MUFU.EX2 R27, R140 ;  /* 0x0000008c001b7308 */ /* 0x0003220000000800 */
[----:B--2---:R-:W-:-:S01]  /*11290*/  FFMA R141, R38, UR12, -R132 ;  /* 0x0000000c268d7c23 */ /* 0x004fc20008000884 */
[----:B------:R-:W-:Y:S01]  /*112a0*/  FADD R147, R28, R93 ;  /* 0x0000005d1c937221 */ /* 0x000fe20000000000 */
[----:B------:R-:W-:-:S01]  /*112b0*/  FADD R134, R56, R129 ;  /* 0x0000008138867221 */ /* 0x000fc20000000000 */
[----:B------:R-:W-:Y:S01]  /*112c0*/  FADD R146, R18, R77 ;  /* 0x0000004d12927221 */ /* 0x000fe20000000000 */
[----:B------:R-:W-:-:S01]  /*112d0*/  FADD R139, R41, R104 ;  /* 0x00000068298b7221 */ /* 0x000fc20000000000 */
[----:B------:R-:W-:Y:S01]  /*112e0*/  FADD R149, R25, R84 ;  /* 0x0000005419957221 */ /* 0x000fe20000000000 */
[----:B------:R-:W-:-:S01]  /*112f0*/  FADD R147, R147, R134 ;  /* 0x0000008693937221 */ /* 0x000fc20000000000 */
[----:B------:R2:W5:Y:S01]  /*11300*/  MUFU.EX2 R31, R144 ;  /* 0x00000090001f7308 */ /* 0x0005620000000800 */
[----:B-1----:R-:W-:-:S01]  /*11310*/  FFMA R140, R35, UR12, -R132 ;  /* 0x0000000c238c7c23 */ /* 0x002fc20008000884 */
[----:B---3--:R-:W-:Y:S01]  /*11320*/  @!P4 FMUL R30, R30, R30 ;  /* 0x0000001e1e1ec220 */ /* 0x008fe20000400000 */
[----:B------:R-:W-:-:S01]  /*11330*/  FADD R134, R57, R116 ;  /* 0x0000007439867221 */ /* 0x000fc20000000000 */
[----:B------:R-:W-:Y:S01]  /*11340*/  @!P6 FMUL R145, R145, 0.5 ;  /* 0x3f0000009191e820 */ /* 0x000fe20000400000 */
[----:B------:R-:W-:-:S01]  /*11350*/  FADD R146, R146, R139 ;  /* 0x0000008b92927221 */ /* 0x000fc20000000000 */
[----:B------:R-:W-:Y:S01]  /*11360*/  FSETP.GEU.AND P4, PT, R140, -126, PT ;  /* 0xc2fc00008c00780b */ /* 0x000fe20003f8e000 */
[----:B------:R-:W-:-:S01]  /*11370*/  FADD R139, R49, R108 ;  /* 0x0000006c318b7221 */ /* 0x000fc20000000000 */
[----:B------:R1:W3:Y:S01]  /*11380*/  MUFU.EX2 R34, R145 ;  /* 0x0000009100227308 */ /* 0x0002e20000000800 */
[----:B----4-:R-:W-:Y:S01]  /*11390*/  @!P2 FMUL R27, R27, R27 ;  /* 0x0000001b1b1ba220 */ /* 0x010fe20000400000 */
[----:B------:R-:W-:Y:S01]  /*113a0*/  FSETP.GEU.AND P2, PT, R148, -126, PT ;  /* 0xc2fc00009400780b */ /* 0x000fe20003f4e000 */
[----:B--2---:R-:W-:-:S01]  /*113b0*/  FFMA R144, R39, UR12, -R132 ;  /* 0x0000000c27907c23 */ /* 0x004fc20008000884 */
[----:B------:R-:W-:Y:S01]  /*113c0*/  FADD R149, R149, R134 ;  /* 0x0000008695957221 */ /* 0x000fe20000000000 */
[----:B------:R-:W-:-:S01]  /*113d0*/  FADD R150, R22, R85 ;  /* 0x0000005516967221 */ /* 0x000fc20000000000 */
[----:B------:R-:W-:Y:S01]  /*113e0*/  FADD R134, R60, R133 ;  /* 0x000000853c867221 */ /* 0x000fe20000000000 */
[----:B------:R-:W-:Y:S01]  /*113f0*/  F2FP.SATFINITE.E4M3.F32.PACK_AB_MERGE_C R22, RZ, R22, RZ ;  /* 0x00000016ff16723e */ /* 0x000fe200048070ff */
[----:B------:R-:W-:Y:S01]  /*11400*/  FMUL R13, R13, UR12 ;  /* 0x0000000c0d0d7c20 */ /* 0x000fe20008400000 */
[----:B-----5:R-:W-:Y:S01]  /*11410*/  @!P5 FMUL R31, R31, R31 ;  /* 0x0000001f1f1fd220 */ /* 0x020fe20000400000 */
[----:B------:R-:W-:Y:S01]  /*11420*/  FSETP.GEU.AND P5, PT, R141, -126, PT ;  /* 0xc2fc00008d00780b */ /* 0x000fe20003fae000 */
[----:B------:R-:W-:Y:S01]  /*11430*/  @!P4 FMUL R140, R140, 0.5 ;  /* 0x3f0000008c8cc820 */ /* 0x000fe20000400000 */
[----:B-1----:R-:W-:Y:S01]  /*11440*/  FFMA R145, R42, UR12, -R132 ;  /* 0x0000000c2a917c23 */ /* 0x002fe20008000884 */
[----:B------:R-:W-:-:S01]  /*11450*/  FADD R150, R150, R139 ;  /* 0x0000008b96967221 */ /* 0x000fc20000000000 */
[----:B------:R-:W-:Y:S01]  /*11460*/  F2FP.SATFINITE.E4M3.F32.PACK_AB_MERGE_C R28, RZ, R28, RZ ;  /* 0x0000001cff1c723e */ /* 0x000fe200048070ff */
[----:B------:R1:W2:Y:S01]  /*11470*/  MUFU.EX2 R38, R140 ;  /* 0x0000008c00267308 */ /* 0x0002a20000000800 */
[----:B------:R-:W-:Y:S01]  /*11480*/  @!P2 FMUL R148, R148, 0.5 ;  /* 0x3f0000009494a820 */ /* 0x000fe20000400000 */
[----:B---3--:R-:W-:Y:S01]  /*11490*/  @!P6 FMUL R34, R34, R34 ;  /* 0x000000222222e220 */ /* 0x008fe20000400000 */
[----:B------:R-:W-:-:S02]  /*114a0*/  FSETP.GEU.AND P6, PT, R144, -126, PT ;  /* 0xc2fc00009000780b */ /* 0x000fc40003fce000 */
[----:B------:R-:W-:Y:S02]  /*114b0*/  F2FP.SATFINITE.E4M3.F32.PACK_AB_MERGE_C R41, RZ, R41, RZ ;  /* 0x00000029ff29723e */ /* 0x000fe400048070ff */
[----:B------:R-:W-:Y:S01]  /*114c0*/  F2FP.SATFINITE.E4M3.F32.PACK_AB_MERGE_C R49, RZ, R49, RZ ;  /* 0x00000031ff31723e */ /* 0x000fe200048070ff */
[----:B------:R-:W-:Y:S01]  /*114d0*/  @!P5 FMUL R141, R141, 0.5 ;  /* 0x3f0000008d8dd820 */ /* 0x000fe20000400000 */
[----:B------:R3:W4:Y:S01]  /*114e0*/  MUFU.EX2 R35, R148 ;  /* 0x0000009400237308 */ /* 0x0007220000000800 */
[----:B-1----:R-:W-:-:S01]  /*114f0*/  FFMA R140, R46, UR12, -R132 ;  /* 0x0000000c2e8c7c23 */ /* 0x002fc20008000884 */
[----:B------:R-:W-:Y:S02]  /*11500*/  F2FP.SATFINITE.E4M3.F32.PACK_AB_MERGE_C R16, RZ, R16, RZ ;  /* 0x00000010ff10723e */ /* 0x000fe400048070ff */
[----:B------:R-:W-:Y:S02]  /*11510*/  LOP3.LUT R41, R41, 0xff, RZ, 0xc0, !PT ;  /* 0x000000ff29297812 */ /* 0x000fe400078ec0ff */
[----:B------:R-:W-:Y:S01]  /*11520*/  LOP3.LUT R16, R16, 0xff, RZ, 0xc0, !PT ;  /* 0x000000ff10107812 */ /* 0x000fe200078ec0ff */
[----:B------:R-:W-:Y:S01]  /*11530*/  @!P6 FMUL R144, R144, 0.5 ;  /* 0x3f0000009090e820 */ /* 0x000fe20000400000 */
[----:B------:R1:W5:Y:S01]  /*11540*/  MUFU.EX2 R39, R141 ;  /* 0x0000008d00277308 */ /* 0x0003620000000800 */
[----:B---3--:R-:W-:-:S01]  /*11550*/  FFMA R148, R43, UR12, -R132 ;  /* 0x0000000c2b947c23 */ /* 0x008fc20008000884 */
[----:B--2---:R-:W-:Y:S01]  /*11560*/  @!P4 FMUL R38, R38, R38 ;  /* 0x000000262626c220 */ /* 0x004fe20000400000 */
[----:B------:R-:W-:-:S02]  /*11570*/  F2FP.SATFINITE.E4M3.F32.PACK_AB_MERGE_C R56, RZ, R56, RZ ;  /* 0x00000038ff38723e */ /* 0x000fc400048070ff */
[----:B------:R-:W-:Y:S02]  /*11580*/  F2FP.SATFINITE.E4M3.F32.PACK_AB_MERGE_C R73, RZ, R73, RZ ;  /* 0x00000049ff49723e */ /* 0x000fe400048070ff */
[----:B------:R-:W-:Y:S01]  /*11590*/  FSETP.GEU.AND P4, PT, R148, -126, PT ;  /* 0xc2fc00009400780b */ /* 0x000fe20003f8e000 */
[----:B------:R2:W3:Y:S01]  /*115a0*/  MUFU.EX2 R42, R144 ;  /* 0x00000090002a7308 */ /* 0x0004e20000000800 */
[----:B----4-:R-:W-:Y:S01]  /*115b0*/  @!P2 FMUL R35, R35, R35 ;  /* 0x000000232323a220 */ /* 0x010fe20000400000 */
[----:B------:R-:W-:Y:S01]  /*115c0*/  FSETP.GEU.AND P2, PT, R145, -126, PT ;  /* 0xc2fc00009100780b */ /* 0x000fe20003f4e000 */
[----:B-1----:R-:W-:-:S01]  /*115d0*/  FFMA R141, R47, UR12, -R132 ;  /* 0x0000000c2f8d7c23 */ /* 0x002fc20008000884 */
[----:B------:R-:W-:Y:S02]  /*115e0*/  F2FP.SATFINITE.E4M3.F32.PACK_AB_MERGE_C R57, RZ, R57, RZ ;  /* 0x00000039ff39723e */ /* 0x000fe400048070ff */
[----:B------:R-:W-:Y:S02]  /*115f0*/  F2FP.SATFINITE.E4M3.F32.PACK_AB_MERGE_C R77, RZ, R77, RZ ;  /* 0x0000004dff4d723e */ /* 0x000fe400048070ff */
[----:B------:R-:W-:Y:S01]  /*11600*/  F2FP.SATFINITE.E4M3.F32.PACK_AB_MERGE_C R85, RZ, R85, RZ ;  /* 0x00000055ff55723e */ /* 0x000fe200048070ff */
[----:B-----5:R-:W-:Y:S01]  /*11610*/  @!P5 FMUL R39, R39, R39 ;  /* 0x000000272727d220 */ /* 0x020fe20000400000 */
[----:B------:R-:W-:Y:S01]  /*11620*/  FSETP.GEU.AND P5, PT, R140, -126, PT ;  /* 0xc2fc00008c00780b */ /* 0x000fe20003fae000 */
[----:B--2---:R-:W-:-:S01]  /*11630*/  FFMA R144, R50, UR12, -R132 ;  /* 0x0000000c32907c23 */ /* 0x004fc20008000884 */
[----:B------:R-:W-:Y:S01]  /*11640*/  @!P4 FMUL R148, R148, 0.5 ;  /* 0x3f0000009494c820 */ /* 0x000fe20000400000 */
[----:B------:R-:W-:-:S02]  /*11650*/  LOP3.LUT R57, R57, 0xffff, RZ, 0xc0, !PT ;  /* 0x0000ffff39397812 */ /* 0x000fc400078ec0ff */
[----:B------:R-:W-:Y:S01]  /*11660*/  @!P2 FMUL R145, R145, 0.5 ;  /* 0x3f0000009191a820 */ /* 0x000fe20000400000 */
[----:B------:R1:W2:Y:S01]  /*11670*/  MUFU.EX2 R46, R148 ;  /* 0x00000094002e7308 */ /* 0x0002a20000000800 */
[----:B---3--:R-:W-:Y:S01]  /*11680*/  @!P6 FMUL R42, R42, R42 ;  /* 0x0000002a2a2ae220 */ /* 0x008fe20000400000 */
[----:B------:R-:W-:Y:S02]  /*11690*/  FSETP.GEU.AND P6, PT, R141, -126, PT ;  /* 0xc2fc00008d00780b */ /* 0x000fe40003fce000 */
[----:B------:R-:W-:Y:S02]  /*116a0*/  LOP3.LUT R77, R77, 0xff, RZ, 0xc0, !PT ;  /* 0x000000ff4d4d7812 */ /* 0x000fe400078ec0ff */
[----:B------:R-:W-:Y:S01]  /*116b0*/  F2FP.SATFINITE.E4M3.F32.PACK_AB_MERGE_C R108, RZ, R108, RZ ;  /* 0x0000006cff6c723e */ /* 0x000fe200048070ff */
[----:B------:R-:W-:Y:S01]  /*116c0*/  @!P5 FMUL R140, R140, 0.5 ;  /* 0x3f0000008c8cd820 */ /* 0x000fe20000400000 */
[----:B------:R3:W4:Y:S01]  /*116d0*/  MUFU.EX2 R43, R145 ;  /* 0x00000091002b7308 */ /* 0x0007220000000800 */
[----:B-1----:R-:W-:-:S01]  /*116e0*/  FFMA R148, R54, UR12, -R132 ;  /* 0x0000000c36947c23 */ /* 0x002fc20008000884 */
[----:B------:R-:W-:-:S02]  /*116f0*/  F2FP.SATFINITE.E4M3.F32.PACK_AB_MERGE_C R60, RZ, R60, RZ ;  /* 0x0000003cff3c723e */ /* 0x000fc400048070ff */
[----:B------:R-:W-:Y:S02]  /*11700*/  LOP3.LUT R85, R85, 0xff, RZ, 0xc0, !PT ;  /* 0x000000ff55557812 */ /* 0x000fe400078ec0ff */
[----:B------:R-:W-:Y:S01]  /*11710*/  F2FP.SATFINITE.E4M3.F32.PACK_AB_MERGE_C R93, RZ, R93, RZ ;  /* 0x0000005dff5d723e */ /* 0x000fe200048070ff */
[----:B------:R-:W-:Y:S01]  /*11720*/  @!P6 FMUL R141, R141, 0.5 ;  /* 0x3f0000008d8de820 */ /* 0x000fe20000400000 */
[----:B------:R1:W5:Y:S01]  /*11730*/  MUFU.EX2 R47, R140 ;  /* 0x0000008c002f7308 */ /* 0x0003620000000800 */
[----:B---3--:R-:W-:-:S01]  /*11740*/  FFMA R145, R51, UR12, -R132 ;  /* 0x0000000c33917c23 */ /* 0x008fc20008000884 */
[----:B--2---:R-:W-:Y:S01]  /*11750*/  @!P4 FMUL R46, R46, R46 ;  /* 0x0000002e2e2ec220 */ /* 0x004fe20000400000 */
[----:B------:R-:W-:Y:S02]  /*11760*/  F2FP.SATFINITE.E4M3.F32.PACK_AB_MERGE_C R84, RZ, R84, RZ ;  /* 0x00000054ff54723e */ /* 0x000fe400048070ff */
[----:B------:R-:W-:Y:S02]  /*11770*/  F2FP.SATFINITE.E4M3.F32.PACK_AB_MERGE_C R104, RZ, R104, RZ ;  /* 0x00000068ff68723e */ /* 0x000fe400048070ff */
[----:B------:R-:W-:Y:S01]  /*11780*/  FSETP.GEU.AND P4, PT, R145, -126, PT ;  /* 0xc2fc00009100780b */ /* 0x000fe20003f8e000 */
[----:B------:R2:W3:Y:S01]  /*11790*/  MUFU.EX2 R50, R141 ;  /* 0x0000008d00327308 */ /* 0x0004e20000000800 */
[----:B----4-:R-:W-:Y:S01]  /*117a0*/  @!P2 FMUL R43, R43, R43 ;  /* 0x0000002b2b2ba220 */ /* 0x010fe20000400000 */
[----:B------:R-:W-:Y:S01]  /*117b0*/  FSETP.GEU.AND P2, PT, R144, -126, PT ;  /* 0xc2fc00009000780b */ /* 0x000fe20003f4e000 */
[----:B-1----:R-:W-:-:S01]  /*117c0*/  FFMA R140, R55, UR12, -R132 ;  /* 0x0000000c378c7c23 */ /* 0x002fc20008000884 */
[----:B------:R-:W-:-:S02]  /*117d0*/  F2FP.SATFINITE.E4M3.F32.PACK_AB_MERGE_C R133, RZ, R133, RZ ;  /* 0x00000085ff85723e */ /* 0x000fc400048070ff */
[----:B------:R-:W-:Y:S02]  /*117e0*/  F2FP.SATFINITE.E4M3.F32.PACK_AB_MERGE_C R18, RZ, R18, RZ ;  /* 0x00000012ff12723e */ /* 0x000fe400048070ff */
[----:B------:R-:W-:Y:S01]  /*117f0*/  F2FP.SATFINITE.E4M3.F32.PACK_AB_MERGE_C R129, RZ, R129, RZ ;  /* 0x00000081ff81723e */ /* 0x000fe200048070ff */
[----:B-----5:R-:W-:Y:S01]  /*11800*/  @!P5 FMUL R47, R47, R47 ;  /* 0x0000002f2f2fd220 */ /* 0x020fe20000400000 */
[----:B------:R-:W-:Y:S01]  /*11810*/  FSETP.GEU.AND P5, PT, R148, -126, PT ;  /* 0xc2fc00009400780b */ /* 0x000fe20003fae000 */
[----:B--2---:R-:W-:-:S01]  /*11820*/  FFMA R141, R58, UR12, -R132 ;  /* 0x0000000c3a8d7c23 */ /* 0x004fc20008000884 */
[----:B------:R-:W-:Y:S01]  /*11830*/  @!P4 FMUL R145, R145, 0.5 ;  /* 0x3f0000009191c820 */ /* 0x000fe20000400000 */
[----:B------:R-:W-:Y:S02]  /*11840*/  F2FP.SATFINITE.E4M3.F32.PACK_AB_MERGE_C R116, RZ, R116, RZ ;  /* 0x00000074ff74723e */ /* 0x000fe400048070ff */
[----:B------:R-:W-:Y:S01]  /*11850*/  @!P2 FMUL R144, R144, 0.5 ;  /* 0x3f0000009090a820 */ /* 0x000fe20000400000 */
[----:B------:R1:W2:Y:S01]  /*11860*/  MUFU.EX2 R54, R145 ;  /* 0x0000009100367308 */ /* 0x0002a20000000800 */
[----:B---3--:R-:W-:Y:S01]  /*11870*/  @!P6 FMUL R50, R50, R50 ;  /* 0x000000323232e220 */ /* 0x008fe20000400000 */
[----:B------:R-:W-:-:S02]  /*11880*/  FSETP.GEU.AND P6, PT, R140, -126, PT ;  /* 0xc2fc00008c00780b */ /* 0x000fc40003fce000 */
[----:B------:R-:W-:Y:S02]  /*11890*/  LOP3.LUT R18, R18, 0xff, RZ, 0xc0, !PT ;  /* 0x000000ff12127812 */ /* 0x000fe400078ec0ff */
[----:B------:R-:W-:Y:S01]  /*118a0*/  LOP3.LUT R116, R116, 0xffff, RZ, 0xc0, !PT ;  /* 0x0000ffff74747812 */ /* 0x000fe200078ec0ff */
[----:B------:R-:W-:Y:S01]  /*118b0*/  @!P5 FMUL R148, R148, 0.5 ;  /* 0x3f0000009494d820 */ /* 0x000fe20000400000 */
[----:B------:R3:W4:Y:S01]  /*118c0*/  MUFU.EX2 R51, R144 ;  /* 0x0000009000337308 */ /* 0x0007220000000800 */
[----:B-1----:R-:W-:-:S06]  /*118d0*/  FFMA R145, R62, UR12, -R132 ;  /* 0x0000000c3e917c23 */ /* 0x002fcc0008000884 */
[----:B------:R-:W-:Y:S01]  /*118e0*/  @!P6 FMUL R140, R140, 0.5 ;  /* 0x3f0000008c8ce820 */ /* 0x000fe20000400000 */
[----:B------:R1:W5:Y:S01]  /*118f0*/  MUFU.EX2 R55, R148 ;  /* 0x0000009400377308 */ /* 0x0003620000000800 */
[----:B---3--:R-:W-:-:S01]  /*11900*/  FFMA R144, R59, UR12, -R132 ;  /* 0x0000000c3b907c23 */ /* 0x008fc20008000884 */
[----:B--2---:R-:W-:-:S04]  /*11910*/  @!P4 FMUL R54, R54, R54 ;  /* 0x000000363636c220 */ /* 0x004fc80000400000 */
[----:B------:R-:W-:Y:S02]  /*11920*/  FSETP.GEU.AND P4, PT, R144, -126, PT ;  /* 0xc2fc00009000780b */ /* 0x000fe40003f8e000 */
[----:B------:R2:W3:Y:S01]  /*11930*/  MUFU.EX2 R58, R140 ;  /* 0x0000008c003a7308 */ /* 0x0004e20000000800 */
[----:B----4-:R-:W-:Y:S01]  /*11940*/  @!P2 FMUL R51, R51, R51 ;  /* 0x000000333333a220 */ /* 0x010fe20000400000 */
[----:B------:R-:W-:Y:S01]  /*11950*/  FSETP.GEU.AND P2, PT, R141, -126, PT ;  /* 0xc2fc00008d00780b */ /* 0x000fe20003f4e000 */
[----:B-1----:R-:W-:-:S01]  /*11960*/  FFMA R148, R63, UR12, -R132 ;  /* 0x0000000c3f947c23 */ /* 0x002fc20008000884 */
[----:B-----5:R-:W-:Y:S01]  /*11970*/  @!P5 FMUL R55, R55, R55 ;  /* 0x000000373737d220 */ /* 0x020fe20000400000 */
[----:B------:R-:W-:-:S06]  /*11980*/  FSETP.GEU.AND P5, PT, R145, -126, PT ;  /* 0xc2fc00009100780b */ /* 0x000fcc0003fae000 */
[----:B------:R-:W-:Y:S01]  /*11990*/  @!P4 FMUL R144, R144, 0.5 ;  /* 0x3f0000009090c820 */ /* 0x000fe20000400000 */
[----:B--2---:R-:W-:-:S03]  /*119a0*/  FFMA R140, R66, UR12, -R132 ;  /* 0x0000000c428c7c23 */ /* 0x004fc60008000884 */
[----:B------:R1:W2:Y:S01]  /*119b0*/  MUFU.EX2 R62, R144 ;  /* 0x00000090003e7308 */ /* 0x0002a20000000800 */
[----:B------:R-:W-:Y:S01]  /*119c0*/  @!P2 FMUL R141, R141, 0.5 ;  /* 0x3f0000008d8da820 */ /* 0x000fe20000400000 */
[----:B---3--:R-:W-:Y:S01]  /*119d0*/  @!P6 FMUL R58, R58, R58 ;  /* 0x0000003a3a3ae220 */ /* 0x008fe20000400000 */
[----:B------:R-:W-:Y:S01]  /*119e0*/  FSETP.GEU.AND P6, PT, R148, -126, PT ;  /* 0xc2fc00009400780b */ /* 0x000fe20003fce000 */
[----:B------:R-:W-:-:S04]  /*119f0*/  @!P5 FMUL R145, R145, 0.5 ;  /* 0x3f0000009191d820 */ /* 0x000fc80000400000 */
[----:B------:R3:W4:Y:S01]  /*11a00*/  MUFU.EX2 R59, R141 ;  /* 0x0000008d003b7308 */ /* 0x0007220000000800 */
[----:B-1----:R-:W-:-:S07]  /*11a10*/  FFMA R144, R70, UR12, -R132 ;  /* 0x0000000c46907c23 */ /* 0x002fce0008000884 */
        /* <DEDUP_REMOVED lines=88> */
[----:B-1----:R-:W-:-:S02]  /*11fa0*/  FFMA R148, R103, UR12, -R132 ;  /* 0x0000000c67947c23 */ /* 0x002fc40008000884 */
[----:B------:R-:W-:Y:S01]  /*11fb0*/  FADD R174, R27, R94 ;  /* 0x0000005e1bae7221 */ /* 0x000fe20000000000 */
[----:B------:R-:W-:Y:S02]  /*11fc0*/  F2FP.SATFINITE.E4M3.F32.PACK_AB_MERGE_C R94, RZ, R94, RZ ;  /* 0x0000005eff5e723e */ /* 0x000fe400048070ff */
[----:B------:R-:W-:Y:S01]  /*11fd0*/  F2FP.SATFINITE.E4M3.F32.PACK_AB_MERGE_C R27, RZ, R27, RZ ;  /* 0x0000001bff1b723e */ /* 0x000fe200048070ff */
[----:B-----5:R-:W-:Y:S01]  /*11fe0*/  @!P5 FMUL R98, R98, R98 ;  /* 0x000000626262d220 */ /* 0x020fe20000400000 */
[----:B------:R-:W-:Y:S01]  /*11ff0*/  FSETP.GEU.AND P5, PT, R145, -126, PT ;  /* 0xc2fc00009100780b */ /* 0x000fe20003fae000 */
[----:B------:R-:W-:Y:S01]  /*12000*/  @!P4 FMUL R144, R144, 0.5 ;  /* 0x3f0000009090c820 */ /* 0x000fe20000400000 */
[----:B--2---:R-:W-:Y:S01]  /*12010*/  FFMA R140, R106, UR12, -R132 ;  /* 0x0000000c6a8c7c23 */ /* 0x004fe20008000884 */
[----:B------:R-:W-:-:S01]  /*12020*/  FADD R181, R31, R98 ;  /* 0x000000621fb57221 */ /* 0x000fc20000000000 */
[----:B------:R-:W-:Y:S01]  /*12030*/  F2FP.SATFINITE.E4M3.F32.PACK_AB_MERGE_C R98, RZ, R98, RZ ;  /* 0x00000062ff62723e */ /* 0x000fe200048070ff */
[----:B------:R1:W2:Y:S01]  /*12040*/  MUFU.EX2 R99, R144 ;  /* 0x0000009000637308 */ /* 0x0002a20000000800 */
[----:B------:R-:W-:Y:S01]  /*12050*/  @!P2 FMUL R141, R141, 0.5 ;  /* 0x3f0000008d8da820 */ /* 0x000fe20000400000 */
[----:B---3--:R-:W-:Y:S01]  /*12060*/  @!P6 FMUL R95, R95, R95 ;  /* 0x0000005f5f5fe220 */ /* 0x008fe20000400000 */
[----:B------:R-:W-:Y:S01]  /*12070*/  FSETP.GEU.AND P6, PT, R148, -126, PT ;  /* 0xc2fc00009400780b */ /* 0x000fe20003fce000 */
[----:B------:R-:W-:Y:S01]  /*12080*/  IMAD.U32 R98, R98, 0x10000, RZ ;  /* 0x0001000062627824 */ /* 0x000fe200078e00ff */
[----:B------:R-:W-:Y:S01]  /*12090*/  F2FP.SATFINITE.E4M3.F32.PACK_AB_MERGE_C R31, RZ, R31, RZ ;  /* 0x0000001fff1f723e */ /* 0x000fe200048070ff */
[----:B------:R-:W-:-:S02]  /*120a0*/  IMAD.U32 R27, R27, 0x10000, RZ ;  /* 0x000100001b1b7824 */ /* 0x000fc400078e00ff */
[----:B------:R-:W-:Y:S01]  /*120b0*/  @!P5 FMUL R145, R145, 0.5 ;  /* 0x3f0000009191d820 */ /* 0x000fe20000400000 */
[----:B------:R3:W4:Y:S01]  /*120c0*/  MUFU.EX2 R102, R141 ;  /* 0x0000008d00667308 */ /* 0x0007220000000800 */
[----:B-1----:R-:W-:-:S01]  /*120d0*/  FFMA R144, R110, UR12, -R132 ;  /* 0x0000000c6e907c23 */ /* 0x002fc20008000884 */
[----:B------:R-:W-:-:S05]  /*120e0*/  IMAD.U32 R31, R31, 0x10000, RZ ;  /* 0x000100001f1f7824 */ /* 0x000fca00078e00ff */
        /* <DEDUP_REMOVED lines=24> */
[----:B------:R-:W-:Y:S01]  /*12270*/  FSETP.GEU.AND P4, PT, R140, -126, PT ;  /* 0xc2fc00008c00780b */ /* 0x000fe20003f8e000 */
[----:B------:R-:W-:-:S01]  /*12280*/  FADD R182, R46, R107 ;  /* 0x0000006b2eb67221 */ /* 0x000fc20000000000 */
[----:B------:R2:W3:Y:S01]  /*12290*/  MUFU.EX2 R111, R145 ;  /* 0x00000091006f7308 */ /* 0x0004e20000000800 */
[----:B----4-:R-:W-:Y:S01]  /*122a0*/  @!P2 FMUL R110, R110, R110 ;  /* 0x0000006e6e6ea220 */ /* 0x010fe20000400000 */
[----:B------:R-:W-:Y:S01]  /*122b0*/  FSETP.GEU.AND P2, PT, R148, -126, PT ;  /* 0xc2fc00009400780b */ /* 0x000fe20003f4e000 */
[----:B-1----:R-:W-:-:S01]  /*122c0*/  FFMA R144, R119, UR12, -R132 ;  /* 0x0000000c77907c23 */ /* 0x002fc20008000884 */
[----:B------:R-:W-:Y:S02]  /*122d0*/  F2FP.SATFINITE.E4M3.F32.PACK_AB_MERGE_C R46, RZ, R46, RZ ;  /* 0x0000002eff2e723e */ /* 0x000fe400048070ff */
[----:B------:R-:W-:Y:S02]  /*122e0*/  F2FP.SATFINITE.E4M3.F32.PACK_AB_MERGE_C R107, RZ, R107, RZ ;  /* 0x0000006bff6b723e */ /* 0x000fe400048070ff */
[----:B------:R-:W-:Y:S01]  /*122f0*/  LOP3.LUT R46, R46, 0xffff, RZ, 0xc0, !PT ;  /* 0x0000ffff2e2e7812 */ /* 0x000fe200078ec0ff */
[----:B-----5:R-:W-:Y:S01]  /*12300*/  @!P5 FMUL R114, R114, R114 ;  /* 0x000000727272d220 */ /* 0x020fe20000400000 */
[----:B------:R-:W-:Y:S01]  /*12310*/  FSETP.GEU.AND P5, PT, R141, -126, PT ;  /* 0xc2fc00008d00780b */ /* 0x000fe20003fae000 */
[----:B------:R-:W-:Y:S01]  /*12320*/  @!P4 FMUL R140, R140, 0.5 ;  /* 0x3f0000008c8cc820 */ /* 0x000fe20000400000 */
[----:B--2---:R-:W-:Y:S01]  /*12330*/  FFMA R145, R122, UR12, -R132 ;  /* 0x0000000c7a917c23 */ /* 0x004fe20008000884 */
[----:B------:R-:W-:Y:S01]  /*12340*/  IMAD.SHL.U32 R46, R46, 0x1000000, RZ ;  /* 0x010000002e2e7824 */ /* 0x000fe200078e00ff */
[----:B------:R-:W-:Y:S01]  /*12350*/  LOP3.LUT R107, R107, 0xffff, RZ, 0xc0, !PT ;  /* 0x0000ffff6b6b7812 */ /* 0x000fe200078ec0ff */
[----:B------:R1:W2:Y:S01]  /*12360*/  MUFU.EX2 R115, R140 ;  /* 0x0000008c00737308 */ /* 0x0002a20000000800 */
[----:B------:R-:W-:Y:S01]  /*12370*/  @!P2 FMUL R148, R148, 0.5 ;  /* 0x3f0000009494a820 */ /* 0x000fe20000400000 */
[----:B---3--:R-:W-:Y:S01]  /*12380*/  @!P6 FMUL R111, R111, R111 ;  /* 0x0000006f6f6fe220 */ /* 0x008fe20000400000 */
[----:B------:R-:W-:Y:S01]  /*12390*/  FSETP.GEU.AND P6, PT, R144, -126, PT ;  /* 0xc2fc00009000780b */ /* 0x000fe20003fce000 */
[----:B------:R-:W-:-:S04]  /*123a0*/  IMAD.SHL.U32 R107, R107, 0x1000000, RZ ;  /* 0x010000006b6b7824 */ /* 0x000fc800078e00ff */
[----:B------:R-:W-:Y:S01]  /*123b0*/  @!P5 FMUL R141, R141, 0.5 ;  /* 0x3f0000008d8dd820 */ /* 0x000fe20000400000 */
[----:B------:R3:W4:Y:S01]  /*123c0*/  MUFU.EX2 R118, R148 ;  /* 0x0000009400767308 */ /* 0x0007220000000800 */
[----:B-1----:R-:W-:-:S06]  /*123d0*/  FFMA R140, R126, UR12, -R132 ;  /* 0x0000000c7e8c7c23 */ /* 0x002fcc0008000884 */
[----:B------:R-:W-:Y:S01]  /*123e0*/  @!P6 FMUL R144, R144, 0.5 ;  /* 0x3f0000009090e820 */ /* 0x000fe20000400000 */
[----:B------:R1:W5:Y:S01]  /*123f0*/  MUFU.EX2 R122, R141 ;  /* 0x0000008d007a7308 */ /* 0x0003620000000800 */
[----:B--2---:R-:W-:Y:S01]  /*12400*/  @!P4 FMUL R115, R115, R115 ;  /* 0x000000737373c220 */ /* 0x004fe20000400000 */
[----:B------:R-:W-:Y:S01]  /*12410*/  FSETP.GEU.AND P4, PT, R123, -126, PT ;  /* 0xc2fc00007b00780b */ /* 0x000fe20003f8e000 */
[----:B---3--:R-:W-:-:S01]  /*12420*/  FADD R148, R20, R81 ;  /* 0x0000005114947221 */ /* 0x008fc20000000000 */
[----:B------:R-:W-:Y:S02]  /*12430*/  F2FP.SATFINITE.E4M3.F32.PACK_AB_MERGE_C R81, RZ, R81, RZ ;  /* 0x00000051ff51723e */ /* 0x000fe400048070ff */
[----:B------:R-:W-:Y:S02]  /*12440*/  F2FP.SATFINITE.E4M3.F32.PACK_AB_MERGE_C R20, RZ, R20, RZ ;  /* 0x00000014ff14723e */ /* 0x000fe400048070ff */
[----:B------:R2:W3:Y:S01]  /*12450*/  MUFU.EX2 R119, R144 ;  /* 0x0000009000777308 */ /* 0x0004e20000000800 */
[----:B----4-:R-:W-:Y:S01]  /*12460*/  @!P2 FMUL R118, R118, R118 ;  /* 0x000000767676a220 */ /* 0x010fe20000400000 */
[----:B------:R-:W-:Y:S01]  /*12470*/  FSETP.GEU.AND P2, PT, R145, -126, PT ;  /* 0xc2fc00009100780b */ /* 0x000fe20003f4e000 */
[----:B-1----:R-:W-:-:S04]  /*12480*/  FFMA R141, R130, UR12, -R132 ;  /* 0x0000000c828d7c23 */ /* 0x002fc80008000884 */
[----:B------:R-:W-:Y:S01]  /*12490*/  @!P4 FMUL R123, R123, 0.5 ;  /* 0x3f0000007b7bc820 */ /* 0x000fe20000400000 */
[----:B-----5:R-:W-:Y:S01]  /*124a0*/  @!P5 FMUL R122, R122, R122 ;  /* 0x0000007a7a7ad220 */ /* 0x020fe20000400000 */
[----:B------:R-:W-:Y:S01]  /*124b0*/  FSETP.GEU.AND P5, PT, R140, -126, PT ;  /* 0xc2fc00008c00780b */ /* 0x000fe20003fae000 */
[----:B--2---:R-:W-:-:S01]  /*124c0*/  FADD R144, R19, R72 ;  /* 0x0000004813907221 */ /* 0x004fc20000000000 */
[----:B------:R-:W-:Y:S02]  /*124d0*/  F2FP.SATFINITE.E4M3.F32.PACK_AB_MERGE_C R19, RZ, R19, RZ ;  /* 0x00000013ff13723e */ /* 0x000fe400048070ff */
[----:B------:R-:W1:Y:S01]  /*124e0*/  MUFU.EX2 R123, R123 ;  /* 0x0000007b007b7308 */ /* 0x000e620000000800 */
[----:B------:R-:W-:Y:S01]  /*124f0*/  F2FP.SATFINITE.E4M3.F32.PACK_AB_MERGE_C R72, RZ, R72, RZ ;  /* 0x00000048ff48723e */ /* 0x000fe200048070ff */
[----:B------:R-:W-:Y:S01]  /*12500*/  @!P2 FMUL R145, R145, 0.5 ;  /* 0x3f0000009191a820 */ /* 0x000fe20000400000 */
[----:B------:R-:W-:Y:S01]  /*12510*/  LOP3.LUT R19, R19, 0xffff, RZ, 0xc0, !PT ;  /* 0x0000ffff13137812 */ /* 0x000fe200078ec0ff */
[----:B---3--:R-:W-:Y:S01]  /*12520*/  @!P6 FMUL R119, R119, R119 ;  /* 0x000000777777e220 */ /* 0x008fe20000400000 */
[----:B------:R-:W-:-:S02]  /*12530*/  FSETP.GEU.AND P6, PT, R127, -126, PT ;  /* 0xc2fc00007f00780b */ /* 0x000fc40003fce000 */
[----:B------:R-:W-:Y:S01]  /*12540*/  PRMT R16, R19, 0x7604, R16 ;  /* 0x0000760413107816 */ /* 0x000fe20000000010 */
[----:B------:R2:W3:Y:S01]  /*12550*/  MUFU.EX2 R126, R145 ;  /* 0x00000091007e7308 */ /* 0x0004e20000000800 */
[----:B------:R-:W-:Y:S02]  /*12560*/  @!P5 FMUL R140, R140, 0.5 ;  /* 0x3f0000008c8cd820 */ /* 0x000fe40000400000 */
[----:B------:R-:W-:-:S05]  /*12570*/  LOP3.LUT R16, R16, 0xff0000, R27, 0xf8, !PT ;  /* 0x00ff000010107812 */ /* 0x000fca00078ef81b */
[----:B------:R4:W5:Y:S01]  /*12580*/  MUFU.EX2 R130, R140 ;  /* 0x0000008c00827308 */ /* 0x0009620000000800 */
[----:B-1----:R-:W-:Y:S01]  /*12590*/  @!P4 FMUL R123, R123, R123 ;  /* 0x0000007b7b7bc220 */ /* 0x002fe20000400000 */
[----:B------:R-:W-:Y:S01]  /*125a0*/  FSETP.GEU.AND P4, PT, R131, -126, PT ;  /* 0xc2fc00008300780b */ /* 0x000fe20003f8e000 */
[----:B------:R-:W-:Y:S01]  /*125b0*/  @!P6 FMUL R127, R127, 0.5 ;  /* 0x3f0000007f7fe820 */ /* 0x000fe20000400000 */
[----:B--2---:R-:W-:Y:S01]  /*125c0*/  FFMA R145, R151, UR12, -R132 ;  /* 0x0000000c97917c23 */ /* 0x004fe20008000884 */
[----:B------:R-:W-:-:S01]  /*125d0*/  FADD R151, R29, R88 ;  /* 0x000000581d977221 */ /* 0x000fc20000000000 */
[----:B------:R-:W-:Y:S01]  /*125e0*/  FADD R183, R62, R123 ;  /* 0x0000007b3eb77221 */ /* 0x000fe20000000000 */
[----:B------:R-:W-:Y:S01]  /*125f0*/  F2FP.SATFINITE.E4M3.F32.PACK_AB_MERGE_C R29, RZ, R29, RZ ;  /* 0x0000001dff1d723e */ /* 0x000fe200048070ff */
[----:B---3--:R-:W-:Y:S01]  /*12600*/  @!P2 FMUL R126, R126, R126 ;  /* 0x0000007e7e7ea220 */ /* 0x008fe20000400000 */
[----:B------:R-:W-:Y:S01]  /*12610*/  FSETP.GEU.AND P2, PT, R141, -126, PT ;  /* 0xc2fc00008d00780b */ /* 0x000fe20003f4e000 */
[----:B------:R-:W1:Y:S01]  /*12620*/  MUFU.EX2 R127, R127 ;  /* 0x0000007f007f7308 */ /* 0x000e620000000800 */
[----:B----4-:R-:W-:-:S01]  /*12630*/  FFMA R140, R135, UR12, -R132 ;  /* 0x0000000c878c7c23 */ /* 0x010fc20008000884 */
[----:B------:R-:W-:Y:S01]  /*12640*/  FADD R135, R45, R100 ;  /* 0x000000642d877221 */ /* 0x000fe20000000000 */
[----:B------:R-:W-:-:S02]  /*12650*/  FADD R151, R151, R134 ;  /* 0x0000008697977221 */ /* 0x000fc40000000000 */
[----:B------:R-:W-:Y:S01]  /*12660*/  @!P4 FMUL R131, R131, 0.5 ;  /* 0x3f0000008383c820 */ /* 0x000fe20000400000 */
[----:B------:R-:W-:-:S01]  /*12670*/  FADD R179, R59, R126 ;  /* 0x0000007e3bb37221 */ /* 0x000fc20000000000 */
[----:B-----5:R-:W-:Y:S01]  /*12680*/  @!P5 FMUL R130, R130, R130 ;  /* 0x000000828282d220 */ /* 0x020fe20000400000 */
[----:B------:R-:W-:Y:S01]  /*12690*/  FSETP.GEU.AND P5, PT, R138, -126, PT ;  /* 0xc2fc00008a00780b */ /* 0x000fe20003fae000 */
[----:B------:R-:W-:Y:S01]  /*126a0*/  FADD R142, R142, R135 ;  /* 0x000000878e8e7221 */ /* 0x000fe20000000000 */
[----:B------:R-:W-:-:S01]  /*126b0*/  FADD R135, R44, R109 ;  /* 0x0000006d2c877221 */ /* 0x000fc20000000000 */
[----:B------:R-:W2:Y:S01]  /*126c0*/  MUFU.EX2 R131, R131 ;  /* 0x0000008300837308 */ /* 0x000ea20000000800 */
[----:B------:R-:W-:-:S01]  /*126d0*/  FADD R174, R174, R179 ;  /* 0x000000b3aeae7221 */ /* 0x000fc20000000000 */
[----:B------:R-:W-:Y:S01]  /*126e0*/  @!P2 FMUL R141, R141, 0.5 ;  /* 0x3f0000008d8da820 */ /* 0x000fe20000400000 */
[----:B------:R-:W-:-:S01]  /*126f0*/  FADD R144, R144, R135 ;  /* 0x0000008790907221 */ /* 0x000fc20000000000 */
[----:B------:R-:W-:Y:S01]  /*12700*/  FADD R179, R43, R110 ;  /* 0x0000006e2bb37221 */ /* 0x000fe20000000000 */
[----:B------:R-:W-:-:S01]  /*12710*/  FADD R146, R146, R151 ;  /* 0x0000009792927221 */ /* 0x000fc20000000000 */
[----:B------:R-:W-:Y:S01]  /*12720*/  FADD R184, R63, R130 ;  /* 0x000000823fb87221 */ /* 0x000fe20000000000 */
[----:B-1----:R-:W-:Y:S01]  /*12730*/  @!P6 FMUL R127, R127, R127 ;  /* 0x0000007f7f7fe220 */ /* 0x002fe20000400000 */
[----:B------:R1:W3:Y:S01]  /*12740*/  MUFU.EX2 R14, R141 ;  /* 0x0000008d000e7308 */ /* 0x0002e20000000800 */
[----:B------:R-:W-:Y:S01]  /*12750*/  FSETP.GEU.AND P6, PT, R136, -126, PT ;  /* 0xc2fc00008800780b */ /* 0x000fe20003fce000 */
[----:B------:R-:W-:Y:S01]  /*12760*/  @!P5 FMUL R138, R138, 0.5 ;  /* 0x3f0000008a8ad820 */ /* 0x000fe20000400000 */
[----:B------:R-:W-:-:S01]  /*12770*/  FADD R186, R181, R184 ;  /* 0x000000b8b5ba7221 */ /* 0x000fc20000000000 */
[----:B------:R-:W-:Y:S01]  /*12780*/  FADD R181, R47, R114 ;  /* 0x000000722fb57221 */ /* 0x000fe20000000000 */
[----:B------:R-:W-:Y:S01]  /*12790*/  F2FP.SATFINITE.E4M3.F32.PACK_AB_MERGE_C R45, RZ, R45, RZ ;  /* 0x0000002dff2d723e */ /* 0x000fe200048070ff */
[----:B------:R-:W-:Y:S01]  /*127a0*/  FADD R142, R142, R147 ;  /* 0x000000938e8e7221 */ /* 0x000fe20000000000 */
[----:B------:R-:W-:Y:S01]  /*127b0*/  F2FP.SATFINITE.E4M3.F32.PACK_AB_MERGE_C R44, RZ, R44, RZ ;  /* 0x0000002cff2c723e */ /* 0x000fe200048070ff */
[----:B------:R4:W5:Y:S01]  /*127c0*/  MUFU.EX2 R132, R138 ;  /* 0x0000008a00847308 */ /* 0x0009620000000800 */
[----:B--2---:R-:W-:Y:S01]  /*127d0*/  @!P4 FMUL R131, R131, R131 ;  /* 0x000000838383c220 */ /* 0x004fe20000400000 */
[----:B------:R-:W-:Y:S01]  /*127e0*/  FSETP.GEU.AND P4, PT, R143, -126, PT ;  /* 0xc2fc00008f00780b */ /* 0x000fe20003f8e000 */
[----:B-1----:R-:W-:-:S01]  /*127f0*/  FADD R141, R48, R113 ;  /* 0x00000071308d7221 */ /* 0x002fc20000000000 */
[----:B------:R-:W-:Y:S01]  /*12800*/  F2FP.SATFINITE.E4M3.F32.PACK_AB_MERGE_C R48, RZ, R48, RZ ;  /* 0x00000030ff30723e */ /* 0x000fe200048070ff */
[----:B------:R-:W-:-:S01]  /*12810*/  FADD R144, R144, R149 ;  /* 0x0000009590907221 */ /* 0x000fc20000000000 */
[----:B------:R-:W-:Y:S01]  /*12820*/  @!P6 FMUL R136, R136, 0.5 ;  /* 0x3f0000008888e820 */ /* 0x000fe20000400000 */
[----:B------:R-:W-:-:S01]  /*12830*/  FADD R148, R148, R141 ;  /* 0x0000008d94947221 */ /* 0x000fc20000000000 */
[----:B------:R-:W-:Y:S01]  /*12840*/  FADD R141, R26, R125 ;  /* 0x0000007d1a8d7221 */ /* 0x000fe20000000000 */
[----:B---3--:R-:W-:Y:S01]  /*12850*/  @!P2 FMUL R14, R14, R14 ;  /* 0x0000000e0e0ea220 */ /* 0x008fe20000400000 */
[----:B------:R-:W-:Y:S01]  /*12860*/  FSETP.GEU.AND P2, PT, R168, -126, PT ;  /* 0xc2fc0000a800780b */ /* 0x000fe20003f4e000 */
[----:B------:R1:W2:Y:S01]  /*12870*/  MUFU.EX2 R135, R136 ;  /* 0x0000008800877308 */ /* 0x0002a20000000800 */
[----:B----4-:R-:W-:-:S01]  /*12880*/  FADD R138, R65, R124 ;  /* 0x0000007c418a7221 */ /* 0x010fc20000000000 */
[----:B------:R-:W-:-:S02]  /*12890*/  LOP3.LUT R48, R48, 0xffff, RZ, 0xc0, !PT ;  /* 0x0000ffff30307812 */ /* 0x000fc400078ec0ff */
[----:B------:R-:W-:Y:S01]  /*128a0*/  @!P4 FMUL R143, R143, 0.5 ;  /* 0x3f0000008f8fc820 */ /* 0x000fe20000400000 */
[----:B------:R-:W-:Y:S01]  /*128b0*/  FADD R173, R173, R138 ;  /* 0x0000008aadad7221 */ /* 0x000fe20000000000 */
[----:B-----5:R-:W-:Y:S01]  /*128c0*/  @!P5 FMUL R132, R132, R132 ;  /* 0x000000848484d220 */ /* 0x020fe20000400000 */
[----:B------:R-:W-:Y:S01]  /*128d0*/  FSETP.GEU.AND P5, PT, R172, -126, PT ;  /* 0xc2fc0000ac00780b */ /* 0x000fe20003fae000 */
[----:B------:R3:W4:Y:S01]  /*128e0*/  MUFU.EX2 R139, R143 ;  /* 0x0000008f008b7308 */ /* 0x0007220000000800 */
[----:B-1----:R-:W-:-:S01]  /*128f0*/  FADD R136, R61, R120 ;  /* 0x000000783d887221 */ /* 0x002fc20000000000 */
[----:B------:R-:W-:Y:S01]  /*12900*/  FADD R138, R68, R121 ;  /* 0x00000079448a7221 */ /* 0x000fe20000000000 */
[----:B------:R-:W-:Y:S01]  /*12910*/  F2FP.SATFINITE.E4M3.F32.PACK_AB_MERGE_C R68, RZ, R68, RZ ;  /* 0x00000044ff44723e */ /* 0x000fe200048070ff */
[----:B------:R-:W-:Y:S01]  /*12920*/  @!P2 FMUL R168, R168, 0.5 ;  /* 0x3f000000a8a8a820 */ /* 0x000fe20000400000 */
[----:B------:R-:W-:-:S01]  /*12930*/  FADD R169, R169, R136 ;  /* 0x00000088a9a97221 */ /* 0x000fc20000000000 */
[----:B------:R-:W-:Y:S01]  /*12940*/  FADD R136, R64, R137 ;  /* 0x0000008940887221 */ /* 0x000fe20000000000 */
[----:B------:R-:W-:-:S01]  /*12950*/  FADD R175, R175, R138 ;  /* 0x0000008aafaf7221 */ /* 0x000fc20000000000 */
[----:B------:R1:W5:Y:S01]  /*12960*/  MUFU.EX2 R134, R168 ;  /* 0x000000a800867308 */ /* 0x0003620000000800 */
[----:B--2---:R-:W-:Y:S01]  /*12970*/  @!P6 FMUL R135, R135, R135 ;  /* 0x000000878787e220 */ /* 0x004fe20000400000 */
[----:B------:R-:W-:Y:S01]  /*12980*/  FADD R171, R171, R136 ;  /* 0x00000088abab7221 */ /* 0x000fe20000000000 */
[----:B------:R-:W-:Y:S01]  /*12990*/  FSETP.GEU.AND P6, PT, R178, -126, PT ;  /* 0xc2fc0000b200780b */ /* 0x000fe20003fce000 */
[----:B------:R-:W-:Y:S01]  /*129a0*/  @!P5 FMUL R172, R172, 0.5 ;  /* 0x3f000000acacd820 */ /* 0x000fe20000400000 */
[----:B---3--:R-:W-:-:S01]  /*129b0*/  FADD R143, R53, R112 ;  /* 0x00000070358f7221 */ /* 0x008fc20000000000 */
[----:B------:R-:W-:Y:S01]  /*129c0*/  FADD R138, R69, R128 ;  /* 0x00000080458a7221 */ /* 0x000fe20000000000 */
        /* <DEDUP_REMOVED lines=9> */
[----:B------:R-:W-:Y:S01]  /*12a60*/  @!P6 FMUL R178, R178, 0.5 ;  /* 0x3f000000b2b2e820 */ /* 0x000fe20000400000 */
[----:B-----5:R-:W-:Y:S01]  /*12a70*/  @!P2 FMUL R134, R134, R134 ;  /* 0x000000868686a220 */ /* 0x020fe20000400000 */
[----:B------:R-:W-:Y:S01]  /*12a80*/  FSETP.GEU.AND P2, PT, R176, -126, PT ;  /* 0xc2fc0000b000780b */ /* 0x000fe20003f4e000 */
[----:B------:R-:W-:-:S01]  /*12a90*/  FADD R170, R170, R141 ;  /* 0x0000008daaaa7221 */ /* 0x000fc20000000000 */
[----:B--2---:R-:W-:Y:S01]  /*12aa0*/  FADD R172, R24, R89 ;  /* 0x0000005918ac7221 */ /* 0x004fe20000000000 */
[----:B------:R1:W2:Y:S01]  /*12ab0*/  MUFU.EX2 R141, R178 ;  /* 0x000000b2008d7308 */ /* 0x0002a20000000800 */
[----:B------:R-:W-:Y:S01]  /*12ac0*/  F2FP.SATFINITE.E4M3.F32.PACK_AB_MERGE_C R150, RZ, R21, RZ ;  /* 0x00000015ff96723e */ /* 0x000fe200048070ff */
[----:B------:R-:W-:Y:S01]  /*12ad0*/  FADD R184, R79, R134 ;  /* 0x000000864fb87221 */ /* 0x000fe20000000000 */
[----:B------:R-:W-:Y:S01]  /*12ae0*/  @!P4 FMUL R140, R140, 0.5 ;  /* 0x3f0000008c8cc820 */ /* 0x000fe20000400000 */
[----:B---3--:R-:W-:Y:S01]  /*12af0*/  @!P5 FMUL R136, R136, R136 ;  /* 0x000000888888d220 */ /* 0x008fe20000400000 */
[----:B------:R-:W-:Y:S01]  /*12b00*/  FSETP.GEU.AND P5, PT, R180, -126, PT ;  /* 0xc2fc0000b400780b */ /* 0x000fe20003fae000 */
[----:B------:R-:W-:Y:S01]  /*12b10*/  FADD R172, R172, R143 ;  /* 0x0000008facac7221 */ /* 0x000fe20000000000 */
[----:B------:R-:W-:Y:S01]  /*12b20*/  F2FP.SATFINITE.E4M3.F32.PACK_AB_MERGE_C R24, RZ, R24, RZ ;  /* 0x00000018ff18723e */ /* 0x000fe200048070ff */
[----:B------:R-:W-:Y:S01]  /*12b30*/  MUFU.EX2 R143, R140 ;  /* 0x0000008c008f7308 */ /* 0x000fe20000000800 */
[----:B-1----:R-:W-:-:S01]  /*12b40*/  FADD R178, R75, R132 ;  /* 0x000000844bb27221 */ /* 0x002fc20000000000 */
[----:B------:R-:W-:Y:S01]  /*12b50*/  @!P2 FMUL R176, R176, 0.5 ;  /* 0x3f000000b0b0a820 */ /* 0x000fe20000400000 */
[----:B------:R-:W-:Y:S01]  /*12b60*/  LOP3.LUT R21, R22, 0xff, RZ, 0xc0, !PT ;  /* 0x000000ff16157812 */ /* 0x000fe200078ec0ff */
[----:B------:R-:W-:Y:S01]  /*12b70*/  FADD R193, R181, R184 ;  /* 0x000000b8b5c17221 */ /* 0x000fe20000000000 */
[----:B------:R-:W-:Y:S01]  /*12b80*/  LOP3.LUT R22, R23, 0xffff, RZ, 0xc0, !PT ;  /* 0x0000ffff17167812 */ /* 0x000fe200078ec0ff */
[----:B------:R-:W-:Y:S01]  /*12b90*/  FADD R179, R179, R178 ;  /* 0x000000b2b3b37221 */ /* 0x000fe20000000000 */
[----:B------:R-:W-:Y:S01]  /*12ba0*/  LOP3.LUT R150, R150, 0xff, RZ, 0xc0, !PT ;  /* 0x000000ff96967812 */ /* 0x000fe200078ec0ff */
[----:B------:R1:W3:Y:S01]  /*12bb0*/  MUFU.EX2 R138, R176 ;  /* 0x000000b0008a7308 */ /* 0x0002e20000000800 */
[----:B--2---:R-:W-:Y:S01]  /*12bc0*/  @!P6 FMUL R141, R141, R141 ;  /* 0x0000008d8d8de220 */ /* 0x004fe20000400000 */
[----:B------:R-:W-:Y:S01]  /*12bd0*/  @!P5 FMUL R180, R180, 0.5 ;  /* 0x3f000000b4b4d820 */ /* 0x000fe20000400000 */
[----:B------:R-:W-:Y:S01]  /*12be0*/  FSETP.GEU.AND P6, PT, R145, -126, PT ;  /* 0xc2fc00009100780b */ /* 0x000fe20003fce000 */
[----:B------:R-:W-:Y:S01]  /*12bf0*/  FADD R178, R30, R91 ;  /* 0x0000005b1eb27221 */ /* 0x000fe20000000000 */
[----:B------:R-:W-:Y:S01]  /*12c00*/  LOP3.LUT R151, R24, 0xffff, RZ, 0xc0, !PT ;  /* 0x0000ffff18977812 */ /* 0x000fe200078ec0ff */
[----:B------:R-:W-:Y:S01]  /*12c10*/  FADD R181, R51, R118 ;  /* 0x0000007633b57221 */ /* 0x000fe20000000000 */
[----:B------:R-:W-:Y:S01]  /*12c20*/  PRMT R21, R22, 0x7604, R21 ;  /* 0x0000760416157816 */ /* 0x000fe20000000015 */
[----:B------:R-:W2:Y:S01]  /*12c30*/  MUFU.EX2 R140, R180 ;  /* 0x000000b4008c7308 */ /* 0x000ea20000000800 */
[----:B------:R-:W-:Y:S01]  /*12c40*/  PRMT R22, R151, 0x7604, R150 ;  /* 0x0000760497167816 */ /* 0x000fe20000000096 */
[----:B-1----:R-:W-:Y:S01]  /*12c50*/  FADD R176, R178, R183 ;  /* 0x000000b7b2b07221 */ /* 0x002fe20000000000 */
[----:B------:R-:W-:Y:S01]  /*12c60*/  F2FP.SATFINITE.E4M3.F32.PACK_AB_MERGE_C R150, RZ, R25, RZ ;  /* 0x00000019ff96723e */ /* 0x000fe200048070ff */
[----:B------:R-:W-:Y:S01]  /*12c70*/  FADD R178, R34, R95 ;  /* 0x0000005f22b27221 */ /* 0x000fe20000000000 */
        /* <DEDUP_REMOVED lines=10> */
[----:B---3--:R-:W-:Y:S01]  /*12d20*/  @!P2 FMUL R138, R138, R138 ;  /* 0x0000008a8a8aa220 */ /* 0x008fe20000400000 */
[----:B------:R-:W-:Y:S01]  /*12d30*/  PRMT R28, R29, 0x7604, R28 ;  /* 0x000076041d1c7816 */ /* 0x000fe2000000001c */
[----:B--2---:R-:W-:Y:S01]  /*12d40*/  @!P5 FMUL R140, R140, R140 ;  /* 0x0000008c8c8cd220 */ /* 0x004fe20000400000 */
[----:B------:R-:W-:Y:S01]  /*12d50*/  @!P6 FMUL R145, R145, 0.5 ;  /* 0x3f0000009191e820 */ /* 0x000fe20000400000 */
[----:B------:R-:W-:Y:S01]  /*12d60*/  PRMT R29, R37, 0x7604, R36 ;  /* 0x00007604251d7816 */ /* 0x000fe20000000024 */
[----:B------:R-:W-:Y:S01]  /*12d70*/  FADD R189, R178, R183 ;  /* 0x000000b7b2bd7221 */ /* 0x000fe20000000000 */
[----:B------:R-:W-:Y:S01]  /*12d80*/  PRMT R32, R33, 0x7604, R32 ;  /* 0x0000760421207816 */ /* 0x000fe20000000020 */
[----:B------:R-:W-:Y:S01]  /*12d90*/  FADD R192, R181, R184 ;  /* 0x000000b8b5c07221 */ /* 0x000fe20000000000 */
[----:B------:R-:W-:Y:S01]  /*12da0*/  F2FP.SATFINITE.E4M3.F32.PACK_AB_MERGE_C R37, RZ, R26, RZ ;  /* 0x0000001aff25723e */ /* 0x000fe200048070ff */
[----:B------:R-:W-:Y:S01]  /*12db0*/  FADD R178, R39, R106 ;  /* 0x0000006a27b27221 */ /* 0x000fe20000000000 */
[----:B------:R-:W-:Y:S01]  /*12dc0*/  F2FP.SATFINITE.E4M3.F32.PACK_AB_MERGE_C R52, RZ, R52, RZ ;  /* 0x00000034ff34723e */ /* 0x000fe200048070ff */
[----:B------:R-:W-:Y:S01]  /*12dd0*/  FADD R183, R71, R138 ;  /* 0x0000008a47b77221 */ /* 0x000fe20000000000 */
[----:B------:R-:W-:Y:S01]  /*12de0*/  F2FP.SATFINITE.E4M3.F32.PACK_AB_MERGE_C R53, RZ, R53, RZ ;  /* 0x00000035ff35723e */ /* 0x000fe200048070ff */
[----:B------:R-:W-:Y:S01]  /*12df0*/  FADD R181, R55, R122 ;  /* 0x0000007a37b57221 */ /* 0x000fe20000000000 */
[----:B------:R-:W-:Y:S01]  /*12e00*/  LOP3.LUT R26, R45, 0xff, RZ, 0xc0, !PT ;  /* 0x000000ff2d1a7812 */ /* 0x000fe200078ec0ff */
[----:B------:R-:W-:Y:S01]  /*12e10*/  FADD R184, R87, R140 ;  /* 0x0000008c57b87221 */ /* 0x000fe20000000000 */
[----:B------:R-:W-:Y:S01]  /*12e20*/  LOP3.LUT R33, R44, 0xffff, RZ, 0xc0, !PT ;  /* 0x0000ffff2c217812 */ /* 0x000fe200078ec0ff */
[----:B------:R-:W1:Y:S01]  /*12e30*/  MUFU.EX2 R145, R145 ;  /* 0x0000009100917308 */ /* 0x000e620000000800 */
[----:B------:R-:W-:Y:S01]  /*12e40*/  F2FP.SATFINITE.E4M3.F32.PACK_AB_MERGE_C R69, RZ, R69, RZ ;  /* 0x00000045ff45723e */ /* 0x000fe200048070ff */
        /* <DEDUP_REMOVED lines=13> */
[----:B------:R-:W-:Y:S01]  /*12f20*/  F2FP.SATFINITE.E4M3.F32.PACK_AB_MERGE_C R35, RZ, R35, RZ ;  /* 0x00000023ff23723e */ /* 0x000fe200048070ff */
[----:B------:R-:W-:Y:S01]  /*12f30*/  IMAD.U32 R19, R94, 0x10000, RZ ;  /* 0x000100005e137824 */ /* 0x000fe200078e00ff */
        /* <DEDUP_REMOVED lines=12> */
[----:B------:R-:W-:Y:S01]  /*13000*/  LOP3.LUT R53, R80, 0xff, RZ, 0xc0, !PT ;  /* 0x000000ff50357812 */ /* 0x000fe200078ec0ff */
[----:B------:R-:W-:Y:S01]  /*13010*/  IMAD.U32 R80, R35, 0x10000, RZ ;  /* 0x0001000023507824 */ /* 0x000fe200078e00ff */
[----:B------:R-:W-:Y:S01]  /*13020*/  PRMT R45, R48, 0x7604, R45 ;  /* 0x00007604302d7816 */ /* 0x000fe2000000002d */
[----:B------:R-:W-:Y:S01]  /*13030*/  FADD R187, R86, R141 ;  /* 0x0000008d56bb7221 */ /* 0x000fe20000000000 */
[----:B------:R-:W-:Y:S01]  /*13040*/  LOP3.LUT R40, R56, 0xff, RZ, 0xc0, !PT ;  /* 0x000000ff38287812 */ /* 0x000fe200078ec0ff */
[----:B------:R-:W-:Y:S01]  /*13050*/  @!P4 FMUL R143, R143, R143 ;  /* 0x0000008f8f8fc220 */ /* 0x000fe20000400000 */
[----:B------:R-:W-:Y:S01]  /*13060*/  LOP3.LUT R48, R73, 0xff, RZ, 0xc0, !PT ;  /* 0x000000ff49307812 */ /* 0x000fe200078ec0ff */
[----:B-1----:R-:W-:Y:S01]  /*13070*/  @!P6 FMUL R145, R145, R145 ;  /* 0x000000919191e220 */ /* 0x002fe20000400000 */
[----:B------:R-:W-:Y:S01]  /*13080*/  LOP3.LUT R49, R72, 0xffff, RZ, 0xc0, !PT ;  /* 0x0000ffff48317812 */ /* 0x000fe200078ec0ff */
[----:B------:R-:W-:Y:S01]  /*13090*/  FADD R190, R180, R185 ;  /* 0x000000b9b4be7221 */ /* 0x000fe20000000000 */
[----:B------:R-:W-:Y:S01]  /*130a0*/  F2FP.SATFINITE.E4M3.F32.PACK_AB_MERGE_C R102, RZ, R102, RZ ;  /* 0x00000066ff66723e */ /* 0x000fe200048070ff */
[----:B------:R-:W-:Y:S01]  /*130b0*/  FADD R197, R182, R187 ;  /* 0x000000bbb6c57221 */ /* 0x000fe20000000000 */
[----:B------:R-:W-:Y:S01]  /*130c0*/  LOP3.LUT R52, R81, 0xffff, RZ, 0xc0, !PT ;  /* 0x0000ffff51347812 */ /* 0x000fe200078ec0ff */
[----:B------:R-:W-:Y:S01]  /*130d0*/  FADD R180, R42, R103 ;  /* 0x000000672ab47221 */ /* 0x000fe20000000000 */
[----:B------:R-:W-:Y:S01]  /*130e0*/  LOP3.LUT R56, R89, 0xffff, RZ, 0xc0, !PT ;  /* 0x0000ffff59387812 */ /* 0x000fe200078ec0ff */
[----:B------:R-:W-:Y:S01]  /*130f0*/  FADD R185, R74, R143 ;  /* 0x0000008f4ab97221 */ /* 0x000fe20000000000 */
[----:B------:R-:W-:Y:S01]  /*13100*/  F2FP.SATFINITE.E4M3.F32.PACK_AB_MERGE_C R125, RZ, R125, RZ ;  /* 0x0000007dff7d723e */ /* 0x000fe200048070ff */
[----:B------:R-:W-:Y:S01]  /*13110*/  FADD R182, R58, R119 ;  /* 0x000000773ab67221 */ /* 0x000fe20000000000 */
[----:B------:R-:W-:Y:S01]  /*13120*/  F2FP.SATFINITE.E4M3.F32.PACK_AB_MERGE_C R61, RZ, R61, RZ ;  /* 0x0000003dff3d723e */ /* 0x000fe200048070ff */
[----:B------:R-:W-:Y:S01]  /*13130*/  FADD R187, R90, R145 ;  /* 0x000000915abb7221 */ /* 0x000fe20000000000 */
[----:B------:R-:W-:Y:S01]  /*13140*/  LOP3.LUT R76, R76, 0xffff, RZ, 0xc0, !PT ;  /* 0x0000ffff4c4c7812 */ /* 0x000fe200078ec0ff */
[----:B------:R-:W-:Y:S01]  /*13150*/  FADD R180, R180, R185 ;  /* 0x000000b9b4b47221 */ /* 0x000fe20000000000 */
[----:B------:R-:W-:Y:S01]  /*13160*/  F2FP.SATFINITE.E4M3.F32.PACK_AB_MERGE_C R64, RZ, R64, RZ ;  /* 0x00000040ff40723e */ /* 0x000fe200048070ff */
[----:B------:R-:W-:Y:S01]  /*13170*/  FADD R187, R182, R187 ;  /* 0x000000bbb6bb7221 */ /* 0x000fe20000000000 */
[----:B------:R-:W-:Y:S01]  /*13180*/  F2FP.SATFINITE.E4M3.F32.PACK_AB_MERGE_C R65, RZ, R65, RZ ;  /* 0x00000041ff41723e */ /* 0x000fe200048070ff */
[----:B------:R-:W-:Y:S01]  /*13190*/  FADD R148, R148, R169 ;  /* 0x000000a994947221 */ /* 0x000fe20000000000 */
[----:B------:R-:W-:Y:S01]  /*131a0*/  F2FP.SATFINITE.E4M3.F32.PACK_AB_MERGE_C R14, RZ, R14, RZ ;  /* 0x0000000eff0e723e */ /* 0x000fe200048070ff */
[----:B------:R-:W-:Y:S01]  /*131b0*/  FADD R23, R180, R187 ;  /* 0x000000bbb4177221 */ /* 0x000fe20000000000 */
[----:B------:R-:W-:Y:S01]  /*131c0*/  PRMT R48, R49, 0x7604, R48 ;  /* 0x0000760431307816 */ /* 0x000fe20000000030 */
[----:B------:R-:W-:Y:S01]  /*131d0*/  FADD R173, R168, R173 ;  /* 0x000000ada8ad7221 */ /* 0x000fe20000000000 */
[----:B------:R-:W-:Y:S01]  /*131e0*/  LOP3.LUT R80, R21, 0xff0000, R80, 0xf8, !PT ;  /* 0x00ff000015507812 */ /* 0x000fe200078ef850 */
[----:B------:R-:W-:Y:S01]  /*131f0*/  IMAD.U32 R21, R102, 0x10000, RZ ;  /* 0x0001000066157824 */ /* 0x000fe200078e00ff */
[----:B------:R-:W-:Y:S01]  /*13200*/  F2FP.SATFINITE.E4M3.F32.PACK_AB_MERGE_C R110, RZ, R110, RZ ;  /* 0x0000006eff6e723e */ /* 0x000fe200048070ff */
[----:B------:R-:W-:Y:S01]  /*13210*/  IMAD.U32 R14, R14, 0x10000, RZ ;  /* 0x000100000e0e7824 */ /* 0x000fe200078e00ff */
[----:B------:R-:W-:Y:S01]  /*13220*/  PRMT R40, R57, 0x7604, R40 ;  /* 0x0000760439287816 */ /* 0x000fe20000000028 */
[----:B------:R-:W-:Y:S01]  /*13230*/  FADD R175, R170, R175 ;  /* 0x000000afaaaf7221 */ /* 0x000fe20000000000 */
[----:B------:R-:W-:Y:S01]  /*13240*/  PRMT R49, R52, 0x7604, R77 ;  /* 0x0000760434317816 */ /* 0x000fe2000000004d */
[----:B------:R-:W-:Y:S01]  /*13250*/  FADD R177, R172, R177 ;  /* 0x000000b1acb17221 */ /* 0x000fe20000000000 */
[----:B------:R-:W-:Y:S01]  /*13260*/  PRMT R53, R56, 0x7604, R53 ;  /* 0x0000760438357816 */ /* 0x000fe20000000035 */
[----:B------:R-:W-:Y:S01]  /*13270*/  FADD R174, R174, R179 ;  /* 0x000000b3aeae7221 */ /* 0x000fe20000000000 */
[----:B------:R-:W-:Y:S01]  /*13280*/  LOP3.LUT R69, R108, 0xff, RZ, 0xc0, !PT ;  /* 0x000000ff6c457812 */ /* 0x000fe200078ec0ff */
[----:B------:R-:W-:Y:S01]  /*13290*/  FADD R176, R176, R191 ;  /* 0x000000bfb0b07221 */ /* 0x000fe20000000000 */
        /* <DEDUP_REMOVED lines=16> */
[----:B------:R-:W-:-:S02]  /*133a0*/  LOP3.LUT R64, R64, 0xff, RZ, 0xc0, !PT ;  /* 0x000000ff40407812 */ /* 0x000fc400078ec0ff */
[----:B------:R-:W-:Y:S01]  /*133b0*/  LOP3.LUT R65, R65, 0xffff, RZ, 0xc0, !PT ;  /* 0x0000ffff41417812 */ /* 0x000fe200078ec0ff */
[----:B------:R-:W-:-:S01]  /*133c0*/  FADD R177, R142, R177 ;  /* 0x000000b18eb17221 */ /* 0x000fc20000000000 */
[----:B------:R-:W-:Y:S02]  /*133d0*/  LOP3.LUT R60, R101, 0xff, RZ, 0xc0, !PT ;  /* 0x000000ff653c7812 */ /* 0x000fe400078ec0ff */
[----:B------:R-:W-:Y:S02]  /*133e0*/  LOP3.LUT R61, R92, 0xffff, RZ, 0xc0, !PT ;  /* 0x0000ffff5c3d7812 */ /* 0x000fe400078ec0ff */
[----:B------:R-:W-:Y:S02]  /*133f0*/  F2FP.SATFINITE.E4M3.F32.PACK_AB_MERGE_C R100, RZ, R100, RZ ;  /* 0x00000064ff64723e */ /* 0x000fe400048070ff */
[----:B------:R-:W-:Y:S02]  /*13400*/  F2FP.SATFINITE.E4M3.F32.PACK_AB_MERGE_C R109, RZ, R109, RZ ;  /* 0x0000006dff6d723e */ /* 0x000fe400048070ff */
[----:B------:R-:W-:Y:S01]  /*13410*/  LOP3.LUT R48, R48, 0xff0000, R19, 0xf8, !PT ;  /* 0x00ff000030307812 */ /* 0x000fe200078ef813 */
[----:B------:R-:W-:Y:S01]  /*13420*/  IMAD.U32 R19, R110, 0x10000, RZ ;  /* 0x000100006e137824 */ /* 0x000fe200078e00ff */
[----:B------:R-:W-:-:S02]  /*13430*/  F2FP.SATFINITE.E4M3.F32.PACK_AB_MERGE_C R88, RZ, R88, RZ ;  /* 0x00000058ff58723e */ /* 0x000fc400048070ff */
[----:B------:R-:W-:Y:S02]  /*13440*/  F2FP.SATFINITE.E4M3.F32.PACK_AB_MERGE_C R113, RZ, R113, RZ ;  /* 0x00000071ff71723e */ /* 0x000fe400048070ff */
[----:B------:R-:W-:Y:S02]  /*13450*/  PRMT R69, R72, 0x7604, R69 ;  /* 0x0000760448457816 */ /* 0x000fe40000000045 */
[----:B------:R-:W-:Y:S02]  /*13460*/  LOP3.LUT R95, R95, 0xffff, RZ, 0xc0, !PT ;  /* 0x0000ffff5f5f7812 */ /* 0x000fe400078ec0ff */
[----:B------:R-:W-:Y:S02]  /*13470*/  PRMT R41, R44, 0x7604, R41 ;  /* 0x000076042c297816 */ /* 0x000fe40000000029 */
[----:B------:R-:W-:Y:S02]  /*13480*/  PRMT R56, R57, 0x7604, R56 ;  /* 0x0000760439387816 */ /* 0x000fe40000000038 */
[----:B------:R-:W-:-:S02]  /*13490*/  F2FP.SATFINITE.E4M3.F32.PACK_AB_MERGE_C R117, RZ, R117, RZ ;  /* 0x00000075ff75723e */ /* 0x000fc400048070ff */
[----:B------:R-:W-:Y:S02]  /*134a0*/  F2FP.SATFINITE.E4M3.F32.PACK_AB_MERGE_C R112, RZ, R112, RZ ;  /* 0x00000070ff70723e */ /* 0x000fe400048070ff */
[----:B------:R-:W-:Y:S01]  /*134b0*/  LOP3.LUT R52, R52, 0xff0000, R21, 0xf8, !PT ;  /* 0x00ff000034347812 */ /* 0x000fe200078ef815 */
[----:B------:R-:W-:Y:S01]  /*134c0*/  IMAD.U32 R21, R118, 0x10000, RZ ;  /* 0x0001000076157824 */ /* 0x000fe200078e00ff */
[----:B------:R-:W-:Y:S02]  /*134d0*/  F2FP.SATFINITE.E4M3.F32.PACK_AB_MERGE_C R126, RZ, R126, RZ ;  /* 0x0000007eff7e723e */ /* 0x000fe400048070ff */
[----:B------:R-:W-:Y:S02]  /*134e0*/  PRMT R44, R65, 0x7604, R64 ;  /* 0x00007604412c7816 */ /* 0x000fe40000000040 */
[----:B------:R-:W-:Y:S02]  /*134f0*/  F2FP.SATFINITE.E4M3.F32.PACK_AB_MERGE_C R114, RZ, R114, RZ ;  /* 0x00000072ff72723e */ /* 0x000fe400048070ff */
[----:B------:R-:W-:-:S02]  /*13500*/  F2FP.SATFINITE.E4M3.F32.PACK_AB_MERGE_C R111, RZ, R111, RZ ;  /* 0x0000006fff6f723e */ /* 0x000fc400048070ff */
[----:B------:R-:W-:Y:S01]  /*13510*/  PRMT R60, R61, 0x7604, R60 ;  /* 0x000076043d3c7816 */ /* 0x000fe2000000003c */
[----:B------:R-:W-:Y:S01]  /*13520*/  IMAD.U32 R114, R114, 0x10000, RZ ;  /* 0x0001000072727824 */ /* 0x000fe200078e00ff */
[----:B------:R-:W-:Y:S02]  /*13530*/  LOP3.LUT R64, R100, 0xff, RZ, 0xc0, !PT ;  /* 0x000000ff64407812 */ /* 0x000fe400078ec0ff */
[----:B------:R-:W-:Y:S02]  /*13540*/  LOP3.LUT R109, R109, 0xffff, RZ, 0xc0, !PT ;  /* 0x0000ffff6d6d7812 */ /* 0x000fe400078ec0ff */
[----:B------:R-:W-:Y:S02]  /*13550*/  F2FP.SATFINITE.E4M3.F32.PACK_AB_MERGE_C R138, RZ, R138, RZ ;  /* 0x0000008aff8a723e */ /* 0x000fe400048070ff */
[----:B------:R-:W-:Y:S02]  /*13560*/  LOP3.LUT R88, R88, 0xff, RZ, 0xc0, !PT ;  /* 0x000000ff58587812 */ /* 0x000fe400078ec0ff */
[----:B------:R-:W-:-:S02]  /*13570*/  LOP3.LUT R65, R104, 0xff, RZ, 0xc0, !PT ;  /* 0x000000ff68417812 */ /* 0x000fc400078ec0ff */
[----:B------:R-:W-:Y:S02]  /*13580*/  LOP3.LUT R68, R113, 0xffff, RZ, 0xc0, !PT ;  /* 0x0000ffff71447812 */ /* 0x000fe400078ec0ff */
[----:B------:R-:W-:Y:S01]  /*13590*/  LOP3.LUT R69, R69, 0xff0000, R14, 0xf8, !PT ;  /* 0x00ff000045457812 */ /* 0x000fe200078ef80e */
[----:B------:R-:W-:Y:S01]  /*135a0*/  IMAD.SHL.U32 R14, R95, 0x1000000, RZ ;  /* 0x010000005f0e7824 */ /* 0x000fe200078e00ff */
[----:B------:R-:W-:Y:S02]  /*135b0*/  LOP3.LUT R117, R117, 0xff, RZ, 0xc0, !PT ;  /* 0x000000ff75757812 */ /* 0x000fe400078ec0ff */
[----:B------:R-:W-:Y:S02]  /*135c0*/  LOP3.LUT R112, R112, 0xffff, RZ, 0xc0, !PT ;  /* 0x0000ffff70707812 */ /* 0x000fe400078ec0ff */
[----:B------:R-:W-:Y:S02]  /*135d0*/  F2FP.SATFINITE.E4M3.F32.PACK_AB_MERGE_C R120, RZ, R120, RZ ;  /* 0x00000078ff78723e */ /* 0x000fe400048070ff */
[----:B------:R-:W-:Y:S01]  /*135e0*/  LOP3.LUT R56, R56, 0xff0000, R19, 0xf8, !PT ;  /* 0x00ff000038387812 */ /* 0x000fe200078ef813 */
[----:B------:R-:W-:Y:S01]  /*135f0*/  IMAD.U32 R19, R126, 0x10000, RZ ;  /* 0x000100007e137824 */ /* 0x000fe200078e00ff */
[----:B------:R-:W-:-:S02]  /*13600*/  LOP3.LUT R49, R49, 0xff0000, R98, 0xf8, !PT ;  /* 0x00ff000031317812 */ /* 0x000fc400078ef862 */
[----:B------:R-:W-:Y:S02]  /*13610*/  LOP3.LUT R111, R111, 0xffff, RZ, 0xc0, !PT ;  /* 0x0000ffff6f6f7812 */ /* 0x000fe400078ec0ff */
[----:B------:R-:W-:Y:S02]  /*13620*/  PRMT R64, R109, 0x7604, R64 ;  /* 0x000076046d407816 */ /* 0x000fe40000000040 */
[----:B------:R-:W-:Y:S02]  /*13630*/  F2FP.SATFINITE.E4M3.F32.PACK_AB_MERGE_C R121, RZ, R121, RZ ;  /* 0x00000079ff79723e */ /* 0x000fe400048070ff */
[----:B------:R-:W-:Y:S02]  /*13640*/  F2FP.SATFINITE.E4M3.F32.PACK_AB_MERGE_C R128, RZ, R128, RZ ;  /* 0x00000080ff80723e */ /* 0x000fe400048070ff */
[----:B------:R-:W-:Y:S01]  /*13650*/  LOP3.LUT R60, R60, 0xff0000, R21, 0xf8, !PT ;  /* 0x00ff00003c3c7812 */ /* 0x000fe200078ef815 */
[----:B------:R-:W-:Y:S01]  /*13660*/  IMAD.U32 R21, R138, 0x10000, RZ ;  /* 0x000100008a157824 */ /* 0x000fe200078e00ff */
[----:B------:R-:W-:-:S02]  /*13670*/  F2FP.SATFINITE.E4M3.F32.PACK_AB_MERGE_C R134, RZ, R134, RZ ;  /* 0x00000086ff86723e */ /* 0x000fc400048070ff */
[----:B------:R-:W-:Y:S02]  /*13680*/  PRMT R57, R97, 0x7604, R88 ;  /* 0x0000760461397816 */ /* 0x000fe40000000058 */
[----:B------:R-:W-:Y:S02]  /*13690*/  PRMT R65, R68, 0x7604, R65 ;  /* 0x0000760444417816 */ /* 0x000fe40000000041 */
[----:B------:R-:W-:Y:S02]  /*136a0*/  F2FP.SATFINITE.E4M3.F32.PACK_AB_MERGE_C R130, RZ, R130, RZ ;  /* 0x00000082ff82723e */ /* 0x000fe400048070ff */
[----:B------:R-:W-:Y:S02]  /*136b0*/  F2FP.SATFINITE.E4M3.F32.PACK_AB_MERGE_C R127, RZ, R127, RZ ;  /* 0x0000007fff7f723e */ /* 0x000fe400048070ff */
[----:B------:R-:W-:Y:S01]  /*136c0*/  PRMT R68, R112, 0x7604, R117 ;  /* 0x0000760470447816 */ /* 0x000fe20000000075 */
[----:B------:R-:W-:Y:S01]  /*136d0*/  IMAD.U32 R130, R130, 0x10000, RZ ;  /* 0x0001000082827824 */ /* 0x000fe200078e00ff */
[----:B------:R-:W-:-:S02]  /*136e0*/  LOP3.LUT R76, R133, 0xff, RZ, 0xc0, !PT ;  /* 0x000000ff854c7812 */ /* 0x000fc400078ec0ff */
[----:B------:R-:W-:Y:S02]  /*136f0*/  LOP3.LUT R73, R120, 0xffff, RZ, 0xc0, !PT ;  /* 0x0000ffff78497812 */ /* 0x000fe400078ec0ff */
[----:B------:R-:W-:Y:S02]  /*13700*/  F2FP.SATFINITE.E4M3.F32.PACK_AB_MERGE_C R39, RZ, R39, RZ ;  /* 0x00000027ff27723e */ /* 0x000fe400048070ff */
[----:B------:R-:W-:Y:S02]  /*13710*/  F2FP.SATFINITE.E4M3.F32.PACK_AB_MERGE_C R140, RZ, R140, RZ ;  /* 0x0000008cff8c723e */ /* 0x000fe400048070ff */
[----:B------:R-:W-:Y:S01]  /*13720*/  F2FP.SATFINITE.E4M3.F32.PACK_AB_MERGE_C R30, RZ, R30, RZ ;  /* 0x0000001eff1e723e */ /* 0x000fe200048070ff */
[----:B------:R-:W-:Y:S01]  /*13730*/  IMAD.U32 R39, R39, 0x10000, RZ ;  /* 0x0001000027277824 */ /* 0x000fe200078e00ff */
[----:B------:R-:W-:Y:S02]  /*13740*/  F2FP.SATFINITE.E4M3.F32.PACK_AB_MERGE_C R42, RZ, R42, RZ ;  /* 0x0000002aff2a723e */ /* 0x000fe400048070ff */
[----:B------:R-:W-:Y:S01]  /*13750*/  LOP3.LUT R49, R49, R14, RZ, 0xfc, !PT ;  /* 0x0000000e31317212 */ /* 0x000fe200078efcff */
[----:B------:R-:W-:Y:S01]  /*13760*/  IMAD.SHL.U32 R14, R111, 0x1000000, RZ ;  /* 0x010000006f0e7824 */ /* 0x000fe200078e00ff */
[----:B------:R-:W-:-:S02]  /*13770*/  LOP3.LUT R72, R121, 0xff, RZ, 0xc0, !PT ;  /* 0x000000ff79487812 */ /* 0x000fc400078ec0ff */
[----:B------:R-:W-:Y:S02]  /*13780*/  LOP3.LUT R81, R128, 0xffff, RZ, 0xc0, !PT ;  /* 0x0000ffff80517812 */ /* 0x000fe400078ec0ff */
[----:B------:R-:W-:Y:S01]  /*13790*/  LOP3.LUT R64, R64, 0xff0000, R19, 0xf8, !PT ;  /* 0x00ff000040407812 */ /* 0x000fe200078ef813 */
[----:B------:R-:W-:Y:S01]  /*137a0*/  IMAD.U32 R19, R134, 0x10000, RZ ;  /* 0x0001000086137824 */ /* 0x000fe200078e00ff */
[----:B------:R-:W-:Y:S02]  /*137b0*/  F2FP.SATFINITE.E4M3.F32.PACK_AB_MERGE_C R34, RZ, R34, RZ ;  /* 0x00000022ff22723e */ /* 0x000fe400048070ff */
[----:B------:R-:W-:Y:S01]  /*137c0*/  LOP3.LUT R147, R20, 0xffff, RZ, 0xc0, !PT ;  /* 0x0000ffff14937812 */ /* 0x000fe200078ec0ff */
[----:B------:R-:W-:Y:S01]  /*137d0*/  FADD R20, R188, R195 ;  /* 0x000000c3bc147221 */ /* 0x000fe20000000000 */
[----:B------:R-:W-:Y:S02]  /*137e0*/  LOP3.LUT R57, R57, 0xff0000, R114, 0xf8, !PT ;  /* 0x00ff000039397812 */ /* 0x000fe400078ef872 */
[----:B------:R-:W-:Y:S01]  /*137f0*/  LOP3.LUT R127, R127, 0xffff, RZ, 0xc0, !PT ;  /* 0x0000ffff7f7f7812 */ /* 0x000fe200078ec0ff */
[----:B------:R-:W-:-:S01]  /*13800*/  FADD R20, R20, R23 ;  /* 0x0000001714147221 */ /* 0x000fc20000000000 */
[----:B------:R-:W-:-:S02]  /*13810*/  PRMT R76, R73, 0x7604, R76 ;  /* 0x00007604494c7816 */ /* 0x000fc4000000004c */
[----:B------:R-:W-:Y:S01]  /*13820*/  F2FP.SATFINITE.E4M3.F32.PACK_AB_MERGE_C R43, RZ, R43, RZ ;  /* 0x0000002bff2b723e */ /* 0x000fe200048070ff */
[----:B------:R-:W-:Y:S01]  /*13830*/  FADD R149, R149, R20 ;  /* 0x0000001495957221 */ /* 0x000fe20000000000 */
[----:B------:R-:W-:Y:S01]  /*13840*/  LOP3.LUT R68, R68, 0xff0000, R21, 0xf8, !PT ;  /* 0x00ff000044447812 */ /* 0x000fe200078ef815 */
[----:B------:R-:W-:Y:S01]  /*13850*/  IMAD.U32 R21, R140, 0x10000, RZ ;  /* 0x000100008c157824 */ /* 0x000fe200078e00ff */
[----:B------:R-:W-:Y:S01]  /*13860*/  LOP3.LUT R30, R30, 0xffff, RZ, 0xc0, !PT ;  /* 0x0000ffff1e1e7812 */ /* 0x000fe200078ec0ff */
[----:B------:R-:W-:Y:S01]  /*13870*/  IMAD.U32 R84, R43, 0x10000, RZ ;  /* 0x000100002b547824 */ /* 0x000fe200078e00ff */
[----:B------:R-:W-:Y:S02]  /*13880*/  LOP3.LUT R42, R42, 0xffff, RZ, 0xc0, !PT ;  /* 0x0000ffff2a2a7812 */ /* 0x000fe400078ec0ff */
[----:B------:R-:W-:Y:S02]  /*13890*/  F2FP.SATFINITE.E4M3.F32.PACK_AB_MERGE_C R132, RZ, R132, RZ ;  /* 0x00000084ff84723e */ /* 0x000fe400048070ff */
[----:B------:R-:W-:Y:S01]  /*138a0*/  F2FP.SATFINITE.E4M3.F32.PACK_AB_MERGE_C R135, RZ, R135, RZ ;  /* 0x00000087ff87723e */ /* 0x000fe200048070ff */
[----:B------:R-:W-:Y:S01]  /*138b0*/  IMAD.SHL.U32 R23, R42, 0x1000000, RZ ;  /* 0x010000002a177824 */ /* 0x000fe200078e00ff */
[----:B------:R-:W-:Y:S01]  /*138c0*/  LOP3.LUT R150, R150, 0xffff, RZ, 0xc0, !PT ;  /* 0x0000ffff96967812 */ /* 0x000fe200078ec0ff */
[----:B------:R-:W-:Y:S01]  /*138d0*/  IMAD.U32 R132, R132, 0x10000, RZ ;  /* 0x0001000084847824 */ /* 0x000fe200078e00ff */
[----:B------:R-:W-:-:S02]  /*138e0*/  PRMT R72, R81, 0x7604, R72 ;  /* 0x0000760451487816 */ /* 0x000fc40000000048 */
[----:B------:R-:W-:Y:S02]  /*138f0*/  F2FP.SATFINITE.E4M3.F32.PACK_AB_MERGE_C R47, RZ, R47, RZ ;  /* 0x0000002fff2f723e */ /* 0x000fe400048070ff */
[----:B------:R-:W-:Y:S02]  /*13900*/  F2FP.SATFINITE.E4M3.F32.PACK_AB_MERGE_C R51, RZ, R51, RZ ;  /* 0x00000033ff33723e */ /* 0x000fe400048070ff */
[----:B------:R-:W-:Y:S01]  /*13910*/  F2FP.SATFINITE.E4M3.F32.PACK_AB_MERGE_C R38, RZ, R38, RZ ;  /* 0x00000026ff26723e */ /* 0x000fe200048070ff */
[----:B------:R-:W-:Y:S01]  /*13920*/  IMAD.U32 R47, R47, 0x10000, RZ ;  /* 0x000100002f2f7824 */ /* 0x000fe200078e00ff */
[----:B------:R-:W-:Y:S01]  /*13930*/  LOP3.LUT R34, R34, 0xffff, RZ, 0xc0, !PT ;  /* 0x0000ffff22227812 */ /* 0x000fe200078ec0ff */
[----:B------:R-:W-:Y:S01]  /*13940*/  IMAD.U32 R88, R51, 0x10000, RZ ;  /* 0x0001000033587824 */ /* 0x000fe200078e00ff */
[----:B------:R-:W-:Y:S02]  /*13950*/  F2FP.SATFINITE.E4M3.F32.PACK_AB_MERGE_C R50, RZ, R50, RZ ;  /* 0x00000032ff32723e */ /* 0x000fe400048070ff */
[----:B------:R-:W-:-:S02]  /*13960*/  LOP3.LUT R77, R129, 0xff, RZ, 0xc0, !PT ;  /* 0x000000ff814d7812 */ /* 0x000fc400078ec0ff */
[----:B------:R-:W-:Y:S01]  /*13970*/  LOP3.LUT R57, R57, R14, RZ, 0xfc, !PT ;  /* 0x0000000e39397212 */ /* 0x000fe200078efcff */
[----:B------:R-:W-:Y:S01]  /*13980*/  IMAD.SHL.U32 R14, R127, 0x1000000, RZ ;  /* 0x010000007f0e7824 */ /* 0x000fe200078e00ff */
[----:B------:R-:W-:Y:S02]  /*13990*/  FSETP.GEU.AND P4, PT, R13, -126, PT ;  /* 0xc2fc00000d00780b */ /* 0x000fe40003f8e000 */
[----:B------:R-:W-:Y:S01]  /*139a0*/  PRMT R18, R147, 0x7604, R18 ;  /* 0x0000760493127816 */ /* 0x000fe20000000012 */
[----:B------:R-:W-:Y:S01]  /*139b0*/  FADD R147, R189, R192 ;  /* 0x000000c0bd937221 */ /* 0x000fe20000000000 */
[----:B------:R-:W-:Y:S02]  /*139c0*/  F2FP.SATFINITE.E4M3.F32.PACK_AB_MERGE_C R55, RZ, R55, RZ ;  /* 0x00000037ff37723e */ /* 0x000fe400048070ff */
[----:B------:R-:W-:Y:S01]  /*139d0*/  F2FP.SATFINITE.E4M3.F32.PACK_AB_MERGE_C R106, RZ, R106, RZ ;  /* 0x0000006aff6a723e */ /* 0x000fe200048070ff */
[----:B------:R-:W-:-:S01]  /*139e0*/  FADD R147, R174, R147 ;  /* 0x00000093ae937221 */ /* 0x000fc20000000000 */
[----:B------:R-:W-:Y:S01]  /*139f0*/  LOP3.LUT R76, R76, 0xff0000, R19, 0xf8, !PT ;  /* 0x00ff00004c4c7812 */ /* 0x000fe200078ef813 */
[----:B------:R-:W-:Y:S01]  /*13a00*/  IMAD.SHL.U32 R19, R30, 0x1000000, RZ ;  /* 0x010000001e137824 */ /* 0x000fe200078e00ff */
[----:B------:R-:W-:Y:S01]  /*13a10*/  F2FP.SATFINITE.E4M3.F32.PACK_AB_MERGE_C R58, RZ, R58, RZ ;  /* 0x0000003aff3a723e */ /* 0x000fe200048070ff */
[----:B------:R-:W-:Y:S01]  /*13a20*/  IMAD.U32 R55, R55, 0x10000, RZ ;  /* 0x0001000037377824 */ /* 0x000fe200078e00ff */
[----:B------:R-:W-:Y:S01]  /*13a30*/  F2FP.SATFINITE.E4M3.F32.PACK_AB_MERGE_C R103, RZ, R103, RZ ;  /* 0x00000067ff67723e */ /* 0x000fe200048070ff */
[----:B------:R-:W-:Y:S01]  /*13a40*/  IMAD.U32 R106, R106, 0x10000, RZ ;  /* 0x000100006a6a7824 */ /* 0x000fe200078e00ff */
[----:B------:R-:W-:Y:S01]  /*13a50*/  F2FP.SATFINITE.E4M3.F32.PACK_AB_MERGE_C R137, RZ, R137, RZ ;  /* 0x00000089ff89723e */ /* 0x000fe200048070ff */
[----:B------:R-:W-:Y:S01]  /*13a60*/  @!P4 FMUL R13, R13, 0.5 ;  /* 0x3f0000000d0dc820 */ /* 0x000fe20000400000 */
[----:B------:R-:W-:Y:S01]  /*13a70*/  F2FP.SATFINITE.E4M3.F32.PACK_AB_MERGE_C R124, RZ, R124, RZ ;  /* 0x0000007cff7c723e */ /* 0x000fe200048070ff */
[----:B------:R-:W-:-:S01]  /*13a80*/  FADD R24, R147, R24 ;  /* 0x0000001893187221 */ /* 0x000fc20000000000 */
[----:B------:R-:W-:-:S02]  /*13a90*/  LOP3.LUT R65, R65, 0xff0000, R130, 0xf8, !PT ;  /* 0x00ff000041417812 */ /* 0x000fc400078ef882 */
[----:B------:R-:W-:Y:S01]  /*13aa0*/  LOP3.LUT R135, R135, 0xffff, RZ, 0xc0, !PT ;  /* 0x0000ffff87877812 */ /* 0x000fe200078ec0ff */
[----:B------:R-:W1:Y:S01]  /*13ab0*/  MUFU.EX2 R13, R13 ;  /* 0x0000000d000d7308 */ /* 0x000e620000000800 */
[----:B------:R-:W-:Y:S01]  /*13ac0*/  FSETP.GEU.AND P2, PT, R17, -126, PT ;  /* 0xc2fc00001100780b */ /* 0x000fe20003f4e000 */
[----:B------:R-:W-:Y:S01]  /*13ad0*/  FADD R24, R24, R149 ;  /* 0x0000009518187221 */ /* 0x000fe20000000000 */
[----:B------:R-:W-:Y:S02]  /*13ae0*/  PRMT R25, R150, 0x7604, R25 ;  /* 0x0000760496197816 */ /* 0x000fe40000000019 */
[----:B------:R-:W-:Y:S02]  /*13af0*/  LOP3.LUT R22, R22, 0xff0000, R39, 0xf8, !PT ;  /* 0x00ff000016167812 */ /* 0x000fe400078ef827 */
[----:B------:R-:W-:Y:S02]  /*13b00*/  F2FP.SATFINITE.E4M3.F32.PACK_AB_MERGE_C R63, RZ, R63, RZ ;  /* 0x0000003fff3f723e */ /* 0x000fe400048070ff */
[----:B------:R-:W-:Y:S01]  /*13b10*/  LOP3.LUT R72, R72, 0xff0000, R21, 0xf8, !PT ;  /* 0x00ff000048487812 */ /* 0x000fe200078ef815 */
[----:B------:R-:W-:Y:S01]  /*13b20*/  IMAD.SHL.U32 R21, R34, 0x1000000, RZ ;  /* 0x0100000022157824 */ /* 0x000fe200078e00ff */
[----:B------:R-:W-:-:S02]  /*13b30*/  LOP3.LUT R38, R38, 0xffff, RZ, 0xc0, !PT ;  /* 0x0000ffff26267812 */ /* 0x000fc400078ec0ff */
[----:B------:R-:W-:Y:S01]  /*13b40*/  F2FP.SATFINITE.E4M3.F32.PACK_AB_MERGE_C R54, RZ, R54, RZ ;  /* 0x00000036ff36723e */ /* 0x000fe200048070ff */
[----:B------:R-:W-:Y:S01]  /*13b50*/  @!P2 FMUL R17, R17, 0.5 ;  /* 0x3f0000001111a820 */ /* 0x000fe20000400000 */
[----:B------:R-:W-:Y:S02]  /*13b60*/  LOP3.LUT R50, R50, 0xffff, RZ, 0xc0, !PT ;  /* 0x0000ffff32327812 */ /* 0x000fe400078ec0ff */
[----:B------:R-:W-:Y:S01]  /*13b70*/  PRMT R77, R116, 0x7604, R77 ;  /* 0x00007604744d7816 */ /* 0x000fe2000000004d */
[----:B-1----:R-:W-:Y:S01]  /*13b80*/  @!P4 FMUL R13, R13, R13 ;  /* 0x0000000d0d0dc220 */ /* 0x002fe20000400000 */
[----:B------:R-:W-:Y:S02]  /*13b90*/  F2FP.SATFINITE.E4M3.F32.PACK_AB_MERGE_C R136, RZ, R136, RZ ;  /* 0x00000088ff88723e */ /* 0x000fe400048070ff */
[----:B------:R-:W-:Y:S01]  /*13ba0*/  F2FP.SATFINITE.E4M3.F32.PACK_AB_MERGE_C R141, RZ, R141, RZ ;  /* 0x0000008dff8d723e */ /* 0x000fe200048070ff */
[----:B------:R-:W-:Y:S01]  /*13bb0*/  FFMA R4, R13, R4, R24 ;  /* 0x000000040d047223 */ /* 0x000fe20000000018 */
[----:B------:R-:W-:Y:S01]  /*13bc0*/  LOP3.LUT R18, R18, 0xff0000, R31, 0xf8, !PT ;  /* 0x00ff000012127812 */ /* 0x000fe200078ef81f */
[----:B------:R-:W-:Y:S01]  /*13bd0*/  IMAD.U32 R136, R136, 0x10000, RZ ;  /* 0x0001000088887824 */ /* 0x000fe200078e00ff */
[----:B------:R-:W-:Y:S01]  /*13be0*/  F2FP.SATFINITE.E4M3.F32.PACK_AB_MERGE_C R59, RZ, R59, RZ ;  /* 0x0000003bff3b723e */ /* 0x000fe200048070ff */
[----:B------:R-:W-:Y:S01]  /*13bf0*/  FMUL R154, R154, R13 ;  /* 0x0000000d9a9a7220 */ /* 0x000fe20000400000 */
[----:B------:R-:W-:Y:S01]  /*13c00*/  F2FP.SATFINITE.E4M3.F32.PACK_AB_MERGE_C R71, RZ, R71, RZ ;  /* 0x00000047ff47723e */ /* 0x000fe200048070ff */
[-C--:B------:R-:W-:Y:S01]  /*13c10*/  FMUL R155, R155, R13.reuse ;  /* 0x0000000d9b9b7220 */ /* 0x080fe20000400000 */
[----:B------:R-:W-:Y:S01]  /*13c20*/  LOP3.LUT R58, R58, 0xffff, RZ, 0xc0, !PT ;  /* 0x0000ffff3a3a7812 */ /* 0x000fe200078ec0ff */
[----:B------:R-:W-:Y:S01]  /*13c30*/  IMAD.U32 R59, R59, 0x10000, RZ ;  /* 0x000100003b3b7824 */ /* 0x000fe200078e00ff */
[----:B------:R-:W-:Y:S01]  /*13c40*/  F2FP.SATFINITE.E4M3.F32.PACK_AB_MERGE_C R62, RZ, R62, RZ ;  /* 0x0000003eff3e723e */ /* 0x000fe200048070ff */
[-C--:B------:R-:W-:Y:S01]  /*13c50*/  FMUL R158, R158, R13.reuse ;  /* 0x0000000d9e9e7220 */ /* 0x080fe20000400000 */
[----:B------:R-:W-:Y:S01]  /*13c60*/  F2FP.SATFINITE.E4M3.F32.PACK_AB_MERGE_C R66, RZ, R66, RZ ;  /* 0x00000042ff42723e */ /* 0x000fe200048070ff */
[----:B------:R-:W-:Y:S01]  /*13c70*/  IMAD.SHL.U32 R27, R58, 0x1000000, RZ ;  /* 0x010000003a1b7824 */ /* 0x000fe200078e00ff */
[----:B------:R-:W-:Y:S01]  /*13c80*/  LOP3.LUT R103, R103, 0xffff, RZ, 0xc0, !PT ;  /* 0x0000ffff67677812 */ /* 0x000fe200078ec0ff */
[-C--:B------:R-:W-:Y:S01]  /*13c90*/  FMUL R159, R159, R13.reuse ;  /* 0x0000000d9f9f7220 */ /* 0x080fe20000400000 */
[----:B------:R-:W-:Y:S01]  /*13ca0*/  LOP3.LUT R137, R137, 0xff, RZ, 0xc0, !PT ;  /* 0x000000ff89897812 */ /* 0x000fe200078ec0ff */
[-C--:B------:R-:W-:Y:S01]  /*13cb0*/  FMUL R162, R162, R13.reuse ;  /* 0x0000000da2a27220 */ /* 0x080fe20000400000 */
[----:B------:R-:W-:Y:S01]  /*13cc0*/  LOP3.LUT R124, R124, 0xffff, RZ, 0xc0, !PT ;  /* 0x0000ffff7c7c7812 */ /* 0x000fe200078ec0ff */
[----:B------:R-:W-:Y:S01]  /*13cd0*/  FMUL R163, R163, R13 ;  /* 0x0000000da3a37220 */ /* 0x000fe20000400000 */
[----:B------:R-:W-:Y:S01]  /*13ce0*/  LOP3.LUT R65, R65, R14, RZ, 0xfc, !PT ;  /* 0x0000000e41417212 */ /* 0x000fe200078efcff */
[----:B------:R-:W-:Y:S01]  /*13cf0*/  IMAD.SHL.U32 R14, R135, 0x1000000, RZ ;  /* 0x01000000870e7824 */ /* 0x000fe200078e00ff */
[----:B------:R-:W-:Y:S01]  /*13d00*/  LOP3.LUT R25, R25, 0xff0000, R84, 0xf8, !PT ;  /* 0x00ff000019197812 */ /* 0x000fe200078ef854 */
[----:B------:R-:W-:Y:S01]  /*13d10*/  IMAD.U32 R84, R63, 0x10000, RZ ;  /* 0x000100003f547824 */ /* 0x000fe200078e00ff */
[----:B------:R-:W-:Y:S01]  /*13d20*/  F2FP.SATFINITE.E4M3.F32.PACK_AB_MERGE_C R67, RZ, R67, RZ ;  /* 0x00000043ff43723e */ /* 0x000fe200048070ff */
[-C--:B------:R-:W-:Y:S01]  /*13d30*/  FMUL R166, R166, R13.reuse ;  /* 0x0000000da6a67220 */ /* 0x080fe20000400000 */
[----:B------:R-:W-:Y:S01]  /*13d40*/  F2FP.SATFINITE.E4M3.F32.PACK_AB_MERGE_C R122, RZ, R122, RZ ;  /* 0x0000007aff7a723e */ /* 0x000fe200048070ff */
[----:B------:R-:W-:Y:S01]  /*13d50*/  FMUL R167, R167, R13 ;  /* 0x0000000da7a77220 */ /* 0x000fe20000400000 */
[----:B------:R-:W-:Y:S01]  /*13d60*/  LOP3.LUT R16, R16, R19, RZ, 0xfc, !PT ;  /* 0x0000001310107212 */ /* 0x000fe200078efcff */
[----:B------:R-:W-:Y:S01]  /*13d70*/  IMAD.SHL.U32 R19, R38, 0x1000000, RZ ;  /* 0x0100000026137824 */ /* 0x000fe200078e00ff */
[----:B------:R-:W-:Y:S01]  /*13d80*/  LOP3.LUT R22, R22, R23, RZ, 0xfc, !PT ;  /* 0x0000001716167212 */ /* 0x000fe200078efcff */
[----:B------:R-:W-:Y:S01]  /*13d90*/  IMAD.SHL.U32 R23, R50, 0x1000000, RZ ;  /* 0x0100000032177824 */ /* 0x000fe200078e00ff */
[----:B------:R-:W-:Y:S01]  /*13da0*/  LOP3.LUT R54, R54, 0xffff, RZ, 0xc0, !PT ;  /* 0x0000ffff36367812 */ /* 0x000fe200078ec0ff */
[----:B------:R-:W-:Y:S01]  /*13db0*/  IMAD.U32 R67, R67, 0x10000, RZ ;  /* 0x0001000043437824 */ /* 0x000fe200078e00ff */
[----:B------:R-:W-:Y:S01]  /*13dc0*/  F2FP.SATFINITE.E4M3.F32.PACK_AB_MERGE_C R70, RZ, R70, RZ ;  /* 0x00000046ff46723e */ /* 0x000fe200048070ff */
[----:B------:R-:W-:Y:S01]  /*13dd0*/  IMAD.U32 R122, R122, 0x10000, RZ ;  /* 0x000100007a7a7824 */ /* 0x000fe200078e00ff */
[----:B------:R-:W-:Y:S01]  /*13de0*/  F2FP.SATFINITE.E4M3.F32.PACK_AB_MERGE_C R74, RZ, R74, RZ ;  /* 0x0000004aff4a723e */ /* 0x000fe200048070ff */
[----:B------:R-:W-:Y:S01]  /*13df0*/  IMAD.SHL.U32 R54, R54, 0x1000000, RZ ;  /* 0x0100000036367824 */ /* 0x000fe200078e00ff */
[----:B------:R-:W-:-:S02]  /*13e00*/  F2FP.SATFINITE.E4M3.F32.PACK_AB_MERGE_C R119, RZ, R119, RZ ;  /* 0x00000077ff77723e */ /* 0x000fc400048070ff */
[----:B------:R-:W-:Y:S02]  /*13e10*/  LOP3.LUT R77, R77, 0xff0000, R132, 0xf8, !PT ;  /* 0x00ff00004d4d7812 */ /* 0x000fe400078ef884 */
[----:B------:R-:W-:Y:S02]  /*13e20*/  LOP3.LUT R141, R141, 0xffff, RZ, 0xc0, !PT ;  /* 0x0000ffff8d8d7812 */ /* 0x000fe400078ec0ff */
[----:B------:R-:W-:Y:S02]  /*13e30*/  LOP3.LUT R28, R28, 0xff0000, R47, 0xf8, !PT ;  /* 0x00ff00001c1c7812 */ /* 0x000fe400078ef82f */
[----:B------:R-:W-:Y:S01]  /*13e40*/  LOP3.LUT R29, R29, 0xff0000, R88, 0xf8, !PT ;  /* 0x00ff00001d1d7812 */ /* 0x000fe200078ef858 */
[----:B------:R-:W-:Y:S01]  /*13e50*/  IMAD.U32 R88, R71, 0x10000, RZ ;  /* 0x0001000047587824 */ /* 0x000fe200078e00ff */
[----:B------:R-:W-:Y:S02]  /*13e60*/  F2FP.SATFINITE.E4M3.F32.PACK_AB_MERGE_C R75, RZ, R75, RZ ;  /* 0x0000004bff4b723e */ /* 0x000fe400048070ff */
[----:B------:R-:W-:-:S02]  /*13e70*/  F2FP.SATFINITE.E4M3.F32.PACK_AB_MERGE_C R79, RZ, R79, RZ ;  /* 0x0000004fff4f723e */ /* 0x000fc400048070ff */
[----:B------:R-:W-:Y:S01]  /*13e80*/  LOP3.LUT R21, R18, R21, RZ, 0xfc, !PT ;  /* 0x0000001512157212 */ /* 0x000fe200078efcff */
[----:B------:R-:W-:Y:S01]  /*13e90*/  IMAD.SHL.U32 R18, R103, 0x1000000, RZ ;  /* 0x0100000067127824 */ /* 0x000fe200078e00ff */
[----:B------:R-:W-:Y:S01]  /*13ea0*/  LOP3.LUT R62, R62, 0xffff, RZ, 0xc0, !PT ;  /* 0x0000ffff3e3e7812 */ /* 0x000fe200078ec0ff */
[----:B------:R-:W-:Y:S01]  /*13eb0*/  IMAD.U32 R75, R75, 0x10000, RZ ;  /* 0x000100004b4b7824 */ /* 0x000fe200078e00ff */
[----:B------:R-:W-:Y:S02]  /*13ec0*/  LOP3.LUT R66, R66, 0xffff, RZ, 0xc0, !PT ;  /* 0x0000ffff42427812 */ /* 0x000fe400078ec0ff */
[----:B------:R-:W-:Y:S02]  /*13ed0*/  F2FP.SATFINITE.E4M3.F32.PACK_AB_MERGE_C R78, RZ, R78, RZ ;  /* 0x0000004eff4e723e */ /* 0x000fe400048070ff */
[----:B------:R-:W-:Y:S01]  /*13ee0*/  F2FP.SATFINITE.E4M3.F32.PACK_AB_MERGE_C R82, RZ, R82, RZ ;  /* 0x00000052ff52723e */ /* 0x000fe200048070ff */
[----:B------:R-:W-:Y:S01]  /*13ef0*/  IMAD.SHL.U32 R66, R66, 0x1000000, RZ ;  /* 0x0100000042427824 */ /* 0x000fe200078e00ff */
[----:B------:R-:W-:-:S02]  /*13f00*/  PRMT R73, R124, 0x7604, R137 ;  /* 0x000076047c497816 */ /* 0x000fc40000000089 */
[----:B------:R-:W-:Y:S02]  /*13f10*/  LOP3.LUT R32, R32, 0xff0000, R55, 0xf8, !PT ;  /* 0x00ff000020207812 */ /* 0x000fe400078ef837 */
[----:B------:R-:W-:Y:S02]  /*13f20*/  F2FP.SATFINITE.E4M3.F32.PACK_AB_MERGE_C R83, RZ, R83, RZ ;  /* 0x00000053ff53723e */ /* 0x000fe400048070ff */
[----:B------:R-:W-:Y:S02]  /*13f30*/  F2FP.SATFINITE.E4M3.F32.PACK_AB_MERGE_C R87, RZ, R87, RZ ;  /* 0x00000057ff57723e */ /* 0x000fe400048070ff */
[----:B------:R-:W-:Y:S01]  /*13f40*/  LOP3.LUT R53, R53, 0xff0000, R106, 0xf8, !PT ;  /* 0x00ff000035357812 */ /* 0x000fe200078ef86a */
[----:B------:R-:W-:Y:S01]  /*13f50*/  IMAD.U32 R83, R83, 0x10000, RZ ;  /* 0x0001000053537824 */ /* 0x000fe200078e00ff */
[----:B------:R-:W-:Y:S02]  /*13f60*/  LOP3.LUT R70, R70, 0xffff, RZ, 0xc0, !PT ;  /* 0x0000ffff46467812 */ /* 0x000fe400078ec0ff */
[----:B------:R-:W-:-:S02]  /*13f70*/  LOP3.LUT R74, R74, 0xffff, RZ, 0xc0, !PT ;  /* 0x0000ffff4a4a7812 */ /* 0x000fc400078ec0ff */
[----:B------:R-:W-:Y:S02]  /*13f80*/  F2FP.SATFINITE.E4M3.F32.PACK_AB_MERGE_C R86, RZ, R86, RZ ;  /* 0x00000056ff56723e */ /* 0x000fe400048070ff */
[----:B------:R-:W-:Y:S01]  /*13f90*/  F2FP.SATFINITE.E4M3.F32.PACK_AB_MERGE_C R90, RZ, R90, RZ ;  /* 0x0000005aff5a723e */ /* 0x000fe200048070ff */
[----:B------:R-:W-:Y:S01]  /*13fa0*/  IMAD.SHL.U32 R74, R74, 0x1000000, RZ ;  /* 0x010000004a4a7824 */ /* 0x000fe200078e00ff */
[----:B------:R-:W-:Y:S02]  /*13fb0*/  LOP3.LUT R119, R119, 0xffff, RZ, 0xc0, !PT ;  /* 0x0000ffff77777812 */ /* 0x000fe400078ec0ff */
[----:B------:R-:W-:Y:S02]  /*13fc0*/  F2FP.SATFINITE.E4M3.F32.PACK_AB_MERGE_C R99, RZ, R99, RZ ;  /* 0x00000063ff63723e */ /* 0x000fe400048070ff */
[----:B------:R-:W-:Y:S02]  /*13fd0*/  F2FP.SATFINITE.E4M3.F32.PACK_AB_MERGE_C R115, RZ, R115, RZ ;  /* 0x00000073ff73723e */ /* 0x000fe400048070ff */
[----:B------:R-:W-:Y:S01]  /*13fe0*/  LOP3.LUT R77, R77, R14, RZ, 0xfc, !PT ;  /* 0x0000000e4d4d7212 */ /* 0x000fe200078efcff */
[----:B------:R-:W-:Y:S01]  /*13ff0*/  IMAD.SHL.U32 R14, R141, 0x1000000, RZ ;  /* 0x010000008d0e7824 */ /* 0x000fe200078e00ff */
[----:B------:R-:W-:-:S02]  /*14000*/  PRMT R61, R105, 0x7604, R96 ;  /* 0x00007604693d7816 */ /* 0x000fc40000000060 */
[----:B------:R-:W-:Y:S01]  /*14010*/  LOP3.LUT R33, R33, 0xff0000, R84, 0xf8, !PT ;  /* 0x00ff000021217812 */ /* 0x000fe200078ef854 */
[----:B------:R-:W-:Y:S01]  /*14020*/  IMAD.U32 R84, R79, 0x10000, RZ ;  /* 0x000100004f547824 */ /* 0x000fe200078e00ff */
[----:B------:R-:W-:Y:S02]  /*14030*/  LOP3.LUT R19, R80, R19, RZ, 0xfc, !PT ;  /* 0x0000001350137212 */ /* 0x000fe400078efcff */
[----:B------:R-:W-:Y:S01]  /*14040*/  LOP3.LUT R28, R28, R23, RZ, 0xfc, !PT ;  /* 0x000000171c1c7212 */ /* 0x000fe200078efcff */
[----:B------:R-:W-:Y:S01]  /*14050*/  IMAD.SHL.U32 R23, R62, 0x1000000, RZ ;  /* 0x010000003e177824 */ /* 0x000fe200078e00ff */
[----:B------:R-:W-:Y:S02]  /*14060*/  LOP3.LUT R78, R78, 0xffff, RZ, 0xc0, !PT ;  /* 0x0000ffff4e4e7812 */ /* 0x000fe400078ec0ff */
[----:B------:R-:W-:Y:S02]  /*14070*/  LOP3.LUT R82, R82, 0xffff, RZ, 0xc0, !PT ;  /* 0x0000ffff52527812 */ /* 0x000fe400078ec0ff */
[----:B------:R-:W-:Y:S01]  /*14080*/  F2FP.SATFINITE.E4M3.F32.PACK_AB_MERGE_C R91, RZ, R91, RZ ;  /* 0x0000005bff5b723e */ /* 0x000fe200048070ff */
[----:B------:R-:W-:Y:S01]  /*14090*/  IMAD.SHL.U32 R31, R78, 0x1000000, RZ ;  /* 0x010000004e1f7824 */ /* 0x000fe200078e00ff */
[----:B------:R-:W-:Y:S01]  /*140a0*/  F2FP.SATFINITE.E4M3.F32.PACK_AB_MERGE_C R123, RZ, R123, RZ ;  /* 0x0000007bff7b723e */ /* 0x000fe200048070ff */
[----:B------:R-:W-:Y:S01]  /*140b0*/  IMAD.SHL.U32 R82, R82, 0x1000000, RZ ;  /* 0x0100000052527824 */ /* 0x000fe200078e00ff */
[----:B------:R-:W-:-:S02]  /*140c0*/  F2FP.SATFINITE.E4M3.F32.PACK_AB_MERGE_C R131, RZ, R131, RZ ;  /* 0x00000083ff83723e */ /* 0x000fc400048070ff */
[----:B------:R-:W-:Y:S02]  /*140d0*/  F2FP.SATFINITE.E4M3.F32.PACK_AB_MERGE_C R143, RZ, R143, RZ ;  /* 0x0000008fff8f723e */ /* 0x000fe400048070ff */
[----:B------:R-:W-:Y:S02]  /*140e0*/  F2FP.SATFINITE.E4M3.F32.PACK_AB_MERGE_C R139, RZ, R139, RZ ;  /* 0x0000008bff8b723e */ /* 0x000fe400048070ff */
[----:B------:R-:W-:Y:S02]  /*140f0*/  F2FP.SATFINITE.E4M3.F32.PACK_AB_MERGE_C R145, RZ, R145, RZ ;  /* 0x00000091ff91723e */ /* 0x000fe400048070ff */
[----:B------:R-:W-:Y:S02]  /*14100*/  LOP3.LUT R73, R73, 0xff0000, R136, 0xf8, !PT ;  /* 0x00ff000049497812 */ /* 0x000fe400078ef888 */
[----:B------:R-:W-:Y:S02]  /*14110*/  LOP3.LUT R26, R26, 0xff0000, R59, 0xf8, !PT ;  /* 0x00ff00001a1a7812 */ /* 0x000fe400078ef83b */
[----:B------:R-:W-:Y:S01]  /*14120*/  LOP3.LUT R37, R37, 0xff0000, R88, 0xf8, !PT ;  /* 0x00ff000025257812 */ /* 0x000fe200078ef858 */
[----:B------:R-:W-:Y:S01]  /*14130*/  IMAD.U32 R88, R87, 0x10000, RZ ;  /* 0x0001000057587824 */ /* 0x000fe200078e00ff */
[----:B------:R-:W-:-:S02]  /*14140*/  LOP3.LUT R25, R25, R46, RZ, 0xfc, !PT ;  /* 0x0000002e19197212 */ /* 0x000fc400078efcff */
[----:B------:R-:W-:Y:S01]  /*14150*/  LOP3.LUT R32, R32, R27, RZ, 0xfc, !PT ;  /* 0x0000001b20207212 */ /* 0x000fe200078efcff */
[----:B------:R-:W-:Y:S01]  /*14160*/  IMAD.SHL.U32 R27, R70, 0x1000000, RZ ;  /* 0x01000000461b7824 */ /* 0x000fe200078e00ff */
[----:B------:R-:W-:Y:S02]  /*14170*/  LOP3.LUT R86, R86, 0xffff, RZ, 0xc0, !PT ;  /* 0x0000ffff56567812 */ /* 0x000fe400078ec0ff */
[----:B------:R-:W-:Y:S02]  /*14180*/  LOP3.LUT R90, R90, 0xffff, RZ, 0xc0, !PT ;  /* 0x0000ffff5a5a7812 */ /* 0x000fe400078ec0ff */
[----:B------:R-:W-:Y:S01]  /*14190*/  LOP3.LUT R53, R53, R18, RZ, 0xfc, !PT ;  /* 0x0000001235357212 */ /* 0x000fe200078efcff */
[----:B------:R-:W-:Y:S01]  /*141a0*/  IMAD.SHL.U32 R18, R119, 0x1000000, RZ ;  /* 0x0100000077127824 */ /* 0x000fe200078e00ff */
[----:B------:R-:W-:Y:S01]  /*141b0*/  SEL R35, R21, R16, P3 ;  /* 0x0000001015237207 */ /* 0x000fe20001800000 */
[----:B------:R-:W-:Y:S01]  /*141c0*/  IMAD.SHL.U32 R90, R90, 0x1000000, RZ ;  /* 0x010000005a5a7824 */ /* 0x000fe200078e00ff */
[----:B------:R-:W-:-:S02]  /*141d0*/  LOP3.LUT R99, R99, 0xffff, RZ, 0xc0, !PT ;  /* 0x0000ffff63637812 */ /* 0x000fc400078ec0ff */
[----:B------:R-:W-:Y:S02]  /*141e0*/  LOP3.LUT R115, R115, 0xffff, RZ, 0xc0, !PT ;  /* 0x0000ffff73737812 */ /* 0x000fe400078ec0ff */
[----:B------:R-:W-:Y:S01]  /*141f0*/  SEL R16, R16, R21, P3 ;  /* 0x0000001510107207 */ /* 0x000fe20001800000 */
[----:B------:R-:W-:Y:S01]  /*14200*/  IMAD.SHL.U32 R99, R99, 0x1000000, RZ ;  /* 0x0100000063637824 */ /* 0x000fe200078e00ff */
[----:B------:R-:W-:Y:S01]  /*14210*/  LOP3.LUT R36, R36, 0xff0000, R67, 0xf8, !PT ;  /* 0x00ff000024247812 */ /* 0x000fe200078ef843 */
[----:B------:R-:W-:Y:S01]  /*14220*/  IMAD.SHL.U32 R115, R115, 0x1000000, RZ ;  /* 0x0100000073737824 */ /* 0x000fe200078e00ff */
[----:B------:R-:W-:Y:S01]  /*14230*/  LOP3.LUT R61, R61, 0xff0000, R122, 0xf8, !PT ;  /* 0x00ff00003d3d7812 */ /* 0x000fe200078ef87a */
[----:B------:R1:W2:Y:S01]  /*14240*/  SHFL.IDX PT, R35, R35, R10, 0x1c1f ;  /* 0x001c1f0a23237589 */ /* 0x0002a200000e0000 */
[----:B------:R-:W-:Y:S02]  /*14250*/  LOP3.LUT R29, R29, R54, RZ, 0xfc, !PT ;  /* 0x000000361d1d7212 */ /* 0x000fe400078efcff */
[----:B------:R-:W-:Y:S01]  /*14260*/  LOP3.LUT R91, R91, 0xffff, RZ, 0xc0, !PT ;  /* 0x0000ffff5b5b7812 */ /* 0x000fe200078ec0ff */
[----:B------:R1:W3:Y:S01]  /*14270*/  SHFL.IDX PT, R16, R16, R11, 0x1c1f ;  /* 0x001c1f0b10107589 */ /* 0x0002e200000e0000 */
[----:B------:R-:W-:-:S02]  /*14280*/  LOP3.LUT R123, R123, 0xffff, RZ, 0xc0, !PT ;  /* 0x0000ffff7b7b7812 */ /* 0x000fc400078ec0ff */
[----:B------:R-:W-:Y:S01]  /*14290*/  LOP3.LUT R131, R131, 0xffff, RZ, 0xc0, !PT ;  /* 0x0000ffff83837812 */ /* 0x000fe200078ec0ff */
[----:B------:R-:W-:Y:S01]  /*142a0*/  IMAD.SHL.U32 R91, R91, 0x1000000, RZ ;  /* 0x010000005b5b7824 */ /* 0x000fe200078e00ff */
[----:B------:R-:W-:Y:S01]  /*142b0*/  LOP3.LUT R143, R143, 0xffff, RZ, 0xc0, !PT ;  /* 0x0000ffff8f8f7812 */ /* 0x000fe200078ec0ff */
[----:B------:R-:W-:Y:S01]  /*142c0*/  IMAD.SHL.U32 R123, R123, 0x1000000, RZ ;  /* 0x010000007b7b7824 */ /* 0x000fe200078e00ff */
[----:B------:R-:W-:Y:S02]  /*142d0*/  LOP3.LUT R139, R139, 0xffff, RZ, 0xc0, !PT ;  /* 0x0000ffff8b8b7812 */ /* 0x000fe400078ec0ff */
[----:B------:R-:W-:Y:S01]  /*142e0*/  LOP3.LUT R145, R145, 0xffff, RZ, 0xc0, !PT ;  /* 0x0000ffff91917812 */ /* 0x000fe200078ec0ff */
[----:B------:R-:W-:Y:S01]  /*142f0*/  IMAD.SHL.U32 R143, R143, 0x1000000, RZ ;  /* 0x010000008f8f7824 */ /* 0x000fe200078e00ff */
[----:B------:R-:W-:Y:S01]  /*14300*/  SEL R21, R22, R19, P3 ;  /* 0x0000001316157207 */ /* 0x000fe20001800000 */
[----:B------:R-:W-:Y:S01]  /*14310*/  IMAD.SHL.U32 R139, R139, 0x1000000, RZ ;  /* 0x010000008b8b7824 */ /* 0x000fe200078e00ff */
[----:B------:R-:W-:Y:S01]  /*14320*/  LOP3.LUT R73, R73, R14, RZ, 0xfc, !PT ;  /* 0x0000000e49497212 */ /* 0x000fe200078efcff */
[----:B------:R-:W-:Y:S01]  /*14330*/  IMAD.SHL.U32 R145, R145, 0x1000000, RZ ;  /* 0x0100000091917824 */ /* 0x000fe200078e00ff */
[----:B------:R-:W-:Y:S01]  /*14340*/  SEL R22, R19, R22, P3 ;  /* 0x0000001613167207 */ /* 0x000fe20001800000 */
[----:B------:R-:W4:Y:S01]  /*14350*/  MUFU.EX2 R14, R17 ;  /* 0x00000011000e7308 */ /* 0x000f220000000800 */
[----:B------:R-:W-:Y:S01]  /*14360*/  LOP3.LUT R40, R40, 0xff0000, R75, 0xf8, !PT ;  /* 0x00ff000028287812 */ /* 0x000fe200078ef84b */
[----:B------:R1:W1:Y:S01]  /*14370*/  SHFL.IDX PT, R21, R21, R10, 0x1c1f ;  /* 0x001c1f0a15157589 */ /* 0x00026200000e0000 */
[----:B------:R-:W-:-:S02]  /*14380*/  LOP3.LUT R41, R41, 0xff0000, R84, 0xf8, !PT ;  /* 0x00ff000029297812 */ /* 0x000fc400078ef854 */
[----:B------:R-:W-:Y:S01]  /*14390*/  LOP3.LUT R23, R26, R23, RZ, 0xfc, !PT ;  /* 0x000000171a177212 */ /* 0x000fe200078efcff */
[----:B------:R1:W1:Y:S01]  /*143a0*/  SHFL.IDX PT, R22, R22, R11, 0x1c1f ;  /* 0x001c1f0b16167589 */ /* 0x00026200000e0000 */
[----:B------:R-:W-:Y:S01]  /*143b0*/  LOP3.LUT R66, R33, R66, RZ, 0xfc, !PT ;  /* 0x0000004221427212 */ /* 0x000fe200078efcff */
[----:B------:R-:W-:Y:S01]  /*143c0*/  IMAD.SHL.U32 R33, R86, 0x1000000, RZ ;  /* 0x0100000056217824 */ /* 0x000fe200078e00ff */
[----:B------:R-:W-:Y:S02]  /*143d0*/  SEL R19, R28, R25, P3 ;  /* 0x000000191c137207 */ /* 0x000fe40001800000 */
[----:B------:R-:W-:Y:S02]  /*143e0*/  SEL R28, R25, R28, P3 ;  /* 0x0000001c191c7207 */ /* 0x000fe40001800000 */
[----:B------:R-:W-:Y:S02]  /*143f0*/  LOP3.LUT R44, R44, 0xff0000, R83, 0xf8, !PT ;  /* 0x00ff00002c2c7812 */ /* 0x000fe400078ef853 */
[----:B------:R-:W-:Y:S01]  /*14400*/  LOP3.LUT R45, R45, 0xff0000, R88, 0xf8, !PT ;  /* 0x00ff00002d2d7812 */ /* 0x000fe200078ef858 */
[----:B------:R1:W1:Y:S01]  /*14410*/  SHFL.IDX PT, R19, R19, R10, 0x1c1f ;  /* 0x001c1f0a13137589 */ /* 0x00026200000e0000 */
[----:B------:R-:W-:Y:S01]  /*14420*/  LOP3.LUT R27, R36, R27, RZ, 0xfc, !PT ;  /* 0x0000001b241b7212 */ /* 0x000fe200078efcff */
[----:B----4-:R-:W-:Y:S01]  /*14430*/  @!P2 FMUL R14, R14, R14 ;  /* 0x0000000e0e0ea220 */ /* 0x010fe20000400000 */
[----:B------:R-:W-:Y:S01]  /*14440*/  LOP3.LUT R74, R37, R74, RZ, 0xfc, !PT ;  /* 0x0000004a254a7212 */ /* 0x000fe200078efcff */
[----:B------:R4:W1:Y:S01]  /*14450*/  SHFL.IDX PT, R30, R28, R11, 0x1c1f ;  /* 0x001c1f0b1c1e7589 */ /* 0x00086200000e0000 */
[----:B------:R-:W-:Y:S01]  /*14460*/  LOP3.LUT R61, R61, R18, RZ, 0xfc, !PT ;  /* 0x000000123d3d7212 */ /* 0x000fe200078efcff */
[----:B------:R-:W-:Y:S01]  /*14470*/  IMAD.SHL.U32 R18, R131, 0x1000000, RZ ;  /* 0x0100000083127824 */ /* 0x000fe200078e00ff */
[----:B------:R-:W-:Y:S01]  /*14480*/  SEL R25, R32, R29, P3 ;  /* 0x0000001d20197207 */ /* 0x000fe20001800000 */
[----:B------:R-:W-:Y:S01]  /*14490*/  FFMA R5, R14, R5, R177 ;  /* 0x000000050e057223 */ /* 0x000fe200000000b1 */
[----:B------:R-:W-:Y:S01]  /*144a0*/  SEL R32, R29, R32, P3 ;  /* 0x000000201d207207 */ /* 0x000fe20001800000 */
[----:B------:R-:W-:Y:S01]  /*144b0*/  FMUL R152, R152, R14 ;  /* 0x0000000e98987220 */ /* 0x000fe20000400000 */
[----:B------:R-:W-:Y:S01]  /*144c0*/  LOP3.LUT R31, R40, R31, RZ, 0xfc, !PT ;  /* 0x0000001f281f7212 */ /* 0x000fe200078efcff */
[----:B------:R4:W1:Y:S01]  /*144d0*/  SHFL.IDX PT, R34, R25, R10, 0x1c1f ;  /* 0x001c1f0a19227589 */ /* 0x00086200000e0000 */
[----:B------:R-:W-:Y:S01]  /*144e0*/  LOP3.LUT R82, R41, R82, RZ, 0xfc, !PT ;  /* 0x0000005229527212 */ /* 0x000fe200078efcff */
[-C--:B------:R-:W-:Y:S01]  /*144f0*/  FMUL R153, R153, R14.reuse ;  /* 0x0000000e99997220 */ /* 0x080fe20000400000 */
[----:B------:R-:W-:Y:S01]  /*14500*/  SEL R29, R66, R23, P3 ;  /* 0x00000017421d7207 */ /* 0x000fe20001800000 */
[----:B------:R-:W-:Y:S01]  /*14510*/  FMUL R156, R156, R14 ;  /* 0x0000000e9c9c7220 */ /* 0x000fe20000400000 */
[----:B------:R-:W-:Y:S01]  /*14520*/  SEL R66, R23, R66, P3 ;  /* 0x0000004217427207 */ /* 0x000fe20001800000 */
[----:B------:R-:W-:Y:S01]  /*14530*/  FMUL R157, R157, R14 ;  /* 0x0000000e9d9d7220 */ /* 0x000fe20000400000 */
[----:B------:R-:W-:Y:S01]  /*14540*/  LOP3.LUT R33, R44, R33, RZ, 0xfc, !PT ;  /* 0x000000212c217212 */ /* 0x000fe200078efcff */
[----:B------:R4:W1:Y:S01]  /*14550*/  SHFL.IDX PT, R36, R29, R10, 0x1c1f ;  /* 0x001c1f0a1d247589 */ /* 0x00086200000e0000 */
[----:B------:R-:W-:Y:S01]  /*14560*/  LOP3.LUT R90, R45, R90, RZ, 0xfc, !PT ;  /* 0x0000005a2d5a7212 */ /* 0x000fe200078efcff */
[-C--:B------:R-:W-:Y:S01]  /*14570*/  FMUL R160, R160, R14.reuse ;  /* 0x0000000ea0a07220 */ /* 0x080fe20000400000 */
[----:B------:R-:W-:Y:S01]  /*14580*/  SEL R23, R74, R27, P3 ;  /* 0x0000001b4a177207 */ /* 0x000fe20001800000 */
[----:B------:R4:W1:Y:S01]  /*14590*/  SHFL.IDX PT, R51, R66, R11, 0x1c1f ;  /* 0x001c1f0b42337589 */ /* 0x00086200000e0000 */
[----:B------:R-:W-:Y:S01]  /*145a0*/  LOP3.LUT R52, R52, R99, RZ, 0xfc, !PT ;  /* 0x0000006334347212 */ /* 0x000fe200078efcff */
[-C--:B------:R-:W-:Y:S01]  /*145b0*/  FMUL R161, R161, R14.reuse ;  /* 0x0000000ea1a17220 */ /* 0x080fe20000400000 */
[----:B------:R-:W-:Y:S01]  /*145c0*/  LOP3.LUT R60, R60, R115, RZ, 0xfc, !PT ;  /* 0x000000733c3c7212 */ /* 0x000fe200078efcff */
[----:B------:R-:W-:Y:S01]  /*145d0*/  FMUL R164, R164, R14 ;  /* 0x0000000ea4a47220 */ /* 0x000fe20000400000 */
[----:B------:R-:W-:Y:S01]  /*145e0*/  SEL R74, R27, R74, P3 ;  /* 0x0000004a1b4a7207 */ /* 0x000fe20001800000 */
[----:B------:R4:W1:Y:S01]  /*145f0*/  SHFL.IDX PT, R23, R23, R10, 0x1c1f ;  /* 0x001c1f0a17177589 */ /* 0x00086200000e0000 */
[----:B------:R-:W-:Y:S01]  /*14600*/  LOP3.LUT R48, R48, R91, RZ, 0xfc, !PT ;  /* 0x0000005b30307212 */ /* 0x000fe200078efcff */
[----:B------:R-:W-:Y:S01]  /*14610*/  FMUL R165, R165, R14 ;  /* 0x0000000ea5a57220 */ /* 0x000fe20000400000 */
[----:B------:R-:W-:-:S02]  /*14620*/  LOP3.LUT R56, R56, R107, RZ, 0xfc, !PT ;  /* 0x0000006b38387212 */ /* 0x000fc400078efcff */
[----:B------:R-:W-:Y:S01]  /*14630*/  LOP3.LUT R64, R64, R123, RZ, 0xfc, !PT ;  /* 0x0000007b40407212 */ /* 0x000fe200078efcff */
[----:B------:R4:W1:Y:S01]  /*14640*/  SHFL.IDX PT, R74, R74, R11, 0x1c1f ;  /* 0x001c1f0b4a4a7589 */ /* 0x00086200000e0000 */
[----:B------:R-:W-:Y:S02]  /*14650*/  LOP3.LUT R18, R69, R18, RZ, 0xfc, !PT ;  /* 0x0000001245127212 */ /* 0x000fe400078efcff */
[----:B------:R-:W-:Y:S02]  /*14660*/  LOP3.LUT R143, R68, R143, RZ, 0xfc, !PT ;  /* 0x0000008f448f7212 */ /* 0x000fe400078efcff */
[----:B------:R-:W-:Y:S02]  /*14670*/  LOP3.LUT R76, R76, R139, RZ, 0xfc, !PT ;  /* 0x0000008b4c4c7212 */ /* 0x000fe400078efcff */
[----:B------:R-:W-:Y:S02]  /*14680*/  LOP3.LUT R72, R72, R145, RZ, 0xfc, !PT ;  /* 0x0000009148487212 */ /* 0x000fe400078efcff */
[----:B------:R-:W-:-:S02]  /*14690*/  SEL R27, R82, R31, P3 ;  /* 0x0000001f521b7207 */ /* 0x000fc40001800000 */
[----:B------:R-:W-:Y:S02]  /*146a0*/  SEL R82, R31, R82, P3 ;  /* 0x000000521f527207 */ /* 0x000fe40001800000 */
[----:B------:R-:W-:Y:S01]  /*146b0*/  SEL R31, R90, R33, P3 ;  /* 0x000000215a1f7207 */ /* 0x000fe20001800000 */
[----:B------:R4:W1:Y:S01]  /*146c0*/  SHFL.IDX PT, R38, R27, R10, 0x1c1f ;  /* 0x001c1f0a1b267589 */ /* 0x00086200000e0000 */
[----:B------:R-:W-:Y:S02]  /*146d0*/  SEL R90, R33, R90, P3 ;  /* 0x0000005a215a7207 */ /* 0x000fe40001800000 */
[----:B------:R-:W-:Y:S01]  /*146e0*/  SEL R37, R53, R52, P3 ;  /* 0x0000003435257207 */ /* 0x000fe20001800000 */
[----:B------:R4:W1:Y:S01]  /*146f0*/  SHFL.IDX PT, R40, R31, R10, 0x1c1f ;  /* 0x001c1f0a1f287589 */ /* 0x00086200000e0000 */
[----:B------:R-:W-:Y:S02]  /*14700*/  SEL R17, R61, R60, P3 ;  /* 0x0000003c3d117207 */ /* 0x000fe40001800000 */
[----:B------:R-:W-:Y:S01]  /*14710*/  SEL R33, R49, R48, P3 ;  /* 0x0000003031217207 */ /* 0x000fe20001800000 */
[----:B------:R4:W1:Y:S01]  /*14720*/  SHFL.IDX PT, R55, R90, R11, 0x1c1f ;  /* 0x001c1f0b5a377589 */ /* 0x00086200000e0000 */
[----:B------:R-:W-:-:S02]  /*14730*/  SEL R52, R52, R53, P3 ;  /* 0x0000003534347207 */ /* 0x000fc40001800000 */
        /* <DEDUP_REMOVED lines=18> */
[----:B------:R-:W-:Y:S01]  /*14860*/  SHF.L.U32 R20, R6, 0x1f, RZ ;  /* 0x0000001f06147819 */ /* 0x000fe200000006ff */
[----:B------:R4:W1:Y:S03]  /*14870*/  SHFL.IDX PT, R46, R39, R10, 0x1c1f ;  /* 0x001c1f0a272e7589 */ /* 0x00086600000e0000 */
[----:B------:R4:W1:Y:S01]  /*14880*/  SYNCS.PHASECHK.TRANS64.TRYWAIT P2, [UR6+0xb000], R20 ;  /* 0x00b00014ff0075a7 */ /* 0x0008620008040146 */
[----:B------:R4:W1:Y:S04]  /*14890*/  SHFL.IDX PT, R61, R56, R11, 0x1c1f ;  /* 0x001c1f0b383d7589 */ /* 0x00086800000e0000 */
        /* <DEDUP_REMOVED lines=9> */
[----:B------:R4:W1:Y:S01]  /*14930*/  SHFL.IDX PT, R69, R72, R11, 0x1c1f ;  /* 0x001c1f0b48457589 */ /* 0x00086200000e0000 */
[----:B--23--:R-:W-:Y:S05]  /*14940*/  @!P0 BRA `(.L_x_39) ;  /* 0x0000000000048947 */ /* 0x00cfea0003800000 */
[----:B------:R-:W-:Y:S01]  /*14950*/  BPT.TRAP 0x1 ;  /* 0x000000040000795c */ /* 0x000fe20000300000 */
.L_x_39:
[----:B-1----:R-:W-:Y:S05]  /*14960*/  @P2 BRA `(.L_x_40) ;  /* 0x0000000000082947 */ /* 0x002fea0003800000 */
[----:B------:R-:W1:Y:S02]  /*14970*/  SYNCS.PHASECHK.TRANS64.TRYWAIT P2, [UR6+0xb000], R20 ;  /* 0x00b00014ff0075a7 */ /* 0x000e640008040146 */
[----:B-1----:R-:W-:Y:S05]  /*14980*/  @!P2 BRA `(.L_x_41) ;  /* 0x0000002800e0a947 */ /* 0x002fea0003800000 */
.L_x_40:
[CCC-:B------:R-:W-:Y:S01]  /*14990*/  PRMT R24, R35.reuse, R8.reuse, R16.reuse ;  /* 0x0000000823187216 */ /* 0x1c0fe20000000010 */
[----:B------:R-:W-:Y:S01]  /*149a0*/  ULEA UR6, UR7, UR8, 0x9 ;  /* 0x0000000807067291 */ /* 0x000fe2000f8e483f */
[-C--:B----4-:R-:W-:Y:S01]  /*149b0*/  PRMT R25, R35, R7.reuse, R16 ;  /* 0x0000000723197216 */ /* 0x090fe20000000010 */
[----:B------:R-:W-:Y:S01]  /*149c0*/  UMOV UR15, 0x40000040 ;  /* 0x40000040000f7882 */ /* 0x000fe20000000000 */
[CCC-:B------:R-:W-:Y:S01]  /*149d0*/  PRMT R26, R21.reuse, R8.reuse, R22.reuse ;  /* 0x00000008151a7216 */ /* 0x1c0fe20000000016 */
[----:B------:R-:W-:Y:S01]  /*149e0*/  UIADD3 UR10, UR6, 0x2, URZ ;  /* 0x00000002060a7890 */ /* 0x000fe2000fffe03f */
[-C--:B------:R-:W-:Y:S02]  /*149f0*/  PRMT R27, R21, R7.reuse, R22 ;  /* 0x00000007151b7216 */ /* 0x080fe40000000016 */
[----:B------:R-:W-:Y:S01]  /*14a00*/  UMOV UR14, UR6 ;  /* 0x00000006000e7c82 */ /* 0x000fe20008000000 */
[C-C-:B------:R-:W-:Y:S01]  /*14a10*/  PRMT R28, R19.reuse, R8, R30.reuse ;  /* 0x00000008131c7216 */ /* 0x140fe2000000001e */
[----:B------:R-:W-:Y:S01]  /*14a20*/  WARPGROUP.ARRIVE ;  /* 0x00000000000079c5 */ /* 0x000fe20000000000 */
[----:B------:R-:W-:-:S02]  /*14a30*/  PRMT R29, R19, R7, R30 ;  /* 0x00000007131d7216 */ /* 0x000fc4000000001e */
[CCC-:B------:R-:W-:Y:S02]  /*14a40*/  PRMT R30, R34.reuse, R8.reuse, R49.reuse ;  /* 0x00000008221e7216 */ /* 0x1c0fe40000000031 */
[-C--:B------:R-:W-:Y:S01]  /*14a50*/  PRMT R31, R34, R7.reuse, R49 ;  /* 0x00000007221f7216 */ /* 0x080fe20000000031 */
[----:B------:R-:W-:Y:S01]  /*14a60*/  QGMMA.64x32x32.F32.E4M3.E4M3 R152, R24, gdesc[UR12], R152, gsb0 ;  /* 0x0060000c18987df3 */ /* 0x000fe20008000898 */
[----:B------:R-:W-:Y:S01]  /*14a70*/  UMOV UR14, UR10 ;  /* 0x0000000a000e7c82 */ /* 0x000fe20008000000 */
[----:B------:R-:W-:Y:S01]  /*14a80*/  UMOV UR15, 0x40000040 ;  /* 0x40000040000f7882 */ /* 0x000fe20000000000 */
[CCC-:B------:R-:W-:Y:S01]  /*14a90*/  PRMT R32, R36.reuse, R8.reuse, R51.reuse ;  /* 0x0000000824207216 */ /* 0x1c0fe20000000033 */
[----:B------:R-:W-:Y:S01]  /*14aa0*/  UIADD3 UR10, UR6, 0x4, URZ ;  /* 0x00000004060a7890 */ /* 0x000fe2000fffe03f */
[----:B------:R-:W-:Y:S02]  /*14ab0*/  PRMT R33, R36, R7, R51 ;  /* 0x0000000724217216 */ /* 0x000fe40000000033 */
[----:B------:R-:W-:-:S02]  /*14ac0*/  PRMT R34, R23, R8, R74 ;  /* 0x0000000817227216 */ /* 0x000fc4000000004a */
[-C--:B------:R-:W-:Y:S02]  /*14ad0*/  PRMT R35, R23, R7.reuse, R74 ;  /* 0x0000000717237216 */ /* 0x080fe4000000004a */
[CCC-:B------:R-:W-:Y:S02]  /*14ae0*/  PRMT R36, R38.reuse, R8.reuse, R53.reuse ;  /* 0x0000000826247216 */ /* 0x1c0fe40000000035 */
[-C--:B------:R-:W-:Y:S02]  /*14af0*/  PRMT R37, R38, R7.reuse, R53 ;  /* 0x0000000726257216 */ /* 0x080fe40000000035 */
[CCC-:B------:R-:W-:Y:S02]  /*14b00*/  PRMT R38, R40.reuse, R8.reuse, R55.reuse ;  /* 0x0000000828267216 */ /* 0x1c0fe40000000037 */
        /* <DEDUP_REMOVED lines=15> */
[C-C-:B------:R-:W-:Y:S02]  /*14c00*/  PRMT R58, R52.reuse, R8, R69.reuse ;  /* 0x00000008343a7216 */ /* 0x140fe40000000045 */
[----:B------:R-:W-:Y:S01]  /*14c10*/  PRMT R59, R52, R7, R69 ;  /* 0x00000007343b7216 */ /* 0x000fe20000000045 */
        /* <DEDUP_REMOVED lines=41> */
.L_x_42:
[----:B------:R-:W-:-:S04]  /*14eb0*/  ULEA UR6, UR9, UR38, 0x3 ;  /* 0x0000002609067291 */ /* 0x000fc8000f8e183f */
[----:B------:R-:W-:-:S04]  /*14ec0*/  UIADD3 UR6, UR6, 0xb028, URZ ;  /* 0x0000b02806067890 */ /* 0x000fc8000fffe03f */
[----:B------:R-:W-:-:S09]  /*14ed0*/  UPRMT UR6, URZ, 0x654, UR6 ;  /* 0x000006543f067896 */ /* 0x000fd20008000006 */
[----:B------:R-:W-:Y:S01]  /*14ee0*/  SYNCS.ARRIVE.TRANS64.RED.A1T0 RZ, [UR6], RZ ;  /* 0x000000ffffff79a7 */ /* 0x000fe20008100406 */
[----:B------:R-:W-:Y:S05]  /*14ef0*/  @P1 BRA `(.L_x_43) ;  /* 0x0000000000041947 */ /* 0x000fea0003800000 */
[----:B------:R-:W-:Y:S01]  /*14f00*/  BPT.TRAP 0x1 ;  /* 0x000000040000795c */ /* 0x000fe20000300000 */
.L_x_43:
[----:B------:R-:W-:-:S04]  /*14f10*/  UIADD3 UR9, UR9, 0x1, URZ ;  /* 0x0000000109097890 */ /* 0x000fc8000fffe03f */
[----:B------:R-:W-:-:S04]  /*14f20*/  UISETP.NE.AND UP0, UPT, UR9, 0x5, UPT ;  /* 0x000000050900788c */ /* 0x000fc8000bf05270 */
[----:B------:R-:W-:Y:S01]  /*14f30*/  USEL UR9, UR9, URZ, UP0 ;  /* 0x0000003f09097287 */ /* 0x000fe20008000000 */
[----:B------:R-:W-:Y:S11]  /*14f40*/  @!P0 BRA `(.L_x_44) ;  /* 0x0000000000048947 */ /* 0x000ff60003800000 */
[----:B------:R-:W-:Y:S01]  /*14f50*/  BPT.TRAP 0x1 ;  /* 0x000000040000795c */ /* 0x000fe20000300000 */
.L_x_44:
[----:B------:R-:W-:-:S04]  /*14f60*/  ULEA UR6, UR9, UR38, 0x3 ;  /* 0x0000002609067291 */ /* 0x000fc8000f8e183f */
[----:B------:R-:W-:-:S04]  /*14f70*/  UIADD3 UR6, UR6, 0xb028, URZ ;  /* 0x0000b02806067890 */ /* 0x000fc8000fffe03f */
[----:B------:R-:W-:-:S09]  /*14f80*/  UPRMT UR6, URZ, 0x654, UR6 ;  /* 0x000006543f067896 */ /* 0x000fd20008000006 */
[----:B------:R-:W-:Y:S01]  /*14f90*/  SYNCS.ARRIVE.TRANS64.RED.A1T0 RZ, [UR6], RZ ;  /* 0x000000ffffff79a7 */ /* 0x000fe20008100406 */
[----:B------:R-:W-:Y:S05]  /*14fa0*/  @P1 BRA `(.L_x_45) ;  /* 0x0000000000041947 */ /* 0x000fea0003800000 */
[----:B------:R-:W-:Y:S01]  /*14fb0*/  BPT.TRAP 0x1 ;  /* 0x000000040000795c */ /* 0x000fe20000300000 */
.L_x_45:
[----:B------:R-:W-:Y:S01]  /*14fc0*/  UIADD3 UR10, UR7, 0x1, URZ ;  /* 0x00000001070a7890 */ /* 0x000fe2000fffe03f */
[C---:B------:R-:W-:Y:S01]  /*14fd0*/  ISETP.GT.AND P2, PT, R12.reuse, 0x1, PT ;  /* 0x000000010c00780c */ /* 0x040fe20003f44270 */
[----:B------:R-:W-:Y:S01]  /*14fe0*/  UIADD3 UR9, UR9, 0x1, URZ ;  /* 0x0000000109097890 */ /* 0x000fe2000fffe03f */
[----:B------:R-:W-:Y:S01]  /*14ff0*/  VIADD R12, R12, 0xffffffff ;  /* 0xffffffff0c0c7836 */ /* 0x000fe20000000000 */
[----:B------:R-:W-:Y:S01]  /*15000*/  UISETP.NE.AND UP1, UPT, UR10, 0x5, UPT ;  /* 0x000000050a00788c */ /* 0x000fe2000bf25270 */
[----:B------:R-:W-:Y:S01]  /*15010*/  VIADD R2, R2, 0x100 ;  /* 0x0000010002027836 */ /* 0x000fe20000000000 */
[----:B------:R-:W-:Y:S01]  /*15020*/  UISETP.NE.AND UP0, UPT, UR9, 0x5, UPT ;  /* 0x000000050900788c */ /* 0x000fe2000bf05270 */
[----:B------:R-:W-:Y:S01]  /*15030*/  IMAD.MOV.U32 R14, RZ, RZ, R9 ;  /* 0x000000ffff0e7224 */ /* 0x000fe200078e0009 */
[----:B------:R-:W-:Y:S01]  /*15040*/  USEL UR6, URZ, 0x1, UP1 ;  /* 0x000000013f067887 */ /* 0x000fe20008800000 */
[----:B-1----:R-:W-:Y:S01]  /*15050*/  IMAD.MOV.U32 R13, RZ, RZ, R15 ;  /* 0x000000ffff0d7224 */ /* 0x002fe200078e000f */
[----:B------:R-:W-:-:S02]  /*15060*/  USEL UR9, UR9, URZ, UP0 ;  /* 0x0000003f09097287 */ /* 0x000fc40008000000 */
[----:B------:R-:W-:Y:S02]  /*15070*/  USEL UR10, UR10, URZ, UP1 ;  /* 0x0000003f0a0a7287 */ /* 0x000fe40008800000 */
[----:B------:R-:W-:Y:S01]  /*15080*/  LOP3.LUT R6, R6, UR6, RZ, 0x3c, !PT ;  /* 0x0000000606067c12 */ /* 0x000fe2000f8e3cff */
[----:B------:R-:W-:Y:S09]  /*15090*/  @P2 BRA `(.L_x_46) ;  /* 0xffffff8c00302947 */ /* 0x000ff2000383ffff */
.L_x_35:
[----:B------:R-:W1:Y:S01]  /*150a0*/  SHFL.BFLY PT, R0, R5, 0x1, 0x1f ;  /* 0x0c201f0005007f89 */ /* 0x000e6200000e0000 */
[----:B------:R-:W-:Y:S01]  /*150b0*/  BSSY B0, `(.L_x_47) ;  /* 0x0000024000007945 */ /* 0x000fe20003800000 */
[----:B------:R-:W-:Y:S02]  /*150c0*/  IMAD.MOV.U32 R6, RZ, RZ, 0x3f800000 ;  /* 0x3f800000ff067424 */ /* 0x000fe400078e00ff */
[----:B------:R-:W2:Y:S01]  /*150d0*/  SHFL.BFLY PT, R3, R4, 0x1, 0x1f ;  /* 0x0c201f0004037f89 */ /* 0x000ea200000e0000 */
[----:B------:R-:W-:Y:S02]  /*150e0*/  IMAD.MOV.U32 R2, RZ, RZ, 0x3f800000 ;  /* 0x3f800000ff027424 */ /* 0x000fe400078e00ff */
[----:B------:R-:W-:Y:S02]  /*150f0*/  IMAD.MOV.U32 R11, RZ, RZ, 0x7f800000 ;  /* 0x7f800000ff0b7424 */ /* 0x000fe400078e00ff */
[----:B-1----:R-:W-:Y:S01]  /*15100*/  FADD R0, R0, R5 ;  /* 0x0000000500007221 */ /* 0x002fe20000000000 */
[----:B--2---:R-:W-:-:S04]  /*15110*/  FADD R16, R3, R4 ;  /* 0x0000000403107221 */ /* 0x004fc80000000000 */
[----:B------:R-:W1:Y:S04]  /*15120*/  SHFL.BFLY PT, R7, R0, 0x2, 0x1f ;  /* 0x0c401f0000077f89 */ /* 0x000e6800000e0000 */
[----:B------:R-:W2:Y:S01]  /*15130*/  SHFL.BFLY PT, R17, R16, 0x2, 0x1f ;  /* 0x0c401f0010117f89 */ /* 0x000ea200000e0000 */
[C---:B-1----:R-:W-:Y:S01]  /*15140*/  FSETP.NE.AND P0, PT, R0.reuse, -R7, PT ;  /* 0x800000070000720b */ /* 0x042fe20003f05000 */
[----:B------:R-:W-:Y:S01]  /*15150*/  FADD R4, R0, R7 ;  /* 0x0000000700047221 */ /* 0x000fe20000000000 */
[----:B------:R-:W-:Y:S02]  /*15160*/  IMAD.MOV.U32 R7, RZ, RZ, 0x7f800000 ;  /* 0x7f800000ff077424 */ /* 0x000fe400078e00ff */
[----:B--2---:R-:W-:-:S09]  /*15170*/  FADD R5, R16, R17 ;  /* 0x0000001110057221 */ /* 0x004fd20000000000 */
[----:B------:R-:W-:Y:S05]  /*15180*/  @!P0 BRA `(.L_x_48) ;  /* 0x0000000000588947 */ /* 0x000fea0003800000 */
[----:B------:R-:W-:Y:S01]  /*15190*/  VIADD R0, R4, 0x1800000 ;  /* 0x0180000004007836 */ /* 0x000fe20000000000 */
[----:B------:R-:W-:Y:S04]  /*151a0*/  BSSY B1, `(.L_x_49) ;  /* 0x000000d000017945 */ /* 0x000fe80003800000 */
[----:B------:R-:W-:-:S04]  /*151b0*/  LOP3.LUT R0, R0, 0x7f800000, RZ, 0xc0, !PT ;  /* 0x7f80000000007812 */ /* 0x000fc800078ec0ff */
[----:B------:R-:W-:-:S13]  /*151c0*/  ISETP.GT.U32.AND P0, PT, R0, 0x1ffffff, PT ;  /* 0x01ffffff0000780c */ /* 0x000fda0003f04070 */
[----:B------:R-:W-:Y:S05]  /*151d0*/  @P0 BRA `(.L_x_50) ;  /* 0x0000000000140947 */ /* 0x000fea0003800000 */
[----:B------:R-:W-:Y:S01]  /*151e0*/  IMAD.MOV.U32 R2, RZ, RZ, R4 ;  /* 0x000000ffff027224 */ /* 0x000fe200078e0004 */
[----:B------:R-:W-:-:S07]  /*151f0*/  MOV R14, 0x15210 ;  /* 0x00015210000e7802 */ /* 0x000fce0000000f00 */
[----:B------:R-:W-:Y:S05]  /*15200*/  CALL.REL.NOINC `($__internal_0_$__cuda_sm20_rcp_rn_f32_slowpath) ;  /* 0x0000002400687944 */ /* 0x000fea0003c00000 */
[----:B------:R-:W-:Y:S01]  /*15210*/  IMAD.MOV.U32 R2, RZ, RZ, R0 ;  /* 0x000000ffff027224 */ /* 0x000fe200078e0000 */
[----:B------:R-:W-:Y:S06]  /*15220*/  BRA `(.L_x_51) ;  /* 0x0000000000107947 */ /* 0x000fec0003800000 */
.L_x_50:
[----:B------:R-:W1:Y:S02]  /*15230*/  MUFU.RCP R3, R4 ;  /* 0x0000000400037308 */ /* 0x000e640000001000 */
[----:B-1----:R-:W-:-:S04]  /*15240*/  FFMA R0, R4, R3, -1 ;  /* 0xbf80000004007423 */ /* 0x002fc80000000003 */
[----:B------:R-:W-:-:S04]  /*15250*/  FADD.FTZ R0, -R0, -RZ ;  /* 0x800000ff00007221 */ /* 0x000fc80000010100 */
[----:B------:R-:W-:-:S07]  /*15260*/  FFMA R2, R3, R0, R3 ;  /* 0x0000000003027223 */ /* 0x000fce0000000003 */
.L_x_51:
[----:B------:R-:W-:Y:S05]  /*15270*/  BSYNC B1 ;  /* 0x0000000000017941 */ /* 0x000fea0003800000 */
.L_x_49:
[----:B------:R-:W-:Y:S01]  /*15280*/  FSETP.GEU.AND P0, PT, |R4|, 1.175494350822287508e-38, PT ;  /* 0x008000000400780b */ /* 0x000fe20003f0e200 */
[----:B------:R-:W-:-:S12]  /*15290*/  ULDC UR4, c[0x0][0x600] ;  /* 0x0001800000047ab9 */ /* 0x000fd80000000800 */
[----:B------:R-:W-:-:S04]  /*152a0*/  @!P0 FMUL R4, R4, 16777216 ;  /* 0x4b80000004048820 */ /* 0x000fc80000400000 */
[----:B------:R-:W1:Y:S02]  /*152b0*/  MUFU.LG2 R0, R4 ;  /* 0x0000000400007308 */ /* 0x000e640000000c00 */
[----:B-1----:R-:W-:-:S04]  /*152c0*/  @!P0 FADD R0, R0, -24 ;  /* 0xc1c0000000008421 */ /* 0x002fc80000000000 */
[----:B------:R-:W-:-:S04]  /*152d0*/  FMUL R0, R0, 0.69314718246459960938 ;  /* 0x3f31721800007820 */ /* 0x000fc80000400000 */
[----:B------:R-:W-:-:S07]  /*152e0*/  FFMA R11, R9, UR4, R0 ;  /* 0x00000004090b7c23 */ /* 0x000fce0008000000 */
.L_x_48:
[----:B------:R-:W-:Y:S05]  /*152f0*/  BSYNC B0 ;  /* 0x0000000000007941 */ /* 0x000fea0003800000 */
.L_x_47:
[----:B------:R-:W-:Y:S01]  /*15300*/  FSETP.NE.AND P0, PT, R16, -R17, PT ;  /* 0x800000111000720b */ /* 0x000fe20003f05000 */
[----:B------:R-:W-:Y:S01]  /*15310*/  ULDC UR4, c[0x0][0x608] ;  /* 0x0001820000047ab9 */ /* 0x000fe20000000800 */
[----:B------:R-:W-:Y:S01]  /*15320*/  BSSY B0, `(.L_x_52) ;  /* 0x0000021000007945 */ /* 0x000fe20003800000 */
[----:B------:R-:W-:-:S04]  /*15330*/  FMUL R2, R2, UR4 ;  /* 0x0000000402027c20 */ /* 0x000fc80008400000 */
[-C--:B------:R-:W-:Y:S01]  /*15340*/  FMUL R23, R152, R2.reuse ;  /* 0x0000000298177220 */ /* 0x080fe20000400000 */
[-C--:B------:R-:W-:Y:S01]  /*15350*/  FMUL R153, R153, R2.reuse ;  /* 0x0000000299997220 */ /* 0x080fe20000400000 */
[-C--:B------:R-:W-:Y:S01]  /*15360*/  FMUL R25, R156, R2.reuse ;  /* 0x000000029c197220 */ /* 0x080fe20000400000 */
[-C--:B------:R-:W-:Y:S01]  /*15370*/  FMUL R157, R157, R2.reuse ;  /* 0x000000029d9d7220 */ /* 0x080fe20000400000 */
[-C--:B------:R-:W-:Y:S01]  /*15380*/  FMUL R27, R160, R2.reuse ;  /* 0x00000002a01b7220 */ /* 0x080fe20000400000 */
[-C--:B------:R-:W-:Y:S01]  /*15390*/  FMUL R161, R161, R2.reuse ;  /* 0x00000002a1a17220 */ /* 0x080fe20000400000 */
[-C--:B------:R-:W-:Y:S01]  /*153a0*/  FMUL R29, R164, R2.reuse ;  /* 0x00000002a41d7220 */ /* 0x080fe20000400000 */
[----:B------:R-:W-:Y:S01]  /*153b0*/  FMUL R165, R165, R2 ;  /* 0x00000002a5a57220 */ /* 0x000fe20000400000 */
[----:B------:R-:W-:Y:S06]  /*153c0*/  @!P0 BRA `(.L_x_53) ;  /* 0x0000000000588947 */ /* 0x000fec0003800000 */
        /* <DEDUP_REMOVED lines=10> */
.L_x_55:
[----:B------:R-:W1:Y:S02]  /*15470*/  MUFU.RCP R6, R5 ;  /* 0x0000000500067308 */ /* 0x000e640000001000 */
[----:B-1----:R-:W-:-:S04]  /*15480*/  FFMA R0, R5, R6, -1 ;  /* 0xbf80000005007423 */ /* 0x002fc80000000006 */
[----:B------:R-:W-:-:S04]  /*15490*/  FADD.FTZ R3, -R0, -RZ ;  /* 0x800000ff00037221 */ /* 0x000fc80000010100 */
[----:B------:R-:W-:-:S07]  /*154a0*/  FFMA R6, R6, R3, R6 ;  /* 0x0000000306067223 */ /* 0x000fce0000000006 */
.L_x_56:
[----:B------:R-:W-:Y:S05]  /*154b0*/  BSYNC B1 ;  /* 0x0000000000017941 */ /* 0x000fea0003800000 */
.L_x_54:
[----:B------:R-:W-:Y:S01]  /*154c0*/  FSETP.GEU.AND P0, PT, |R5|, 1.175494350822287508e-38, PT ;  /* 0x008000000500780b */ /* 0x000fe20003f0e200 */
[----:B------:R-:W-:-:S12]  /*154d0*/  ULDC UR4, c[0x0][0x600] ;  /* 0x0001800000047ab9 */ /* 0x000fd80000000800 */
[----:B------:R-:W-:-:S04]  /*154e0*/  @!P0 FMUL R5, R5, 16777216 ;  /* 0x4b80000005058820 */ /* 0x000fc80000400000 */
[----:B------:R-:W1:Y:S02]  /*154f0*/  MUFU.LG2 R0, R5 ;  /* 0x0000000500007308 */ /* 0x000e640000000c00 */
[----:B-1----:R-:W-:-:S04]  /*15500*/  @!P0 FADD R0, R0, -24 ;  /* 0xc1c0000000008421 */ /* 0x002fc80000000000 */
[----:B------:R-:W-:-:S04]  /*15510*/  FMUL R0, R0, 0.69314718246459960938 ;  /* 0x3f31721800007820 */ /* 0x000fc80000400000 */
[----:B------:R-:W-:-:S07]  /*15520*/  FFMA R7, R15, UR4, R0 ;  /* 0x000000040f077c23 */ /* 0x000fce0008000000 */
.L_x_53:
[----:B------:R-:W-:Y:S05]  /*15530*/  BSYNC B0 ;  /* 0x0000000000007941 */ /* 0x000fea0003800000 */
.L_x_52:
[----:B------:R-:W-:Y:S01]  /*15540*/  UISETP.NE.AND UP0, UPT, UR36, 0x1, UPT ;  /* 0x000000012400788c */ /* 0x000fe2000bf05270 */
[----:B------:R-:W1:Y:S03]  /*15550*/  S2R R17, SR_TID.X ;  /* 0x0000000000117919 */ /* 0x000e660000002100 */
[----:B------:R-:W-:-:S06]  /*15560*/  USEL UR4, URZ, 0x1, UP0 ;  /* 0x000000013f047887 */ /* 0x000fcc0008000000 */
[----:B------:R-:W-:Y:S01]  /*15570*/  IMAD.U32 R0, RZ, RZ, UR4 ;  /* 0x00000004ff007e24 */ /* 0x000fe2000f8e00ff */
[----:B------:R-:W-:Y:S02]  /*15580*/  ULDC UR4, c[0x0][0x608] ;  /* 0x0001820000047ab9 */ /* 0x000fe40000000800 */
[----:B------:R-:W-:Y:S02]  /*15590*/  FMUL R6, R6, UR4 ;  /* 0x0000000406067c20 */ /* 0x000fe40008400000 */
[----:B------:R-:W-:-:S04]  /*155a0*/  SHF.L.U32 R0, R0, 0x1f, RZ ;  /* 0x0000001f00007819 */ /* 0x000fc800000006ff */
[----:B------:R-:W2:Y:S01]  /*155b0*/  SYNCS.PHASECHK.TRANS64.TRYWAIT P0, [UR11+0x8], R0 ;  /* 0x00000800ff0075a7 */ /* 0x000ea2000800014b */
[C---:B-1----:R-:W-:Y:S02]  /*155c0*/  LOP3.LUT P1, RZ, R17.reuse, 0x3, RZ, 0xc0, !PT ;  /* 0x0000000311ff7812 */ /* 0x042fe4000782c0ff */
[----:B------:R-:W-:Y:S01]  /*155d0*/  LOP3.LUT R16, R17, 0x7f, RZ, 0xc0, !PT ;  /* 0x0000007f11107812 */ /* 0x000fe200078ec0ff */
[----:B--2---:R-:W-:Y:S10]  /*155e0*/  @!P0 BRA `(.L_x_57) ;  /* 0x0000001c00e08947 */ /* 0x004ff40003800000 */
.L_x_105:
[----:B------:R-:W-:Y:S01]  /*155f0*/  ULDC.64 UR10, c[0x0][0x208] ;  /* 0x00008200000a7ab9 */ /* 0x000fe20000000a00 */
[----:B------:R-:W-:Y:S01]  /*15600*/  BSSY B0, `(.L_x_58) ;  /* 0x0000019000007945 */ /* 0x000fe20003800000 */
[----:B------:R-:W-:Y:S02]  /*15610*/  SHF.R.U32.HI R17, RZ, 0x2, R17 ;  /* 0x00000002ff117819 */ /* 0x000fe40000011611 */
[----:B------:R-:W-:Y:S01]  /*15620*/  SHF.R.U32.HI R18, RZ, 0x5, R16 ;  /* 0x00000005ff127819 */ /* 0x000fe20000011610 */
[----:B------:R-:W-:Y:S06]  /*15630*/  @P1 BRA `(.L_x_59) ;  /* 0x0000000000541947 */ /* 0x000fec0003800000 */
[----:B------:R-:W2:Y:S01]  /*15640*/  S2UR UR4, SR_CTAID.Y ;  /* 0x00000000000479c3 */ /* 0x000ea20000002600 */
[----:B-1----:R-:W-:Y:S01]  /*15650*/  IMAD.SHL.U32 R3, R18, 0x10, RZ ;  /* 0x0000001012037824 */ /* 0x002fe200078e00ff */
[----:B------:R-:W-:Y:S01]  /*15660*/  LOP3.LUT R0, R17, 0x7, RZ, 0xc0, !PT ;  /* 0x0000000711007812 */ /* 0x000fe200078ec0ff */
[----:B------:R-:W-:Y:S01]  /*15670*/  USHF.L.U32 UR8, UR37, 0x6, URZ ;  /* 0x0000000625087899 */ /* 0x000fe2000800063f */
[----:B------:R-:W-:Y:S02]  /*15680*/  ULDC.64 UR6, c[0x0][0x688] ;  /* 0x0001a20000067ab9 */ /* 0x000fe40000000a00 */
[----:B------:R-:W-:Y:S02]  /*15690*/  LOP3.LUT R0, R3, 0xfffffff0, R0, 0xe2, !PT ;  /* 0xfffffff003007812 */ /* 0x000fe400078ee200 */
[----:B------:R-:W1:Y:S03]  /*156a0*/  S2UR UR5, SR_CTAID.Z ;  /* 0x00000000000579c3 */ /* 0x000e660000002700 */
[----:B------:R-:W-:-:S04]  /*156b0*/  VIADD R3, R0, UR8 ;  /* 0x0000000800037c36 */ /* 0x000fc80008000000 */
[----:B------:R-:W-:Y:S01]  /*156c0*/  VIADD R2, R3, 0x8 ;  /* 0x0000000803027836 */ /* 0x000fe20000000000 */
[----:B--2---:R-:W-:-:S04]  /*156d0*/  UIMAD UR4, UR4, UR6, UR8 ;  /* 0x00000006040472a4 */ /* 0x004fc8000f8e0208 */
[----:B-1----:R-:W-:-:S03]  /*156e0*/  UIMAD UR4, UR5, UR7, UR4 ;  /* 0x00000007050472a4 */ /* 0x002fc6000f8e0204 */
[----:B------:R-:W-:Y:S02]  /*156f0*/  ULDC UR5, c[0x0][0x288] ;  /* 0x0000a20000057ab9 */ /* 0x000fe40000000800 */
[----:B------:R-:W-:Y:S02]  /*15700*/  ISETP.GE.U32.AND P0, PT, R3, UR5, PT ;  /* 0x0000000503007c0c */ /* 0x000fe4000bf06070 */
[----:B------:R-:W-:Y:S02]  /*15710*/  IADD3 R0, P2, R0, UR4, RZ ;  /* 0x0000000400007c10 */ /* 0x000fe4000ff5e0ff */
[----:B------:R-:W-:Y:S01]  /*15720*/  ISETP.GE.U32.AND P1, PT, R2, UR5, PT ;  /* 0x0000000502007c0c */ /* 0x000fe2000bf26070 */
[----:B------:R-:W-:Y:S02]  /*15730*/  ULDC.64 UR4, c[0x0][0x680] ;  /* 0x0001a00000047ab9 */ /* 0x000fe40000000a00 */
[----:B------:R-:W-:Y:S01]  /*15740*/  IMAD.X R3, RZ, RZ, RZ, P2 ;  /* 0x000000ffff037224 */ /* 0x000fe200010e06ff */
[----:B------:R-:W-:-:S04]  /*15750*/  LEA R2, P2, R0, UR4, 0x2 ;  /* 0x0000000400027c11 */ /* 0x000fc8000f8410ff */
[----:B------:R-:W-:-:S05]  /*15760*/  LEA.HI.X R3, R0, UR5, R3, 0x2, P2 ;  /* 0x0000000500037c11 */ /* 0x000fca00090f1403 */
[----:B------:R2:W-:Y:S04]  /*15770*/  @!P0 STG.E desc[UR10][R2.64], R11 ;  /* 0x0000000b02008986 */ /* 0x0005e8000c10190a */
[----:B------:R2:W-:Y:S02]  /*15780*/  @!P1 STG.E desc[UR10][R2.64+0x20], R7 ;  /* 0x0000200702009986 */ /* 0x0005e4000c10190a */
.L_x_59:
[----:B------:R-:W-:Y:S05]  /*15790*/  BSYNC B0 ;  /* 0x0000000000007941 */ /* 0x000fea0003800000 */
.L_x_58:
[----:B------:R-:W-:Y:S01]  /*157a0*/  ULDC.64 UR4, c[0x0][0x730] ;  /* 0x0001cc0000047ab9 */ /* 0x000fe20000000a00 */
[-C--:B------:R-:W-:Y:S01]  /*157b0*/  FMUL R31, R154, R6.reuse ;  /* 0x000000069a1f7220 */ /* 0x080fe20000400000 */
[----:B------:R-:W-:Y:S01]  /*157c0*/  ISETP.NE.U32.AND P0, PT, RZ, UR4, PT ;  /* 0x00000004ff007c0c */ /* 0x000fe2000bf05070 */
[-C--:B------:R-:W-:Y:S01]  /*157d0*/  FMUL R155, R155, R6.reuse ;  /* 0x000000069b9b7220 */ /* 0x080fe20000400000 */
[-C--:B------:R-:W-:Y:S01]  /*157e0*/  FMUL R33, R158, R6.reuse ;  /* 0x000000069e217220 */ /* 0x080fe20000400000 */
[-C--:B------:R-:W-:Y:S01]  /*157f0*/  FMUL R159, R159, R6.reuse ;  /* 0x000000069f9f7220 */ /* 0x080fe20000400000 */
[----:B------:R-:W-:Y:S01]  /*15800*/  ISETP.NE.AND.EX P0, PT, RZ, UR5, PT, P0 ;  /* 0x00000005ff007c0c */ /* 0x000fe2000bf05300 */
[-C--:B------:R-:W-:Y:S01]  /*15810*/  FMUL R35, R162, R6.reuse ;  /* 0x00000006a2237220 */ /* 0x080fe20000400000 */
[-C--:B------:R-:W-:Y:S01]  /*15820*/  FMUL R163, R163, R6.reuse ;  /* 0x00000006a3a37220 */ /* 0x080fe20000400000 */
[-C--:B------:R-:W-:Y:S01]  /*15830*/  FMUL R37, R166, R6.reuse ;  /* 0x00000006a6257220 */ /* 0x080fe20000400000 */
[----:B------:R-:W-:-:S09]  /*15840*/  FMUL R167, R167, R6 ;  /* 0x00000006a7a77220 */ /* 0x000fd20000400000 */
[----:B------:R-:W-:Y:S05]  /*15850*/  @P0 BRA `(.L_x_60) ;  /* 0x0000000000200947 */ /* 0x000fea0003800000 */
[----:B------:R-:W-:Y:S02]  /*15860*/  ULDC.64 UR4, c[0x0][0x728] ;  /* 0x0001ca0000047ab9 */ /* 0x000fe40000000a00 */
[----:B------:R-:W-:-:S04]  /*15870*/  ISETP.NE.U32.AND P0, PT, RZ, UR4, PT ;  /* 0x00000004ff007c0c */ /* 0x000fc8000bf05070 */
[----:B------:R-:W-:-:S13]  /*15880*/  ISETP.NE.AND.EX P0, PT, RZ, UR5, PT, P0 ;  /* 0x00000005ff007c0c */ /* 0x000fda000bf05300 */
[----:B------:R-:W-:Y:S05]  /*15890*/  @!P0 BRA `(.L_x_61) ;  /* 0x00000000000c8947 */ /* 0x000fea0003800000 */
[----:B-12---:R-:W1:Y:S02]  /*158a0*/  LDC.64 R2, c[0x0][0x728] ;  /* 0x0001ca00ff027b82 */ /* 0x006e640000000a00 */
[----:B-1----:R4:W5:Y:S01]  /*158b0*/  LDG.E R2, desc[UR10][R2.64] ;  /* 0x0000000a02027981 */ /* 0x002962000c1e1900 */
[----:B------:R-:W-:Y:S05]  /*158c0*/  BRA `(.L_x_60) ;  /* 0x0000000000047947 */ /* 0x000fea0003800000 */
.L_x_61:
[----:B--2---:R-:W3:Y:S02]  /*158d0*/  LDC R2, c[0x0][0x720] ;  /* 0x0001c800ff027b82 */ /* 0x004ee40000000800 */
.L_x_60:
[----:B-1----:R-:W-:Y:S01]  /*158e0*/  MOV R0, RZ ;  /* 0x000000ff00007202 */ /* 0x002fe20000000f00 */
[----:B---3-5:R-:W-:-:S03]  /*158f0*/  IMAD.MOV.U32 R22, RZ, RZ, R2 ;  /* 0x000000ffff167224 */ /* 0x028fc600078e0002 */
[----:B------:R-:W-:-:S13]  /*15900*/  LOP3.LUT P0, RZ, R0, 0x9f, RZ, 0xc0, !PT ;  /* 0x0000009f00ff7812 */ /* 0x000fda000780c0ff */
[----:B------:R-:W-:Y:S05]  /*15910*/  @!P0 BRA `(.L_x_62) ;  /* 0x0000000000408947 */ /* 0x000fea0003800000 */
[----:B------:R-:W-:Y:S01]  /*15920*/  MOV R0, 0x0 ;  /* 0x0000000000007802 */ /* 0x000fe20000000f00 */
[----:B------:R-:W-:Y:S01]  /*15930*/  ULDC.64 UR4, c[0x4][0x68] ;  /* 0x01001a0000047ab9 */ /* 0x000fe20000000a00 */
[----:B------:R-:W-:Y:S01]  /*15940*/  ULDC.64 UR6, c[0x4][0x8] ;  /* 0x0100020000067ab9 */ /* 0x000fe20000000a00 */
[----:B------:R-:W-:Y:S01]  /*15950*/  IMAD.U32 R4, RZ, RZ, UR4 ;  /* 0x00000004ff047e24 */ /* 0x000fe2000f8e00ff */
[----:B--2-4-:R1:W2:Y:S01]  /*15960*/  LDC.64 R2, c[0x4][R0] ;  /* 0x0100000000027b82 */ /* 0x0142a20000000a00 */
[----:B------:R-:W-:Y:S01]  /*15970*/  IMAD.U32 R5, RZ, RZ, UR5 ;  /* 0x00000005ff057e24 */ /* 0x000fe2000f8e00ff */
[----:B------:R-:W-:Y:S01]  /*15980*/  ULDC.64 UR4, c[0x4][0x70] ;  /* 0x01001c0000047ab9 */ /* 0x000fe20000000a00 */
[----:B------:R-:W-:Y:S02]  /*15990*/  IMAD.U32 R10, RZ, RZ, UR6 ;  /* 0x00000006ff0a7e24 */ /* 0x000fe4000f8e00ff */
[----:B------:R-:W-:Y:S02]  /*159a0*/  IMAD.U32 R6, RZ, RZ, UR4 ;  /* 0x00000004ff067e24 */ /* 0x000fe4000f8e00ff */
[----:B------:R-:W-:-:S02]  /*159b0*/  IMAD.U32 R7, RZ, RZ, UR5 ;  /* 0x00000005ff077e24 */ /* 0x000fc4000f8e00ff */
[----:B------:R-:W-:Y:S02]  /*159c0*/  IMAD.U32 R11, RZ, RZ, UR7 ;  /* 0x00000007ff0b7e24 */ /* 0x000fe4000f8e00ff */
[----:B------:R-:W-:Y:S02]  /*159d0*/  IMAD.MOV.U32 R8, RZ, RZ, 0x70 ;  /* 0x00000070ff087424 */ /* 0x000fe400078e00ff */
[----:B------:R-:W-:Y:S02]  /*159e0*/  IMAD.MOV.U32 R12, RZ, RZ, 0x1 ;  /* 0x00000001ff0c7424 */ /* 0x000fe400078e00ff */
[----:B-1----:R-:W-:-:S07]  /*159f0*/  IMAD.MOV.U32 R13, RZ, RZ, RZ ;  /* 0x000000ffff0d7224 */ /* 0x002fce00078e00ff */
[----:B------:R-:W-:-:S07]  /*15a00*/  LEPC R20, `(.L_x_62) ;  /* 0x000000001014794e */ /* 0x000fce0000000000 */
[----:B--2---:R-:W-:Y:S05]  /*15a10*/  CALL.ABS.NOINC R2 ;  /* 0x0000000002007343 */ /* 0x004fea0003c00000 */
.L_x_62:
[----:B------:R-:W-:Y:S02]  /*15a20*/  IMAD.U32 R19, RZ, RZ, UR38 ;  /* 0x00000026ff137e24 */ /* 0x000fe4000f8e00ff */
[----:B------:R-:W-:-:S04]  /*15a30*/  IMAD.U32 R0, RZ, RZ, UR36 ;  /* 0x00000024ff007e24 */ /* 0x000fc8000f8e00ff */
[----:B------:R-:W-:-:S04]  /*15a40*/  IMAD R19, R0, 0x900, R19 ;  /* 0x0000090000137824 */ /* 0x000fc800078e0213 */
[----:B------:R-:W-:-:S05]  /*15a50*/  VIADD R0, R19, 0xfffff700 ;  /* 0xfffff70013007836 */ /* 0x000fca0000000000 */
        /* <DEDUP_REMOVED lines=18> */
.L_x_63:
[----:B------:R-:W1:Y:S01]  /*15b80*/  S2R R5, SR_TID.X ;  /* 0x0000000000057919 */ /* 0x000e620000002100 */
[----:B------:R-:W-:Y:S01]  /*15b90*/  ULDC.64 UR4, c[0x0][0x730] ;  /* 0x0001cc0000047ab9 */ /* 0x000fe20000000a00 */
[----:B------:R-:W-:Y:S01]  /*15ba0*/  IMAD.SHL.U32 R17, R17, 0x20, RZ ;  /* 0x0000002011117824 */ /* 0x000fe200078e00ff */
[----:B------:R-:W-:Y:S01]  /*15bb0*/  ISETP.NE.U32.AND P0, PT, RZ, UR4, PT ;  /* 0x00000004ff007c0c */ /* 0x000fe2000bf05070 */
[----:B------:R-:W-:-:S03]  /*15bc0*/  VIADD R16, R16, 0x1f ;  /* 0x0000001f10107836 */ /* 0x000fc60000000000 */
[----:B------:R-:W-:Y:S02]  /*15bd0*/  ISETP.NE.AND.EX P0, PT, RZ, UR5, PT, P0 ;  /* 0x00000005ff007c0c */ /* 0x000fe4000bf05300 */
[----:B------:R-:W-:-:S11]  /*15be0*/  ISETP.GT.U32.AND P1, PT, R16, 0x3e, PT ;  /* 0x0000003e1000780c */ /* 0x000fd60003f24070 */
[----:B------:R-:W3:Y:S01]  /*15bf0*/  @P0 LDC R22, c[0x0][0x720] ;  /* 0x0001c800ff160b82 */ /* 0x000ee20000000800 */
[C---:B-1----:R-:W-:Y:S02]  /*15c00*/  IMAD.SHL.U32 R0, R5.reuse, 0x2, RZ ;  /* 0x0000000205007824 */ /* 0x042fe400078e00ff */
[----:B--2---:R-:W-:-:S03]  /*15c10*/  IMAD.SHL.U32 R2, R5, 0x8, RZ ;  /* 0x0000000805027824 */ /* 0x004fc600078e00ff */
[----:B----4-:R-:W-:Y:S02]  /*15c20*/  LOP3.LUT R3, R0, 0x6, RZ, 0xc0, !PT ;  /* 0x0000000600037812 */ /* 0x010fe400078ec0ff */
[----:B------:R-:W-:Y:S02]  /*15c30*/  LOP3.LUT R2, R2, 0x80, RZ, 0xc0, !PT ;  /* 0x0000008002027812 */ /* 0x000fe400078ec0ff */
[----:B------:R-:W-:Y:S01]  /*15c40*/  SHF.R.U32.HI R0, RZ, 0x4, R5 ;  /* 0x00000004ff007819 */ /* 0x000fe20000011605 */
[----:B------:R-:W-:Y:S01]  /*15c50*/  IMAD R3, R18, 0x200, R3 ;  /* 0x0000020012037824 */ /* 0x000fe200078e0203 */
[----:B------:R-:W-:Y:S01]  /*15c60*/  LOP3.LUT R4, R2, 0x10, R5, 0xf8, !PT ;  /* 0x0000001002047812 */ /* 0x000fe200078ef805 */
[-C--:B---3--:R-:W-:Y:S01]  /*15c70*/  FMUL R5, R155, R22.reuse ;  /* 0x000000169b057220 */ /* 0x088fe20000400000 */
[----:B------:R-:W-:Y:S01]  /*15c80*/  LOP3.LUT R0, R0, 0x1, RZ, 0xc0, !PT ;  /* 0x0000000100007812 */ /* 0x000fe200078ec0ff */
[-C--:B------:R-:W-:Y:S01]  /*15c90*/  FMUL R7, R157, R22.reuse ;  /* 0x000000169d077220 */ /* 0x080fe20000400000 */
[----:B------:R-:W-:Y:S01]  /*15ca0*/  LOP3.LUT R2, R17, 0x60, RZ, 0xc0, !PT ;  /* 0x0000006011027812 */ /* 0x000fe200078ec0ff */
[-C--:B------:R-:W-:Y:S01]  /*15cb0*/  FMUL R6, R33, R22.reuse ;  /* 0x0000001621067220 */ /* 0x080fe20000400000 */
[----:B------:R-:W-:Y:S01]  /*15cc0*/  ISETP.NE.U32.AND P0, PT, R0, 0x1, PT ;  /* 0x000000010000780c */ /* 0x000fe20003f05070 */
[-C--:B------:R-:W-:Y:S01]  /*15cd0*/  FMUL R0, R23, R22.reuse ;  /* 0x0000001617007220 */ /* 0x080fe20000400000 */
[----:B------:R-:W-:Y:S01]  /*15ce0*/  IADD3 R2, R4, R3, R2 ;  /* 0x0000000304027210 */ /* 0x000fe20007ffe002 */
[-C--:B------:R-:W-:Y:S01]  /*15cf0*/  FMUL R3, R153, R22.reuse ;  /* 0x0000001699037220 */ /* 0x080fe20000400000 */
[-C--:B------:R-:W-:Y:S01]  /*15d00*/  FMUL R4, R25, R22.reuse ;  /* 0x0000001619047220 */ /* 0x080fe20000400000 */
[-C--:B------:R-:W-:Y:S01]  /*15d10*/  FMUL R9, R159, R22.reuse ;  /* 0x000000169f097220 */ /* 0x080fe20000400000 */
[----:B------:R-:W-:Y:S01]  /*15d20*/  FMUL R8, R27, R22 ;  /* 0x000000161b087220 */ /* 0x000fe20000400000 */
[----:B------:R-:W-:-:S02]  /*15d30*/  IMAD.IADD R20, R19, 0x1, R2 ;  /* 0x0000000113147824 */ /* 0x000fc400078e0202 */
[-C--:B------:R-:W-:Y:S01]  /*15d40*/  FMUL R11, R161, R22.reuse ;  /* 0x00000016a10b7220 */ /* 0x080fe20000400000 */
[-C--:B------:R-:W-:Y:S01]  /*15d50*/  FMUL R10, R35, R22.reuse ;  /* 0x00000016230a7220 */ /* 0x080fe20000400000 */
[-C--:B------:R-:W-:Y:S01]  /*15d60*/  FMUL R13, R163, R22.reuse ;  /* 0x00000016a30d7220 */ /* 0x080fe20000400000 */
[C---:B------:R-:W-:Y:S02]  /*15d70*/  VIADD R2, R20.reuse, 0xfffff700 ;  /* 0xfffff70014027836 */ /* 0x040fe40000000000 */
[-C--:B------:R-:W-:Y:S01]  /*15d80*/  FMUL R12, R29, R22.reuse ;  /* 0x000000161d0c7220 */ /* 0x080fe20000400000 */
[----:B------:R-:W-:Y:S02]  /*15d90*/  VIADD R18, R20, 0xfffff6f0 ;  /* 0xfffff6f014127836 */ /* 0x000fe40000000000 */
[-C--:B------:R-:W-:Y:S01]  /*15da0*/  FMUL R15, R165, R22.reuse ;  /* 0x00000016a50f7220 */ /* 0x080fe20000400000 */
[----:B------:R-:W-:Y:S02]  /*15db0*/  @P0 VIADD R18, R2, 0x10 ;  /* 0x0000001002120836 */ /* 0x000fe40000000000 */
[-C--:B------:R-:W-:Y:S01]  /*15dc0*/  FMUL R2, R31, R22.reuse ;  /* 0x000000161f027220 */ /* 0x080fe20000400000 */
[-C--:B------:R-:W-:Y:S01]  /*15dd0*/  FMUL R14, R37, R22.reuse ;  /* 0x00000016250e7220 */ /* 0x080fe20000400000 */
[----:B------:R-:W-:Y:S01]  /*15de0*/  FMUL R17, R167, R22 ;  /* 0x00000016a7117220 */ /* 0x000fe20000400000 */
[----:B------:R-:W-:-:S02]  /*15df0*/  F2FP.SATFINITE.E4M3.F32.PACK_AB_MERGE_C R3, R3, R0, RZ ;  /* 0x000000000303723e */ /* 0x000fc400048070ff */
[----:B------:R-:W-:Y:S02]  /*15e00*/  F2FP.SATFINITE.E4M3.F32.PACK_AB_MERGE_C R5, R5, R2, RZ ;  /* 0x000000020505723e */ /* 0x000fe400048070ff */
[----:B------:R-:W-:Y:S02]  /*15e10*/  F2FP.SATFINITE.E4M3.F32.PACK_AB_MERGE_C R7, R7, R4, RZ ;  /* 0x000000040707723e */ /* 0x000fe400048070ff */
[----:B------:R-:W-:Y:S02]  /*15e20*/  F2FP.SATFINITE.E4M3.F32.PACK_AB_MERGE_C R9, R9, R6, RZ ;  /* 0x000000060909723e */ /* 0x000fe400048070ff */
[----:B------:R-:W-:Y:S02]  /*15e30*/  F2FP.SATFINITE.E4M3.F32.PACK_AB_MERGE_C R11, R11, R8, RZ ;  /* 0x000000080b0b723e */ /* 0x000fe400048070ff */
[----:B------:R-:W-:Y:S02]  /*15e40*/  F2FP.SATFINITE.E4M3.F32.PACK_AB_MERGE_C R13, R13, R10, RZ ;  /* 0x0000000a0d0d723e */ /* 0x000fe400048070ff */
[----:B------:R-:W-:-:S02]  /*15e50*/  F2FP.SATFINITE.E4M3.F32.PACK_AB_MERGE_C R15, R15, R12, RZ ;  /* 0x0000000c0f0f723e */ /* 0x000fc400048070ff */
[----:B------:R-:W-:Y:S01]  /*15e60*/  F2FP.SATFINITE.E4M3.F32.PACK_AB_MERGE_C R17, R17, R14, RZ ;  /* 0x0000000e1111723e */ /* 0x000fe200048070ff */
[----:B------:R-:W-:Y:S06]  /*15e70*/  @P1 BRA `(.L_x_64) ;  /* 0x0000000000041947 */ /* 0x000fec0003800000 */
[----:B------:R-:W-:-:S04]  /*15e80*/  DEPBAR.LE SB0, 0x0 ;  /* 0x000080000000791a */ /* 0x000fc80000000000 */
.L_x_64:
[----:B------:R-:W-:Y:S05]  /*15e90*/  WARPSYNC.ALL ;  /* 0x0000000000007948 */ /* 0x000fea0003800000 */
[----:B------:R-:W-:Y:S06]  /*15ea0*/  BAR.SYNC.DEFER_BLOCKING 0x1, 0x80 ;  /* 0x0042000000007b1d */ /* 0x000fec0000010000 */
[----:B------:R-:W-:Y:S01]  /*15eb0*/  BSSY B0, `(.L_x_65) ;  /* 0x000001c000007945 */ /* 0x000fe20003800000 */
[----:B------:R1:W-:Y:S04]  /*15ec0*/  STS.U16 [R20+-0x900], R3 ;  /* 0xfff7000314007388 */ /* 0x0003e80000000400 */
[----:B------:R1:W-:Y:S04]  /*15ed0*/  STS.U16 [R20+-0x800], R5 ;  /* 0xfff8000514007388 */ /* 0x0003e80000000400 */
[----:B------:R1:W-:Y:S04]  /*15ee0*/  STS.U16 [R20+-0x8f8], R7 ;  /* 0xfff7080714007388 */ /* 0x0003e80000000400 */
[----:B------:R1:W-:Y:S04]  /*15ef0*/  STS.U16 [R20+-0x7f8], R9 ;  /* 0xfff8080914007388 */ /* 0x0003e80000000400 */
[----:B------:R1:W-:Y:S04]  /*15f00*/  STS.U16 [R18], R11 ;  /* 0x0000000b12007388 */ /* 0x0003e80000000400 */
[----:B------:R1:W-:Y:S04]  /*15f10*/  STS.U16 [R18+0x100], R13 ;  /* 0x0001000d12007388 */ /* 0x0003e80000000400 */
[----:B------:R1:W-:Y:S04]  /*15f20*/  STS.U16 [R18+0x8], R15 ;  /* 0x0000080f12007388 */ /* 0x0003e80000000400 */
[----:B------:R1:W-:Y:S01]  /*15f30*/  STS.U16 [R18+0x108], R17 ;  /* 0x0001081112007388 */ /* 0x0003e20000000400 */
[----:B------:R-:W-:Y:S01]  /*15f40*/  @!PT LDS RZ, [RZ] ;  /* 0x00000000fffff984 */ /* 0x000fe20000000800 */
[----:B------:R-:W-:Y:S01]  /*15f50*/  @!PT LDS RZ, [RZ] ;  /* 0x00000000fffff984 */ /* 0x000fe20000000800 */
[----:B------:R-:W-:Y:S01]  /*15f60*/  @!PT LDS RZ, [RZ] ;  /* 0x00000000fffff984 */ /* 0x000fe20000000800 */
[----:B------:R-:W-:Y:S01]  /*15f70*/  @!PT LDS RZ, [RZ] ;  /* 0x00000000fffff984 */ /* 0x000fe20000000800 */
[----:B------:R2:W-:Y:S06]  /*15f80*/  MEMBAR.ALL.CTA ;  /* 0x0000000000007992 */ /* 0x0005ec0000008000 */
[----:B--2---:R-:W2:Y:S02]  /*15f90*/  FENCE.VIEW.ASYNC.S ;  /* 0x00000000000073c6 */ /* 0x004ea40000000000 */
[----:B--2---:R-:W-:Y:S06]  /*15fa0*/  BAR.SYNC.DEFER_BLOCKING 0x1, 0x80 ;  /* 0x0042000000007b1d */ /* 0x004fec0000010000 */
[----:B-1----:R-:W-:Y:S05]  /*15fb0*/  @P1 BRA `(.L_x_66) ;  /* 0x00000000002c1947 */ /* 0x002fea0003800000 */
[----:B------:R-:W-:Y:S01]  /*15fc0*/  S2UR UR12, SR_CTAID.Z ;  /* 0x00000000000c79c3 */ /* 0x000fe20000002700 */
[----:B------:R-:W-:Y:S01]  /*15fd0*/  R2UR UR8, R19 ;  /* 0x00000000130872ca */ /* 0x000fe200000e0000 */
[----:B------:R-:W-:Y:S01]  /*15fe0*/  ULDC.64 UR4, c[0x0][0x198] ;  /* 0x0000660000047ab9 */ /* 0x000fe20000000a00 */
[----:B------:R-:W-:Y:S02]  /*15ff0*/  USHF.L.U32 UR10, UR37, 0x6, URZ ;  /* 0x00000006250a7899 */ /* 0x000fe4000800063f */
[----:B------:R-:W-:Y:S01]  /*16000*/  UIADD3 UR4, UP0, UR4, 0x670, URZ ;  /* 0x0000067004047890 */ /* 0x000fe2000ff1e03f */
[----:B------:R-:W-:Y:S02]  /*16010*/  UMOV UR9, URZ ;  /* 0x0000003f00097c82 */ /* 0x000fe40008000000 */
[----:B------:R-:W1:Y:S01]  /*16020*/  S2UR UR11, SR_CTAID.Y ;  /* 0x00000000000b79c3 */ /* 0x000e620000002600 */
[----:B------:R-:W-:-:S05]  /*16030*/  UIADD3.X UR5, URZ, UR5, URZ, UP0, !UPT ;  /* 0x000000053f057290 */ /* 0x000fca00087fe43f */
[----:B------:R-:W-:-:S09]  /*16040*/  UIADD3 UR8, UR8, -0x900, URZ ;  /* 0xfffff70008087890 */ /* 0x000fd2000fffe03f */
[----:B-1----:R1:W-:Y:S02]  /*16050*/  UTMASTG.4D [UR8], [UR4] ;  /* 0x00000008040073b5 */ /* 0x0023e40008018000 */
[----:B-1----:R0:W-:Y:S02]  /*16060*/  UTMACMDFLUSH ;  /* 0x00000000000079b7 */ /* 0x0021e40000000000 */
.L_x_66:
[----:B------:R-:W-:Y:S05]  /*16070*/  BSYNC B0 ;  /* 0x0000000000007941 */ /* 0x000fea0003800000 */
.L_x_65:
[----:B------:R-:W-:Y:S01]  /*16080*/  UIADD3 UR36, UR36, -0x1, URZ ;  /* 0xffffffff24247890 */ /* 0x000fe2000fffe03f */
[----:B------:R-:W-:-:S04]  /*16090*/  DEPBAR.LE SB0, 0x0 ;  /* 0x000080000000791a */ /* 0x000fc80000000000 */
[----:B------:R-:W-:-:S04]  /*160a0*/  USHF.L.U32 UR4, UR36, 0x3, URZ ;  /* 0x0000000324047899 */ /* 0x000fc8000800063f */
[----:B------:R-:W-:-:S04]  /*160b0*/  ULOP3.LUT UR4, UR4, 0x8, URZ, 0xe2, !UPT ;  /* 0x0000000804047892 */ /* 0x000fc8000f8ee23f */
[----:B------:R-:W-:-:S06]  /*160c0*/  ULOP3.LUT UR4, UR4, 0x18, URZ, 0x3c, !UPT ;  /* 0x0000001804047892 */ /* 0x000fcc000f8e3c3f */
[----:B------:R-:W-:-:S04]  /*160d0*/  IMAD.U32 R0, RZ, RZ, UR4 ;  /* 0x00000004ff007e24 */ /* 0x000fc8000f8e00ff */
[----:B------:R-:W-:Y:S01]  /*160e0*/  SYNCS.ARRIVE.TRANS64.A1T0 RZ, [R0+UR38+0xb090], RZ ;  /* 0x00b090ff00ff79a7 */ /* 0x000fe20008100026 */
[----:B------:R-:W-:Y:S05]  /*160f0*/  EXIT ;  /* 0x000000000000794d */ /* 0x000fea0003800000 */
.L_x_6:
[----:B------:R-:W-:-:S08]  /*16100*/  UISETP.NE.AND UP0, UPT, UR10, 0x1, UPT ;  /* 0x000000010a00788c */ /* 0x000fd0000bf05270 */
[----:B------:R-:W1:-:S00]  /*16110*/  USETMAXREG.DEALLOC.CTAPOOL 0x18 ;  /* 0x00000018000079c8 */ /* 0x000e4000080e0500 */
[----:B------:R-:W-:-:S13]  /*16120*/  PLOP3.LUT P0, PT, PT, PT, UP0, 0x80, 0x0 ;  /* 0x000000000000781c */ /* 0x000fda0003f0f008 */
[----:B------:R-:W-:Y:S05]  /*16130*/  @P0 EXIT ;  /* 0x000000000000094d */ /* 0x000fea0003800000 */
[----:B------:R-:W2:Y:S01]  /*16140*/  S2UR UR11, SR_CTAID.X ;  /* 0x00000000000b79c3 */ /* 0x000ea20000002500 */
[----:B------:R-:W-:Y:S01]  /*16150*/  ULDC UR4, c[0x0][0x28c] ;  /* 0x0000a30000047ab9 */ /* 0x000fe20000000800 */
[----:B------:R-:W-:Y:S01]  /*16160*/  ELECT P3, URZ, PT ;  /* 0x00000000003f782f */ /* 0x000fe20003860000 */
[----:B------:R-:W-:Y:S01]  /*16170*/  BSSY B0, `(.L_x_67) ;  /* 0x0000031000007945 */ /* 0x000fe20003800000 */
[----:B------:R-:W-:Y:S01]  /*16180*/  UIADD3 UR5, UR4, 0xff, URZ ;  /* 0x000000ff04057890 */ /* 0x000fe2000fffe03f */
[----:B-1----:R-:W-:Y:S02]  /*16190*/  IMAD.MOV.U32 R0, RZ, RZ, RZ ;  /* 0x000000ffff007224 */ /* 0x002fe400078e00ff */
[----:B------:R-:W-:Y:S01]  /*161a0*/  IMAD.MOV.U32 R7, RZ, RZ, RZ ;  /* 0x000000ffff077224 */ /* 0x000fe200078e00ff */
[----:B------:R-:W-:Y:S01]  /*161b0*/  USHF.R.S32.HI UR7, URZ, 0x1f, UR5 ;  /* 0x0000001f3f077899 */ /* 0x000fe20008011405 */
[----:B------:R-:W1:Y:S01]  /*161c0*/  S2UR UR20, SR_CTAID.Y ;  /* 0x00000000001479c3 */ /* 0x000e620000002600 */
[----:B------:R-:W-:-:S02]  /*161d0*/  IMAD.MOV.U32 R3, RZ, RZ, RZ ;  /* 0x000000ffff037224 */ /* 0x000fc400078e00ff */
[----:B------:R-:W-:-:S04]  /*161e0*/  ULEA.HI UR7, UR7, UR5, URZ, 0x8 ;  /* 0x0000000507077291 */ /* 0x000fc8000f8f403f */
[----:B------:R-:W-:Y:S01]  /*161f0*/  USHF.R.S32.HI UR7, URZ, 0x8, UR7 ;  /* 0x000000083f077899 */ /* 0x000fe20008011407 */
[----:B------:R-:W3:Y:S01]  /*16200*/  S2UR UR21, SR_CTAID.Z ;  /* 0x00000000001579c3 */ /* 0x000ee20000002700 */
[----:B--2---:R-:W-:-:S04]  /*16210*/  USHF.L.U32 UR11, UR11, 0x7, URZ ;  /* 0x000000070b0b7899 */ /* 0x004fc8000800063f */
[----:B------:R-:W-:-:S04]  /*16220*/  UIADD3 UR4, UR11, 0x17f, URZ ;  /* 0x0000017f0b047890 */ /* 0x000fc8000fffe03f */
[----:B------:R-:W-:-:S04]  /*16230*/  USHF.R.U32.HI UR4, URZ, 0x8, UR4 ;  /* 0x000000083f047899 */ /* 0x000fc80008011604 */
[----:B------:R-:W-:-:S04]  /*16240*/  UISETP.LT.AND UP0, UPT, UR4, UR7, UPT ;  /* 0x000000070400728c */ /* 0x000fc8000bf01270 */
[----:B------:R-:W-:Y:S01]  /*16250*/  USEL UR4, UR4, UR7, UP0 ;  /* 0x0000000704047287 */ /* 0x000fe20008000000 */
[----:B-1-3--:R-:W-:Y:S11]  /*16260*/  @!P3 BRA `(.L_x_68) ;  /* 0x000000000084b947 */ /* 0x00aff60003800000 */
[----:B------:R-:W1:Y:S01]  /*16270*/  S2R R4, SR_CgaCtaId ;  /* 0x0000000000047919 */ /* 0x000e620000008800 */
[----:B------:R-:W-:Y:S01]  /*16280*/  MOV R3, 0x400 ;  /* 0x0000040000037802 */ /* 0x000fe20000000f00 */
[----:B------:R-:W-:-:S03]  /*16290*/  IMAD.MOV.U32 R5, RZ, RZ, 0x1 ;  /* 0x00000001ff057424 */ /* 0x000fc600078e00ff */
[----:B-1----:R-:W-:Y:S02]  /*162a0*/  LEA R4, R4, R3, 0x18 ;  /* 0x0000000304047211 */ /* 0x002fe400078ec0ff */
[----:B------:R-:W-:-:S04]  /*162b0*/  SHF.L.U32 R3, R5, 0x1f, RZ ;  /* 0x0000001f05037819 */ /* 0x000fc800000006ff */
[----:B------:R-:W1:Y:S02]  /*162c0*/  SYNCS.PHASECHK.TRANS64.TRYWAIT P0, [R4+URZ+0xb060], R3 ;  /* 0x00b06003040075a7 */ /* 0x000e64000800017f */
[----:B-1----:R-:W-:Y:S05]  /*162d0*/  @!P0 BRA `(.L_x_69) ;  /* 0x0000001000bc8947 */ /* 0x002fea0003800000 */
.L_x_106:
[----:B------:R-:W-:Y:S01]  /*162e0*/  ULOP3.LUT UR5, UR6, 0x2, URZ, 0xfc, !UPT ;  /* 0x0000000206057892 */ /* 0x000fe2000f8efc3f */
[----:B-1----:R-:W-:-:S03]  /*162f0*/  @P2 IMAD.MOV.U32 R3, RZ, RZ, 0x800 ;  /* 0x00000800ff032424 */ /* 0x002fc600078e00ff */
[----:B------:R-:W-:Y:S01]  /*16300*/  UPRMT UR5, UR5, 0x9910, URZ ;  /* 0x0000991005057896 */ /* 0x000fe2000800003f */
[----:B------:R1:W-:Y:S03]  /*16310*/  @P2 SYNCS.ARRIVE.TRANS64 RZ, [R4+URZ+0xb050], R3 ;  /* 0x00b0500304ff29a7 */ /* 0x0003e6000800003f */
[----:B------:R-:W-:-:S06]  /*16320*/  UISETP.NE.AND UP0, UPT, UR5, 0x2, UPT ;  /* 0x000000020500788c */ /* 0x000fcc000bf05270 */
[----:B------:R-:W-:-:S13]  /*16330*/  PLOP3.LUT P0, PT, PT, PT, UP0, 0x80, 0x0 ;  /* 0x000000000000781c */ /* 0x000fda0003f0f008 */
[----:B-1----:R-:W-:Y:S05]  /*16340*/  @P0 BRA `(.L_x_70) ;  /* 0x0000000000040947 */ /* 0x002fea0003800000 */
[----:B------:R-:W-:Y:S01]  /*16350*/  BPT.TRAP 0x1 ;  /* 0x000000040000795c */ /* 0x000fe20000300000 */
.L_x_70:
[----:B------:R-:W-:-:S04]  /*16360*/  LOP3.LUT P0, RZ, R2, 0x1f, RZ, 0xc0, !PT ;  /* 0x0000001f02ff7812 */ /* 0x000fc8000780c0ff */
[----:B------:R-:W-:-:S13]  /*16370*/  PLOP3.LUT P0, PT, P0, P2, PT, 0x2a, 0x0 ;  /* 0x000000000000781c */ /* 0x000fda0000704572 */
[----:B------:R-:W-:Y:S05]  /*16380*/  @P0 BRA `(.L_x_71) ;  /* 0x0000000000040947 */ /* 0x000fea0003800000 */
[----:B------:R-:W-:Y:S01]  /*16390*/  BPT.TRAP 0x1 ;  /* 0x000000040000795c */ /* 0x000fe20000300000 */
.L_x_71:
[----:B------:R-:W-:Y:S01]  /*163a0*/  R2UR UR8, R4 ;  /* 0x00000000040872ca */ /* 0x000fe200000e0000 */
[----:B------:R-:W-:Y:S01]  /*163b0*/  ULDC.64 UR12, c[0x0][0x198] ;  /* 0x00006600000c7ab9 */ /* 0x000fe20000000a00 */
[----:B------:R-:W-:Y:S01]  /*163c0*/  UMOV UR16, 0x0 ;  /* 0x0000000000107882 */ /* 0x000fe20000000000 */
[----:B------:R-:W-:Y:S01]  /*163d0*/  UIADD3 UR14, UP0, UR12, 0xf0, URZ ;  /* 0x000000f00c0e7890 */ /* 0x000fe2000ff1e03f */
[----:B------:R-:W-:Y:S01]  /*163e0*/  IMAD.MOV.U32 R3, RZ, RZ, 0x1 ;  /* 0x00000001ff037424 */ /* 0x000fe200078e00ff */
[----:B------:R-:W-:Y:S01]  /*163f0*/  UMOV UR17, 0x10000000 ;  /* 0x1000000000117882 */ /* 0x000fe20000000000 */
[----:B------:R-:W-:Y:S01]  /*16400*/  UMOV UR10, URZ ;  /* 0x0000003f000a7c82 */ /* 0x000fe20008000000 */
[----:B------:R-:W-:Y:S01]  /*16410*/  UIADD3.X UR15, URZ, UR13, URZ, UP0, !UPT ;  /* 0x0000000d3f0f7290 */ /* 0x000fe200087fe43f */
[----:B------:R-:W-:Y:S01]  /*16420*/  IMAD.MOV.U32 R7, RZ, RZ, 0x40 ;  /* 0x00000040ff077424 */ /* 0x000fe200078e00ff */
[----:B------:R-:W-:Y:S01]  /*16430*/  UMOV UR12, UR20 ;  /* 0x00000014000c7c82 */ /* 0x000fe20008000000 */
[----:B------:R-:W-:-:S03]  /*16440*/  UMOV UR13, UR21 ;  /* 0x00000015000d7c82 */ /* 0x000fc60008000000 */
[----:B------:R-:W-:-:S09]  /*16450*/  UIADD3 UR9, UR8, 0xb050, URZ ;  /* 0x0000b05008097890 */ /* 0x000fd2000fffe03f */
[----:B------:R1:W-:Y:S02]  /*16460*/  UTMALDG.4D [UR8], [UR14], desc[UR16] ;  /* 0x000010080e0075b4 */ /* 0x0003e40008019000 */
[----:B-1----:R-:W-:Y:S01]  /*16470*/  NOP ;  /* 0x0000000000007918 */ /* 0x002fe20000000000 */
.L_x_68:
[----:B------:R-:W-:Y:S05]  /*16480*/  BSYNC B0 ;  /* 0x0000000000007941 */ /* 0x000fea0003800000 */
.L_x_67:
[----:B------:R-:W-:Y:S01]  /*16490*/  ISETP.LT.AND P4, PT, RZ, UR4, P3 ;  /* 0x00000004ff007c0c */ /* 0x000fe20009f81270 */
[----:B------:R-:W-:-:S12]  /*164a0*/  BSSY B0, `(.L_x_72) ;  /* 0x0000022000007945 */ /* 0x000fd80003800000 */
[----:B------:R-:W-:Y:S05]  /*164b0*/  @!P4 BRA `(.L_x_73) ;  /* 0x000000000080c947 */ /* 0x000fea0003800000 */
[----:B------:R-:W1:Y:S01]  /*164c0*/  S2R R5, SR_CgaCtaId ;  /* 0x0000000000057919 */ /* 0x000e620000008800 */
[----:B------:R-:W-:-:S04]  /*164d0*/  MOV R0, 0x400 ;  /* 0x0000040000007802 */ /* 0x000fc80000000f00 */
[----:B-1----:R-:W-:Y:S01]  /*164e0*/  LEA R5, R5, R0, 0x18 ;  /* 0x0000000005057211 */ /* 0x002fe200078ec0ff */
[----:B------:R-:W-:-:S05]  /*164f0*/  IMAD.MOV.U32 R0, RZ, RZ, 0x1 ;  /* 0x00000001ff007424 */ /* 0x000fca00078e00ff */
[----:B------:R-:W-:-:S04]  /*16500*/  SHF.L.U32 R0, R0, 0x1f, RZ ;  /* 0x0000001f00007819 */ /* 0x000fc800000006ff */
[----:B------:R-:W1:Y:S02]  /*16510*/  SYNCS.PHASECHK.TRANS64.TRYWAIT P0, [R5+URZ+0xb028], R0 ;  /* 0x00b02800050075a7 */ /* 0x000e64000800017f */
[----:B-1----:R-:W-:Y:S05]  /*16520*/  @!P0 BRA `(.L_x_74) ;  /* 0x00000010003c8947 */ /* 0x002fea0003800000 */
.L_x_107:
        /* <DEDUP_REMOVED lines=8> */
.L_x_75:
[----:B------:R-:W-:-:S04]  /*165b0*/  LOP3.LUT P0, RZ, R2, 0x1f, RZ, 0xc0, !PT ;  /* 0x0000001f02ff7812 */ /* 0x000fc8000780c0ff */
[----:B------:R-:W-:-:S13]  /*165c0*/  PLOP3.LUT P0, PT, P0, P2, PT, 0x2a, 0x0 ;  /* 0x000000000000781c */ /* 0x000fda0000704572 */
[----:B------:R-:W-:Y:S05]  /*165d0*/  @P0 BRA `(.L_x_76) ;  /* 0x0000000000040947 */ /* 0x000fea0003800000 */
[----:B------:R-:W-:Y:S01]  /*165e0*/  BPT.TRAP 0x1 ;  /* 0x000000040000795c */ /* 0x000fe20000300000 */
.L_x_76:
        /* <DEDUP_REMOVED lines=8> */
[----:B------:R-:W-:-:S05]  /*16670*/  UMOV UR19, URZ ;  /* 0x0000003f00137c82 */ /* 0x000fca0008000000 */
[----:B------:R-:W-:Y:S02]  /*16680*/  UIADD3 UR16, UR17, 0x1000, URZ ;  /* 0x0000100011107890 */ /* 0x000fe4000fffe03f */
[----:B------:R-:W-:-:S09]  /*16690*/  UIADD3 UR17, UR17, 0xb000, URZ ;  /* 0x0000b00011117890 */ /* 0x000fd2000fffe03f */
[----:B------:R1:W-:Y:S02]  /*166a0*/  UTMALDG.4D [UR16], [UR8], desc[UR12] ;  /* 0x00000c10080075b4 */ /* 0x0003e40008019000 */
[----:B-1----:R-:W-:Y:S01]  /*166b0*/  NOP ;  /* 0x0000000000007918 */ /* 0x002fe20000000000 */
.L_x_73:
[----:B------:R-:W-:Y:S05]  /*166c0*/  BSYNC B0 ;  /* 0x0000000000007941 */ /* 0x000fea0003800000 */
.L_x_72:
[----:B------:R-:W-:Y:S04]  /*166d0*/  BSSY B0, `(.L_x_77) ;  /* 0x0000025000007945 */ /* 0x000fe80003800000 */
[----:B------:R-:W-:Y:S05]  /*166e0*/  @!P3 BRA `(.L_x_78) ;  /* 0x00000000008cb947 */ /* 0x000fea0003800000 */
[----:B------:R-:W1:Y:S01]  /*166f0*/  S2R R5, SR_CgaCtaId ;  /* 0x0000000000057919 */ /* 0x000e620000008800 */
[----:B------:R-:W-:-:S04]  /*16700*/  MOV R4, 0x400 ;  /* 0x0000040000047802 */ /* 0x000fc80000000f00 */
[----:B-1----:R-:W-:Y:S01]  /*16710*/  LEA R6, R5, R4, 0x18 ;  /* 0x0000000405067211 */ /* 0x002fe200078ec0ff */
[----:B------:R-:W-:-:S04]  /*16720*/  IMAD.MOV.U32 R5, RZ, RZ, 0x1 ;  /* 0x00000001ff057424 */ /* 0x000fc800078e00ff */
[----:B------:R-:W-:Y:S01]  /*16730*/  IMAD R4, R3, 0x8, R6 ;  /* 0x0000000803047824 */ /* 0x000fe200078e0206 */
[----:B------:R-:W-:-:S04]  /*16740*/  SHF.L.U32 R5, R5, 0x1f, RZ ;  /* 0x0000001f05057819 */ /* 0x000fc800000006ff */
[----:B------:R-:W1:Y:S02]  /*16750*/  SYNCS.PHASECHK.TRANS64.TRYWAIT P0, [R4+URZ+0xb060], R5 ;  /* 0x00b06005040075a7 */ /* 0x000e64000800017f */
[----:B-1----:R-:W-:Y:S05]  /*16760*/  @!P0 BRA `(.L_x_79) ;  /* 0x0000000c00c08947 */ /* 0x002fea0003800000 */
.L_x_108:
        /* <DEDUP_REMOVED lines=8> */
.L_x_80:
[----:B------:R-:W-:-:S04]  /*167f0*/  LOP3.LUT P0, RZ, R2, 0x1f, RZ, 0xc0, !PT ;  /* 0x0000001f02ff7812 */ /* 0x000fc8000780c0ff */
[----:B------:R-:W-:-:S13]  /*16800*/  PLOP3.LUT P0, PT, P0, P2, PT, 0x2a, 0x0 ;  /* 0x000000000000781c */ /* 0x000fda0000704572 */
[----:B------:R-:W-:Y:S05]  /*16810*/  @P0 BRA `(.L_x_81) ;  /* 0x0000000000040947 */ /* 0x000fea0003800000 */
[----:B------:R-:W-:Y:S01]  /*16820*/  BPT.TRAP 0x1 ;  /* 0x000000040000795c */ /* 0x000fe20000300000 */
.L_x_81:
[----:B------:R-:W-:Y:S01]  /*16830*/  R2UR UR16, R3 ;  /* 0x00000000031072ca */ /* 0x000fe200000e0000 */
[----:B------:R-:W-:Y:S01]  /*16840*/  ULDC.64 UR8, c[0x0][0x198] ;  /* 0x0000660000087ab9 */ /* 0x000fe20000000a00 */
[----:B------:R-:W-:Y:S01]  /*16850*/  R2UR UR5, R6 ;  /* 0x00000000060572ca */ /* 0x000fe200000e0000 */
[----:B------:R-:W-:Y:S01]  /*16860*/  UIADD3 UR8, UP0, UR8, 0xf0, URZ ;  /* 0x000000f008087890 */ /* 0x000fe2000ff1e03f */
[----:B------:R-:W-:Y:S01]  /*16870*/  R2UR UR19, R7 ;  /* 0x00000000071372ca */ /* 0x000fe200000e0000 */
[----:B------:R-:W-:Y:S01]  /*16880*/  UMOV UR12, 0x0 ;  /* 0x00000000000c7882 */ /* 0x000fe20000000000 */
[----:B------:R-:W-:Y:S01]  /*16890*/  R2UR UR17, R4 ;  /* 0x00000000041172ca */ /* 0x000fe200000e0000 */
[----:B------:R-:W-:Y:S01]  /*168a0*/  UIADD3.X UR9, URZ, UR9, URZ, UP0, !UPT ;  /* 0x000000093f097290 */ /* 0x000fe200087fe43f */
[----:B------:R-:W-:Y:S01]  /*168b0*/  UMOV UR13, 0x10000000 ;  /* 0x10000000000d7882 */ /* 0x000fe20000000000 */
[----:B------:R-:W-:-:S06]  /*168c0*/  UMOV UR18, URZ ;  /* 0x0000003f00127c82 */ /* 0x000fcc0008000000 */
[----:B------:R-:W-:Y:S02]  /*168d0*/  ULEA UR16, UR16, UR5, 0xb ;  /* 0x0000000510107291 */ /* 0x000fe4000f8e583f */
[----:B------:R-:W-:Y:S02]  /*168e0*/  UIADD3 UR19, UR11, UR19, URZ ;  /* 0x000000130b137290 */ /* 0x000fe4000fffe03f */
[----:B------:R-:W-:-:S09]  /*168f0*/  UIADD3 UR17, UR17, 0xb050, URZ ;  /* 0x0000b05011117890 */ /* 0x000fd2000fffe03f */
[----:B------:R1:W-:Y:S02]  /*16900*/  UTMALDG.4D [UR16], [UR8], desc[UR12] ;  /* 0x00000c10080075b4 */ /* 0x0003e40008019000 */
[----:B-1----:R-:W-:Y:S01]  /*16910*/  NOP ;  /* 0x0000000000007918 */ /* 0x002fe20000000000 */
.L_x_78:
[----:B------:R-:W-:Y:S05]  /*16920*/  BSYNC B0 ;  /* 0x0000000000007941 */ /* 0x000fea0003800000 */
.L_x_77:
[----:B------:R-:W-:Y:S01]  /*16930*/  BSSY B0, `(.L_x_82) ;  /* 0x000002e000007945 */ /* 0x000fe20003800000 */
[----:B------:R-:W-:-:S03]  /*16940*/  IMAD.MOV.U32 R8, RZ, RZ, RZ ;  /* 0x000000ffff087224 */ /* 0x000fc600078e00ff */
        /* <DEDUP_REMOVED lines=9> */
.L_x_109:
        /* <DEDUP_REMOVED lines=8> */
.L_x_85:
[----:B------:R-:W-:-:S04]  /*16a60*/  LOP3.LUT P0, RZ, R2, 0x1f, RZ, 0xc0, !PT ;  /* 0x0000001f02ff7812 */ /* 0x000fc8000780c0ff */
[----:B------:R-:W-:-:S13]  /*16a70*/  PLOP3.LUT P0, PT, P0, P2, PT, 0x2a, 0x0 ;  /* 0x000000000000781c */ /* 0x000fda0000704572 */
[----:B------:R-:W-:Y:S05]  /*16a80*/  @P0 BRA `(.L_x_86) ;  /* 0x0000000000040947 */ /* 0x000fea0003800000 */
[----:B------:R-:W-:Y:S01]  /*16a90*/  BPT.TRAP 0x1 ;  /* 0x000000040000795c */ /* 0x000fe20000300000 */
.L_x_86:
[C---:B------:R-:W-:Y:S01]  /*16aa0*/  IMAD R5, R0.reuse, 0x2000, R5 ;  /* 0x0000200000057824 */ /* 0x040fe200078e0205 */
[----:B------:R-:W-:Y:S01]  /*16ab0*/  R2UR UR25, R3 ;  /* 0x00000000031972ca */ /* 0x000fe200000e0000 */
[----:B------:R-:W-:Y:S01]  /*16ac0*/  ULDC.64 UR8, c[0x0][0x198] ;  /* 0x0000660000087ab9 */ /* 0x000fe20000000a00 */
[----:B------:R-:W-:Y:S01]  /*16ad0*/  UMOV UR27, URZ ;  /* 0x0000003f001b7c82 */ /* 0x000fe20008000000 */
[----:B------:R-:W-:Y:S01]  /*16ae0*/  UIADD3 UR8, UP0, UR8, 0x2f0, URZ ;  /* 0x000002f008087890 */ /* 0x000fe2000ff1e03f */
[----:B------:R-:W-:Y:S01]  /*16af0*/  R2UR UR16, R5 ;  /* 0x00000000051072ca */ /* 0x000fe200000e0000 */
[----:B------:R-:W-:Y:S01]  /*16b00*/  UMOV UR12, 0x0 ;  /* 0x00000000000c7882 */ /* 0x000fe20000000000 */
[----:B------:R-:W-:Y:S01]  /*16b10*/  UMOV UR13, 0x10000000 ;  /* 0x10000000000d7882 */ /* 0x000fe20000000000 */
[----:B------:R-:W-:Y:S01]  /*16b20*/  UIADD3.X UR9, URZ, UR9, URZ, UP0, !UPT ;  /* 0x000000093f097290 */ /* 0x000fe200087fe43f */
[----:B------:R-:W-:Y:S01]  /*16b30*/  IMAD.MOV.U32 R8, RZ, RZ, 0x1 ;  /* 0x00000001ff087424 */ /* 0x000fe200078e00ff */
[----:B------:R-:W-:Y:S01]  /*16b40*/  UMOV UR26, URZ ;  /* 0x0000003f001a7c82 */ /* 0x000fe20008000000 */
[----:B------:R-:W-:Y:S01]  /*16b50*/  UMOV UR28, UR20 ;  /* 0x00000014001c7c82 */ /* 0x000fe20008000000 */
[----:B------:R-:W-:Y:S01]  /*16b60*/  UMOV UR29, UR21 ;  /* 0x00000015001d7c82 */ /* 0x000fe20008000000 */
[----:B------:R-:W-:Y:S01]  /*16b70*/  UMOV UR18, 0x80 ;  /* 0x0000008000127882 */ /* 0x000fe20000000000 */
[----:B------:R-:W-:Y:S01]  /*16b80*/  UIADD3 UR25, UR25, 0xb000, URZ ;  /* 0x0000b00019197890 */ /* 0x000fe2000fffe03f */
[----:B------:R-:W-:Y:S01]  /*16b90*/  VIADD R0, R0, 0x1 ;  /* 0x0000000100007836 */ /* 0x000fe20000000000 */
[----:B------:R-:W-:-:S02]  /*16ba0*/  UMOV UR19, UR27 ;  /* 0x0000001b00137c82 */ /* 0x000fc40008000000 */
[----:B------:R-:W-:Y:S02]  /*16bb0*/  UIADD3 UR24, UR16, 0x1000, URZ ;  /* 0x0000100010187890 */ /* 0x000fe4000fffe03f */
[----:B------:R-:W-:Y:S01]  /*16bc0*/  UIADD3 UR16, UR16, 0x2000, URZ ;  /* 0x0000200010107890 */ /* 0x000fe2000fffe03f */
[----:B------:R-:W-:-:S06]  /*16bd0*/  UMOV UR17, UR25 ;  /* 0x0000001900117c82 */ /* 0x000fcc0008000000 */
[----:B------:R1:W-:Y:S02]  /*16be0*/  UTMALDG.4D [UR24], [UR8], desc[UR12] ;  /* 0x00000c18080075b4 */ /* 0x0003e40008019000 */
[----:B------:R1:W-:Y:S02]  /*16bf0*/  UTMALDG.4D [UR16], [UR8], desc[UR12] ;  /* 0x00000c10080075b4 */ /* 0x0003e40008019000 */
[----:B-1----:R-:W-:Y:S01]  /*16c00*/  NOP ;  /* 0x0000000000007918 */ /* 0x002fe20000000000 */
.L_x_83:
[----:B------:R-:W-:Y:S05]  /*16c10*/  BSYNC B0 ;  /* 0x0000000000007941 */ /* 0x000fea0003800000 */
.L_x_82:
[----:B------:R-:W-:-:S05]  /*16c20*/  IMAD.U32 R3, RZ, RZ, UR4 ;  /* 0x00000004ff037e24 */ /* 0x000fca000f8e00ff */
[----:B------:R-:W-:-:S13]  /*16c30*/  ISETP.GE.AND P0, PT, R3, 0x2, PT ;  /* 0x000000020300780c */ /* 0x000fda0003f06270 */
[----:B------:R-:W-:Y:S05]  /*16c40*/  @!P0 EXIT ;  /* 0x000000000000894d */ /* 0x000fea0003800000 */
[----:B------:R-:W-:Y:S01]  /*16c50*/  USHF.L.U32 UR5, UR4, 0x1, URZ ;  /* 0x0000000104057899 */ /* 0x000fe2000800063f */
[----:B------:R-:W-:Y:S01]  /*16c60*/  IMAD.U32 R3, RZ, RZ, UR6 ;  /* 0x00000006ff037e24 */ /* 0x000fe2000f8e00ff */
[----:B------:R-:W-:Y:S01]  /*16c70*/  LOP3.LUT P0, RZ, R2, 0x1f, RZ, 0xc0, !PT ;  /* 0x0000001f02ff7812 */ /* 0x000fe2000780c0ff */
[----:B------:R-:W-:Y:S01]  /*16c80*/  BSSY B0, `(.L_x_87) ;  /* 0x000005d000007945 */ /* 0x000fe20003800000 */
[----:B------:R-:W-:Y:S02]  /*16c90*/  IMAD.MOV.U32 R2, RZ, RZ, 0x1 ;  /* 0x00000001ff027424 */ /* 0x000fe400078e00ff */
[----:B------:R-:W-:Y:S01]  /*16ca0*/  PLOP3.LUT P0, PT, P0, P2, PT, 0x2a, 0x0 ;  /* 0x000000000000781c */ /* 0x000fe20000704572 */
[----:B------:R-:W-:Y:S01]  /*16cb0*/  IMAD.U32 R9, RZ, RZ, UR5 ;  /* 0x00000005ff097e24 */ /* 0x000fe2000f8e00ff */
[----:B------:R-:W-:-:S11]  /*16cc0*/  LOP3.LUT R3, R3, 0x2, RZ, 0xfc, !PT ;  /* 0x0000000203037812 */ /* 0x000fd600078efcff */
.L_x_98:
[----:B------:R-:W-:Y:S04]  /*16cd0*/  BSSY B1, `(.L_x_88) ;  /* 0x0000025000017945 */ /* 0x000fe80003800000 */
[----:B------:R-:W-:Y:S05]  /*16ce0*/  @!P3 BRA `(.L_x_89) ;  /* 0x00000000008cb947 */ /* 0x000fea0003800000 */
[----:B------:R-:W1:Y:S01]  /*16cf0*/  S2R R5, SR_CgaCtaId ;  /* 0x0000000000057919 */ /* 0x000e620000008800 */
[----:B------:R-:W-:-:S04]  /*16d00*/  MOV R4, 0x400 ;  /* 0x0000040000047802 */ /* 0x000fc80000000f00 */
[----:B-1----:R-:W-:Y:S02]  /*16d10*/  LEA R5, R5, R4, 0x18 ;  /* 0x0000000405057211 */ /* 0x002fe400078ec0ff */
[----:B------:R-:W-:-:S03]  /*16d20*/  SHF.L.U32 R4, R2, 0x1f, RZ ;  /* 0x0000001f02047819 */ /* 0x000fc600000006ff */
[----:B------:R-:W-:-:S04]  /*16d30*/  IMAD R7, R0, 0x8, R5 ;  /* 0x0000000800077824 */ /* 0x000fc800078e0205 */
[----:B------:R-:W1:Y:S02]  /*16d40*/  SYNCS.PHASECHK.TRANS64.TRYWAIT P4, [R7+URZ+0xb028], R4 ;  /* 0x00b02804070075a7 */ /* 0x000e64000808017f */
[----:B-1----:R-:W-:Y:S05]  /*16d50*/  @!P4 BRA `(.L_x_90) ;  /* 0x00000008006cc947 */ /* 0x002fea0003800000 */
.L_x_110:
[----:B-1----:R-:W-:-:S04]  /*16d60*/  @P2 IMAD.MOV.U32 R4, RZ, RZ, 0x2000 ;  /* 0x00002000ff042424 */ /* 0x002fc800078e00ff */
[----:B------:R1:W-:Y:S02]  /*16d70*/  @P2 SYNCS.ARRIVE.TRANS64 RZ, [R7+URZ+0xb000], R4 ;  /* 0x00b0000407ff29a7 */ /* 0x0003e4000800003f */
[----:B-1----:R-:W-:-:S04]  /*16d80*/  PRMT R4, R3, 0x9910, RZ ;  /* 0x0000991003047816 */ /* 0x002fc800000000ff */
[----:B------:R-:W-:-:S13]  /*16d90*/  ISETP.NE.AND P4, PT, R4, 0x2, PT ;  /* 0x000000020400780c */ /* 0x000fda0003f85270 */
[----:B------:R-:W-:Y:S05]  /*16da0*/  @P4 BRA `(.L_x_91) ;  /* 0x0000000000044947 */ /* 0x000fea0003800000 */
[----:B------:R-:W-:Y:S01]  /*16db0*/  BPT.TRAP 0x1 ;  /* 0x000000040000795c */ /* 0x000fe20000300000 */
.L_x_91:
[----:B------:R-:W-:Y:S05]  /*16dc0*/  @P0 BRA `(.L_x_92) ;  /* 0x0000000000040947 */ /* 0x000fea0003800000 */
[----:B------:R-:W-:Y:S01]  /*16dd0*/  BPT.TRAP 0x1 ;  /* 0x000000040000795c */ /* 0x000fe20000300000 */
.L_x_92:
[----:B------:R-:W-:Y:S01]  /*16de0*/  IMAD R5, R0, 0x2000, R5 ;  /* 0x0000200000057824 */ /* 0x000fe200078e0205 */
[----:B------:R-:W-:Y:S01]  /*16df0*/  R2UR UR17, R7 ;  /* 0x00000000071172ca */ /* 0x000fe200000e0000 */
[----:B------:R-:W-:Y:S01]  /*16e00*/  ULDC.64 UR8, c[0x0][0x198] ;  /* 0x0000660000087ab9 */ /* 0x000fe20000000a00 */
[----:B------:R-:W-:Y:S01]  /*16e10*/  R2UR UR19, R8 ;  /* 0x00000000081372ca */ /* 0x000fe200000e0000 */
[----:B------:R-:W-:Y:S01]  /*16e20*/  UIADD3 UR8, UP0, UR8, 0x1f0, URZ ;  /* 0x000001f008087890 */ /* 0x000fe2000ff1e03f */
[----:B------:R-:W-:Y:S01]  /*16e30*/  R2UR UR16, R5 ;  /* 0x00000000051072ca */ /* 0x000fe200000e0000 */
[----:B------:R-:W-:Y:S01]  /*16e40*/  UMOV UR12, 0x0 ;  /* 0x00000000000c7882 */ /* 0x000fe20000000000 */
[----:B------:R-:W-:Y:S01]  /*16e50*/  UMOV UR13, 0x10000000 ;  /* 0x10000000000d7882 */ /* 0x000fe20000000000 */
[----:B------:R-:W-:Y:S01]  /*16e60*/  UIADD3.X UR9, URZ, UR9, URZ, UP0, !UPT ;  /* 0x000000093f097290 */ /* 0x000fe200087fe43f */
[----:B------:R-:W-:Y:S01]  /*16e70*/  VIADD R0, R0, 0x1 ;  /* 0x0000000100007836 */ /* 0x000fe20000000000 */
[----:B------:R-:W-:-:S04]  /*16e80*/  UMOV UR18, URZ ;  /* 0x0000003f00127c82 */ /* 0x000fc80008000000 */
[----:B------:R-:W-:Y:S01]  /*16e90*/  UIADD3 UR17, UR17, 0xb000, URZ ;  /* 0x0000b00011117890 */ /* 0x000fe2000fffe03f */
[C---:B------:R-:W-:Y:S01]  /*16ea0*/  ISETP.NE.AND P4, PT, R0.reuse, 0x5, PT ;  /* 0x000000050000780c */ /* 0x040fe20003f85270 */
[----:B------:R-:W-:Y:S02]  /*16eb0*/  USHF.L.U32 UR19, UR19, 0x8, URZ ;  /* 0x0000000813137899 */ /* 0x000fe4000800063f */
[----:B------:R-:W-:Y:S01]  /*16ec0*/  UIADD3 UR16, UR16, 0x1000, URZ ;  /* 0x0000100010107890 */ /* 0x000fe2000fffe03f */
[----:B------:R-:W-:Y:S02]  /*16ed0*/  SEL R5, RZ, 0x1, P4 ;  /* 0x00000001ff057807 */ /* 0x000fe40002000000 */
[----:B------:R-:W-:Y:S02]  /*16ee0*/  SEL R0, R0, RZ, P4 ;  /* 0x000000ff00007207 */ /* 0x000fe40002000000 */
[----:B------:R-:W-:-:S04]  /*16ef0*/  LOP3.LUT R2, R2, R5, RZ, 0x3c, !PT ;  /* 0x0000000502027212 */ /* 0x000fc800078e3cff */
[----:B------:R1:W-:Y:S02]  /*16f00*/  UTMALDG.4D [UR16], [UR8], desc[UR12] ;  /* 0x00000c10080075b4 */ /* 0x0003e40008019000 */
[----:B-1----:R-:W-:Y:S01]  /*16f10*/  NOP ;  /* 0x0000000000007918 */ /* 0x002fe20000000000 */
.L_x_89:
[----:B------:R-:W-:Y:S05]  /*16f20*/  BSYNC B1 ;  /* 0x0000000000017941 */ /* 0x000fea0003800000 */
.L_x_88:
[----:B------:R-:W-:Y:S01]  /*16f30*/  ISETP.LT.OR P4, PT, R9, 0x4, !P3 ;  /* 0x000000040900780c */ /* 0x000fe20005f81670 */
[----:B------:R-:W-:-:S12]  /*16f40*/  BSSY B1, `(.L_x_93) ;  /* 0x000002d000017945 */ /* 0x000fd80003800000 */
[----:B------:R-:W-:Y:S05]  /*16f50*/  @P4 BRA `(.L_x_94) ;  /* 0x0000000000ac4947 */ /* 0x000fea0003800000 */
[----:B------:R-:W1:Y:S01]  /*16f60*/  S2R R5, SR_CgaCtaId ;  /* 0x0000000000057919 */ /* 0x000e620000008800 */
[----:B------:R-:W-:Y:S02]  /*16f70*/  MOV R4, 0x400 ;  /* 0x0000040000047802 */ /* 0x000fe40000000f00 */
[----:B------:R-:W-:Y:S02]  /*16f80*/  SHF.L.U32 R7, R2, 0x1f, RZ ;  /* 0x0000001f02077819 */ /* 0x000fe400000006ff */
[----:B-1----:R-:W-:-:S05]  /*16f90*/  LEA R5, R5, R4, 0x18 ;  /* 0x0000000405057211 */ /* 0x002fca00078ec0ff */
[----:B------:R-:W-:-:S04]  /*16fa0*/  IMAD R4, R0, 0x8, R5 ;  /* 0x0000000800047824 */ /* 0x000fc800078e0205 */
[----:B------:R-:W1:Y:S02]  /*16fb0*/  SYNCS.PHASECHK.TRANS64.TRYWAIT P4, [R4+URZ+0xb028], R7 ;  /* 0x00b02807040075a7 */ /* 0x000e64000808017f */
[----:B-1----:R-:W-:Y:S05]  /*16fc0*/  @!P4 BRA `(.L_x_95) ;  /* 0x0000000400e4c947 */ /* 0x002fea0003800000 */
.L_x_111:
[----:B------:R-:W-:Y:S01]  /*16fd0*/  PRMT R6, R3, 0x9910, RZ ;  /* 0x0000991003067816 */ /* 0x000fe200000000ff */
[----:B-1----:R-:W-:-:S03]  /*16fe0*/  @P1 IMAD.MOV.U32 R7, RZ, RZ, 0x2000 ;  /* 0x00002000ff071424 */ /* 0x002fc600078e00ff */
[----:B------:R-:W-:Y:S01]  /*16ff0*/  ISETP.NE.AND P4, PT, R6, 0x2, PT ;  /* 0x000000020600780c */ /* 0x000fe20003f85270 */
[----:B------:R1:W-:-:S12]  /*17000*/  @P1 SYNCS.ARRIVE.TRANS64 RZ, [R4+URZ+0xb000], R7 ;  /* 0x00b0000704ff19a7 */ /* 0x0003d8000800003f */
[----:B-1----:R-:W-:Y:S05]  /*17010*/  @P4 BRA `(.L_x_96) ;  /* 0x0000000000044947 */ /* 0x002fea0003800000 */
[----:B------:R-:W-:Y:S01]  /*17020*/  BPT.TRAP 0x1 ;  /* 0x000000040000795c */ /* 0x000fe20000300000 */
.L_x_96:
[----:B------:R-:W-:Y:S05]  /*17030*/  @P0 BRA `(.L_x_97) ;  /* 0x0000000000040947 */ /* 0x000fea0003800000 */
[----:B------:R-:W-:Y:S01]  /*17040*/  BPT.TRAP 0x1 ;  /* 0x000000040000795c */ /* 0x000fe20000300000 */
.L_x_97:
[----:B------:R-:W-:Y:S01]  /*17050*/  IMAD R5, R0, 0x2000, R5 ;  /* 0x0000200000057824 */ /* 0x000fe200078e0205 */
[----:B------:R-:W-:Y:S01]  /*17060*/  R2UR UR26, R8 ;  /* 0x00000000081a72ca */ /* 0x000fe200000e0000 */
[----:B------:R-:W-:Y:S01]  /*17070*/  ULDC.64 UR8, c[0x0][0x198] ;  /* 0x0000660000087ab9 */ /* 0x000fe20000000a00 */
[----:B------:R-:W-:Y:S01]  /*17080*/  R2UR UR25, R4 ;  /* 0x00000000041972ca */ /* 0x000fe200000e0000 */
[----:B------:R-:W-:Y:S01]  /*17090*/  UIADD3 UR8, UP0, UR8, 0x2f0, URZ ;  /* 0x000002f008087890 */ /* 0x000fe2000ff1e03f */
[----:B------:R-:W-:Y:S01]  /*170a0*/  R2UR UR16, R5 ;  /* 0x00000000051072ca */ /* 0x000fe200000e0000 */
[----:B------:R-:W-:Y:S01]  /*170b0*/  UMOV UR27, URZ ;  /* 0x0000003f001b7c82 */ /* 0x000fe20008000000 */
[----:B------:R-:W-:Y:S01]  /*170c0*/  UMOV UR12, 0x0 ;  /* 0x00000000000c7882 */ /* 0x000fe20000000000 */
[----:B------:R-:W-:Y:S01]  /*170d0*/  UIADD3.X UR9, URZ, UR9, URZ, UP0, !UPT ;  /* 0x000000093f097290 */ /* 0x000fe200087fe43f */
[----:B------:R-:W-:Y:S01]  /*170e0*/  VIADD R0, R0, 0x1 ;  /* 0x0000000100007836 */ /* 0x000fe20000000000 */
[----:B------:R-:W-:Y:S01]  /*170f0*/  UMOV UR13, 0x10000000 ;  /* 0x10000000000d7882 */ /* 0x000fe20000000000 */
[----:B------:R-:W-:Y:S01]  /*17100*/  UMOV UR28, UR20 ;  /* 0x00000014001c7c82 */ /* 0x000fe20008000000 */
[----:B------:R-:W-:Y:S01]  /*17110*/  UMOV UR29, UR21 ;  /* 0x00000015001d7c82 */ /* 0x000fe20008000000 */
[----:B------:R-:W-:Y:S01]  /*17120*/  UMOV UR19, UR27 ;  /* 0x0000001b00137c82 */ /* 0x000fe20008000000 */
[----:B------:R-:W-:Y:S01]  /*17130*/  USHF.L.U32 UR26, UR26, 0x8, URZ ;  /* 0x000000081a1a7899 */ /* 0x000fe2000800063f */
[----:B------:R-:W-:Y:S01]  /*17140*/  ISETP.NE.AND P4, PT, R0, 0x5, PT ;  /* 0x000000050000780c */ /* 0x000fe20003f85270 */
[----:B------:R-:W-:Y:S01]  /*17150*/  UIADD3 UR25, UR25, 0xb000, URZ ;  /* 0x0000b00019197890 */ /* 0x000fe2000fffe03f */
[----:B------:R-:W-:Y:S01]  /*17160*/  VIADD R8, R8, 0x1 ;  /* 0x0000000108087836 */ /* 0x000fe20000000000 */
[----:B------:R-:W-:Y:S01]  /*17170*/  UIADD3 UR24, UR16, 0x1000, URZ ;  /* 0x0000100010187890 */ /* 0x000fe2000fffe03f */
[----:B------:R-:W-:Y:S01]  /*17180*/  SEL R5, RZ, 0x1, P4 ;  /* 0x00000001ff057807 */ /* 0x000fe20002000000 */
[----:B------:R-:W-:Y:S01]  /*17190*/  UIADD3 UR18, UR26, 0x80, URZ ;  /* 0x000000801a127890 */ /* 0x000fe2000fffe03f */
[----:B------:R-:W-:Y:S01]  /*171a0*/  SEL R0, R0, RZ, P4 ;  /* 0x000000ff00007207 */ /* 0x000fe20002000000 */
[----:B------:R-:W-:Y:S01]  /*171b0*/  UIADD3 UR16, UR16, 0x2000, URZ ;  /* 0x0000200010107890 */ /* 0x000fe2000fffe03f */
[----:B------:R-:W-:Y:S01]  /*171c0*/  LOP3.LUT R2, R2, R5, RZ, 0x3c, !PT ;  /* 0x0000000502027212 */ /* 0x000fe200078e3cff */
[----:B------:R-:W-:-:S03]  /*171d0*/  UMOV UR17, UR25 ;  /* 0x0000001900117c82 */ /* 0x000fc60008000000 */
[----:B------:R1:W-:Y:S04]  /*171e0*/  UTMALDG.4D [UR24], [UR8], desc[UR12] ;  /* 0x00000c18080075b4 */ /* 0x0003e80008019000 */
[----:B------:R1:W-:Y:S02]  /*171f0*/  UTMALDG.4D [UR16], [UR8], desc[UR12] ;  /* 0x00000c10080075b4 */ /* 0x0003e40008019000 */
[----:B-1----:R-:W-:Y:S01]  /*17200*/  NOP ;  /* 0x0000000000007918 */ /* 0x002fe20000000000 */
.L_x_94:
[----:B------:R-:W-:Y:S05]  /*17210*/  BSYNC B1 ;  /* 0x0000000000017941 */ /* 0x000fea0003800000 */
.L_x_93:
[C---:B------:R-:W-:Y:S01]  /*17220*/  ISETP.GT.AND P4, PT, R9.reuse, 0x4, PT ;  /* 0x000000040900780c */ /* 0x040fe20003f84270 */
[----:B------:R-:W-:-:S12]  /*17230*/  VIADD R9, R9, 0xfffffffe ;  /* 0xfffffffe09097836 */ /* 0x000fd80000000000 */
[----:B------:R-:W-:Y:S05]  /*17240*/  @P4 BRA `(.L_x_98) ;  /* 0xfffffff800a04947 */ /* 0x000fea000383ffff */
[----:B------:R-:W-:Y:S05]  /*17250*/  BSYNC B0 ;  /* 0x0000000000007941 */ /* 0x000fea0003800000 */
.L_x_87:
[----:B------:R-:W-:Y:S05]  /*17260*/  EXIT ;  /* 0x000000000000794d */ /* 0x000fea0003800000 */
.L_x_15:
[----:B-1----:R-:W-:-:S04]  /*17270*/  IMAD.U32 R4, RZ, RZ, UR6 ;  /* 0x00000006ff047e24 */ /* 0x002fc8000f8e00ff */
[----:B------:R1:W2:Y:S03]  /*17280*/  SYNCS.PHASECHK.TRANS64.TRYWAIT P1, [R4+URZ+0xb050], R9 ;  /* 0x00b05009040075a7 */ /* 0x0002a6000802017f */
[----:B--2---:R-:W-:Y:S05]  /*17290*/  @!P1 NANOSLEEP.SYNCS 0x989680 ;  /* 0x009896800000995d */ /* 0x004fea0003900000 */
[----:B------:R-:W2:Y:S02]  /*172a0*/  @!P1 SYNCS.PHASECHK.TRANS64 P1, [R4+URZ+0xb050], R9 ;  /* 0x00b05009040095a7 */ /* 0x000ea4000802007f */
[----:B--2---:R-:W-:Y:S05]  /*172b0*/  @!P1 BRA `(.L_x_15) ;  /* 0xfffffffc00ec9947 */ /* 0x004fea000383ffff */
[----:B------:R-:W-:Y:S05]  /*172c0*/  BRA `(.L_x_99) ;  /* 0xfffffe9800f87947 */ /* 0x000fea000383ffff */
.L_x_17:
[----:B--2---:R-:W-:-:S04]  /*172d0*/  IMAD.U32 R3, RZ, RZ, UR38 ;  /* 0x00000026ff037e24 */ /* 0x004fc8000f8e00ff */
[----:B------:R2:W3:Y:S03]  /*172e0*/  SYNCS.PHASECHK.TRANS64.TRYWAIT P1, [R3+URZ+0xb000], R6 ;  /* 0x00b00006030075a7 */ /* 0x0004e6000802017f */
[----:B---3--:R-:W-:Y:S05]  /*172f0*/  @!P1 NANOSLEEP.SYNCS 0x989680 ;  /* 0x009896800000995d */ /* 0x008fea0003900000 */
[----:B------:R-:W3:Y:S02]  /*17300*/  @!P1 SYNCS.PHASECHK.TRANS64 P1, [R3+URZ+0xb000], R6 ;  /* 0x00b00006030095a7 */ /* 0x000ee4000802007f */
[----:B---3--:R-:W-:Y:S05]  /*17310*/  @!P1 BRA `(.L_x_17) ;  /* 0xfffffffc00ec9947 */ /* 0x008fea000383ffff */
[----:B------:R-:W-:Y:S05]  /*17320*/  BRA `(.L_x_100) ;  /* 0xfffffe9c00047947 */ /* 0x000fea000383ffff */
.L_x_18:
[----:B-1----:R-:W-:-:S04]  /*17330*/  IMAD.U32 R4, RZ, RZ, UR11 ;  /* 0x0000000bff047e24 */ /* 0x002fc8000f8e00ff */
[----:B------:R1:W2:Y:S03]  /*17340*/  SYNCS.PHASECHK.TRANS64.TRYWAIT P1, [R4+URZ+-0x8], R3 ;  /* 0xfffff803040075a7 */ /* 0x0002a6000802017f */
[----:B--2---:R-:W-:Y:S05]  /*17350*/  @!P1 NANOSLEEP.SYNCS 0x989680 ;  /* 0x009896800000995d */ /* 0x004fea0003900000 */
[----:B------:R-:W2:Y:S02]  /*17360*/  @!P1 SYNCS.PHASECHK.TRANS64 P1, [R4+URZ+-0x8], R3 ;  /* 0xfffff803040095a7 */ /* 0x000ea4000802007f */
[----:B--2---:R-:W-:Y:S05]  /*17370*/  @!P1 BRA `(.L_x_18) ;  /* 0xfffffffc00ec9947 */ /* 0x004fea000383ffff */
[----:B------:R-:W-:Y:S05]  /*17380*/  BRA `(.L_x_101) ;  /* 0xfffffe9c00007947 */ /* 0x000fea000383ffff */
.L_x_20:
[----:B-1----:R-:W-:-:S04]  /*17390*/  IMAD.U32 R17, RZ, RZ, UR38 ;  /* 0x00000026ff117e24 */ /* 0x002fc8000f8e00ff */
[----:B------:R1:W2:Y:S03]  /*173a0*/  SYNCS.PHASECHK.TRANS64.TRYWAIT P1, [R17+URZ+0xb008], R6 ;  /* 0x00b00806110075a7 */ /* 0x0002a6000802017f */
[----:B--2---:R-:W-:Y:S05]  /*173b0*/  @!P1 NANOSLEEP.SYNCS 0x989680 ;  /* 0x009896800000995d */ /* 0x004fea0003900000 */
[----:B------:R-:W2:Y:S02]  /*173c0*/  @!P1 SYNCS.PHASECHK.TRANS64 P1, [R17+URZ+0xb008], R6 ;  /* 0x00b00806110095a7 */ /* 0x000ea4000802007f */
[----:B--2---:R-:W-:Y:S05]  /*173d0*/  @!P1 BRA `(.L_x_20) ;  /* 0xfffffffc00ec9947 */ /* 0x004fea000383ffff */
[----:B------:R-:W-:Y:S05]  /*173e0*/  BRA `(.L_x_102) ;  /* 0xffffff0400547947 */ /* 0x000fea000383ffff */
.L_x_25:
[----:B-1----:R-:W-:-:S04]  /*173f0*/  IMAD.U32 R10, RZ, RZ, UR6 ;  /* 0x00000006ff0a7e24 */ /* 0x002fc8000f8e00ff */
[----:B------:R1:W2:Y:S03]  /*17400*/  SYNCS.PHASECHK.TRANS64.TRYWAIT P2, [R10+URZ+0xb000], R9 ;  /* 0x00b000090a0075a7 */ /* 0x0002a6000804017f */
[----:B--2---:R-:W-:Y:S05]  /*17410*/  @!P2 NANOSLEEP.SYNCS 0x989680 ;  /* 0x009896800000a95d */ /* 0x004fea0003900000 */
[----:B------:R-:W2:Y:S02]  /*17420*/  @!P2 SYNCS.PHASECHK.TRANS64 P2, [R10+URZ+0xb000], R9 ;  /* 0x00b000090a00a5a7 */ /* 0x000ea4000804007f */
[----:B--2---:R-:W-:Y:S05]  /*17430*/  @!P2 BRA `(.L_x_25) ;  /* 0xfffffffc00eca947 */ /* 0x004fea000383ffff */
[----:B------:R-:W-:Y:S05]  /*17440*/  BRA `(.L_x_103) ;  /* 0xffffff08005c7947 */ /* 0x000fea000383ffff */
.L_x_29:
[----:B-1----:R-:W-:-:S04]  /*17450*/  IMAD.U32 R16, RZ, RZ, UR6 ;  /* 0x00000006ff107e24 */ /* 0x002fc8000f8e00ff */
[----:B------:R1:W2:Y:S03]  /*17460*/  SYNCS.PHASECHK.TRANS64.TRYWAIT P2, [R16+URZ+0xb000], R17 ;  /* 0x00b00011100075a7 */ /* 0x0002a6000804017f */
[----:B--2---:R-:W-:Y:S05]  /*17470*/  @!P2 NANOSLEEP.SYNCS 0x989680 ;  /* 0x009896800000a95d */ /* 0x004fea0003900000 */
[----:B------:R-:W2:Y:S02]  /*17480*/  @!P2 SYNCS.PHASECHK.TRANS64 P2, [R16+URZ+0xb000], R17 ;  /* 0x00b000111000a5a7 */ /* 0x000ea4000804007f */
[----:B--2---:R-:W-:Y:S05]  /*17490*/  @!P2 BRA `(.L_x_29) ;  /* 0xfffffffc00eca947 */ /* 0x004fea000383ffff */
[----:B------:R-:W-:Y:S05]  /*174a0*/  BRA `(.L_x_28) ;  /* 0xffffff6000d47947 */ /* 0x000fea000383ffff */
.L_x_37:
[----:B-1----:R-:W-:-:S04]  /*174b0*/  IMAD.U32 R16, RZ, RZ, UR6 ;  /* 0x00000006ff107e24 */ /* 0x002fc8000f8e00ff */
[----:B------:R1:W2:Y:S03]  /*174c0*/  SYNCS.PHASECHK.TRANS64.TRYWAIT P2, [R16+URZ+0xb000], R9 ;  /* 0x00b00009100075a7 */ /* 0x0002a6000804017f */
[----:B--2---:R-:W-:Y:S05]  /*174d0*/  @!P2 NANOSLEEP.SYNCS 0x989680 ;  /* 0x009896800000a95d */ /* 0x004fea0003900000 */
[----:B------:R-:W2:Y:S02]  /*174e0*/  @!P2 SYNCS.PHASECHK.TRANS64 P2, [R16+URZ+0xb000], R9 ;  /* 0x00b000091000a5a7 */ /* 0x000ea4000804007f */
[----:B--2---:R-:W-:Y:S05]  /*174f0*/  @!P2 BRA `(.L_x_37) ;  /* 0xfffffffc00eca947 */ /* 0x004fea000383ffff */
[----:B------:R-:W-:Y:S05]  /*17500*/  BRA `(.L_x_104) ;  /* 0xffffff68002c7947 */ /* 0x000fea000383ffff */
.L_x_41:
[----:B-1----:R-:W-:-:S04]  /*17510*/  IMAD.U32 R13, RZ, RZ, UR6 ;  /* 0x00000006ff0d7e24 */ /* 0x002fc8000f8e00ff */
[----:B------:R1:W2:Y:S03]  /*17520*/  SYNCS.PHASECHK.TRANS64.TRYWAIT P2, [R13+URZ+0xb000], R20 ;  /* 0x00b000140d0075a7 */ /* 0x0002a6000804017f */
[----:B--2---:R-:W-:Y:S05]  /*17530*/  @!P2 NANOSLEEP.SYNCS 0x989680 ;  /* 0x009896800000a95d */ /* 0x004fea0003900000 */
[----:B------:R-:W2:Y:S02]  /*17540*/  @!P2 SYNCS.PHASECHK.TRANS64 P2, [R13+URZ+0xb000], R20 ;  /* 0x00b000140d00a5a7 */ /* 0x000ea4000804007f */
[----:B--2---:R-:W-:Y:S05]  /*17550*/  @!P2 BRA `(.L_x_41) ;  /* 0xfffffffc00eca947 */ /* 0x004fea000383ffff */
[----:B------:R-:W-:Y:S05]  /*17560*/  BRA `(.L_x_40) ;  /* 0xffffffd400087947 */ /* 0x000fea000383ffff */
.L_x_57:
[----:B-1----:R-:W-:-:S04]  /*17570*/  IMAD.U32 R3, RZ, RZ, UR11 ;  /* 0x0000000bff037e24 */ /* 0x002fc8000f8e00ff */
[----:B------:R1:W2:Y:S03]  /*17580*/  SYNCS.PHASECHK.TRANS64.TRYWAIT P0, [R3+URZ+0x8], R0 ;  /* 0x00000800030075a7 */ /* 0x0002a6000800017f */
[----:B--2---:R-:W-:Y:S05]  /*17590*/  @!P0 NANOSLEEP.SYNCS 0x989680 ;  /* 0x009896800000895d */ /* 0x004fea0003900000 */
[----:B------:R-:W2:Y:S02]  /*175a0*/  @!P0 SYNCS.PHASECHK.TRANS64 P0, [R3+URZ+0x8], R0 ;  /* 0x00000800030085a7 */ /* 0x000ea4000800007f */
[----:B--2---:R-:W-:Y:S05]  /*175b0*/  @!P0 BRA `(.L_x_57) ;  /* 0xfffffffc00ec8947 */ /* 0x004fea000383ffff */
[----:B------:R-:W-:Y:S05]  /*175c0*/  BRA `(.L_x_105) ;  /* 0xffffffe000087947 */ /* 0x000fea000383ffff */
.L_x_69:
[----:B-1----:R1:W2:Y:S02]  /*175d0*/  SYNCS.PHASECHK.TRANS64.TRYWAIT P0, [R4+URZ+0xb060], R3 ;  /* 0x00b06003040075a7 */ /* 0x0022a4000800017f */
[----:B--2---:R-:W-:Y:S05]  /*175e0*/  @!P0 NANOSLEEP.SYNCS 0x989680 ;  /* 0x009896800000895d */ /* 0x004fea0003900000 */
[----:B------:R-:W2:Y:S02]  /*175f0*/  @!P0 SYNCS.PHASECHK.TRANS64 P0, [R4+URZ+0xb060], R3 ;  /* 0x00b06003040085a7 */ /* 0x000ea4000800007f */
[----:B--2---:R-:W-:Y:S05]  /*17600*/  @!P0 BRA `(.L_x_69) ;  /* 0xfffffffc00f08947 */ /* 0x004fea000383ffff */
[----:B------:R-:W-:Y:S05]  /*17610*/  BRA `(.L_x_106) ;  /* 0xffffffec00307947 */ /* 0x000fea000383ffff */
.L_x_74:
[----:B-1----:R1:W2:Y:S02]  /*17620*/  SYNCS.PHASECHK.TRANS64.TRYWAIT P0, [R5+URZ+0xb028], R0 ;  /* 0x00b02800050075a7 */ /* 0x0022a4000800017f */
[----:B--2---:R-:W-:Y:S05]  /*17630*/  @!P0 NANOSLEEP.SYNCS 0x989680 ;  /* 0x009896800000895d */ /* 0x004fea0003900000 */
[----:B------:R-:W2:Y:S02]  /*17640*/  @!P0 SYNCS.PHASECHK.TRANS64 P0, [R5+URZ+0xb028], R0 ;  /* 0x00b02800050085a7 */ /* 0x000ea4000800007f */
[----:B--2---:R-:W-:Y:S05]  /*17650*/  @!P0 BRA `(.L_x_74) ;  /* 0xfffffffc00f08947 */ /* 0x004fea000383ffff */
[----:B------:R-:W-:Y:S05]  /*17660*/  BRA `(.L_x_107) ;  /* 0xffffffec00b07947 */ /* 0x000fea000383ffff */
.L_x_79:
[----:B-1----:R1:W2:Y:S02]  /*17670*/  SYNCS.PHASECHK.TRANS64.TRYWAIT P0, [R4+URZ+0xb060], R5 ;  /* 0x00b06005040075a7 */ /* 0x0022a4000800017f */
[----:B--2---:R-:W-:Y:S05]  /*17680*/  @!P0 NANOSLEEP.SYNCS 0x989680 ;  /* 0x009896800000895d */ /* 0x004fea0003900000 */
[----:B------:R-:W2:Y:S02]  /*17690*/  @!P0 SYNCS.PHASECHK.TRANS64 P0, [R4+URZ+0xb060], R5 ;  /* 0x00b06005040085a7 */ /* 0x000ea4000800007f */
[----:B--2---:R-:W-:Y:S05]  /*176a0*/  @!P0 BRA `(.L_x_79) ;  /* 0xfffffffc00f08947 */ /* 0x004fea000383ffff */
[----:B------:R-:W-:Y:S05]  /*176b0*/  BRA `(.L_x_108) ;  /* 0xfffffff0002c7947 */ /* 0x000fea000383ffff */
.L_x_84:
[----:B-1----:R1:W2:Y:S02]  /*176c0*/  SYNCS.PHASECHK.TRANS64.TRYWAIT P0, [R3+URZ+0xb028], R4 ;  /* 0x00b02804030075a7 */ /* 0x0022a4000800017f */
[----:B--2---:R-:W-:Y:S05]  /*176d0*/  @!P0 NANOSLEEP.SYNCS 0x989680 ;  /* 0x009896800000895d */ /* 0x004fea0003900000 */
[----:B------:R-:W2:Y:S02]  /*176e0*/  @!P0 SYNCS.PHASECHK.TRANS64 P0, [R3+URZ+0xb028], R4 ;  /* 0x00b02804030085a7 */ /* 0x000ea4000800007f */
[----:B--2---:R-:W-:Y:S05]  /*176f0*/  @!P0 BRA `(.L_x_84) ;  /* 0xfffffffc00f08947 */ /* 0x004fea000383ffff */
[----:B------:R-:W-:Y:S05]  /*17700*/  BRA `(.L_x_109) ;  /* 0xfffffff000b47947 */ /* 0x000fea000383ffff */
.L_x_90:
[----:B-1----:R1:W2:Y:S02]  /*17710*/  SYNCS.PHASECHK.TRANS64.TRYWAIT P4, [R7+URZ+0xb028], R4 ;  /* 0x00b02804070075a7 */ /* 0x0022a4000808017f */
[----:B--2---:R-:W-:Y:S05]  /*17720*/  @!P4 NANOSLEEP.SYNCS 0x989680 ;  /* 0x009896800000c95d */ /* 0x004fea0003900000 */
[----:B------:R-:W2:Y:S02]  /*17730*/  @!P4 SYNCS.PHASECHK.TRANS64 P4, [R7+URZ+0xb028], R4 ;  /* 0x00b028040700c5a7 */ /* 0x000ea4000808007f */
[----:B--2---:R-:W-:Y:S05]  /*17740*/  @!P4 BRA `(.L_x_90) ;  /* 0xfffffffc00f0c947 */ /* 0x004fea000383ffff */
[----:B------:R-:W-:Y:S05]  /*17750*/  BRA `(.L_x_110) ;  /* 0xfffffff400807947 */ /* 0x000fea000383ffff */
.L_x_95:
[----:B-1----:R1:W2:Y:S02]  /*17760*/  SYNCS.PHASECHK.TRANS64.TRYWAIT P4, [R4+URZ+0xb028], R7 ;  /* 0x00b02807040075a7 */ /* 0x0022a4000808017f */
[----:B--2---:R-:W-:Y:S05]  /*17770*/  @!P4 NANOSLEEP.SYNCS 0x989680 ;  /* 0x009896800000c95d */ /* 0x004fea0003900000 */
[----:B------:R-:W2:Y:S02]  /*17780*/  @!P4 SYNCS.PHASECHK.TRANS64 P4, [R4+URZ+0xb028], R7 ;  /* 0x00b028070400c5a7 */ /* 0x000ea4000808007f */
[----:B--2---:R-:W-:Y:S05]  /*17790*/  @!P4 BRA `(.L_x_95) ;  /* 0xfffffffc00f0c947 */ /* 0x004fea000383ffff */
[----:B------:R-:W-:Y:S05]  /*177a0*/  BRA `(.L_x_111) ;  /* 0xfffffff800087947 */ /* 0x000fea000383ffff */
        .weak           $__internal_0_$__cuda_sm20_rcp_rn_f32_slowpath
        .type           $__internal_0_$__cuda_sm20_rcp_rn_f32_slowpath,@function
        .size           $__internal_0_$__cuda_sm20_rcp_rn_f32_slowpath,(.L_x_117 - $__internal_0_$__cuda_sm20_rcp_rn_f32_slowpath)
$__internal_0_$__cuda_sm20_rcp_rn_f32_slowpath:
[----:B------:R-:W-:Y:S01]  /*177b0*/  IMAD.SHL.U32 R0, R2, 0x2, RZ ;  /* 0x0000000202007824 */ /* 0x000fe200078e00ff */
[----:B------:R-:W-:Y:S04]  /*177c0*/  BSSY B2, `(.L_x_112) ;  /* 0x0000030000027945 */ /* 0x000fe80003800000 */
[----:B------:R-:W-:-:S04]  /*177d0*/  SHF.R.U32.HI R18, RZ, 0x18, R0 ;  /* 0x00000018ff127819 */ /* 0x000fc80000011600 */
[----:B------:R-:W-:-:S13]  /*177e0*/  ISETP.NE.U32.AND P0, PT, R18, RZ, PT ;  /* 0x000000ff1200720c */ /* 0x000fda0003f05070 */
[----:B------:R-:W-:Y:S05]  /*177f0*/  @P0 BRA `(.L_x_113) ;  /* 0x0000000000280947 */ /* 0x000fea0003800000 */
[----:B------:R-:W-:-:S05]  /*17800*/  IMAD.SHL.U32 R0, R2, 0x2, RZ ;  /* 0x0000000202007824 */ /* 0x000fca00078e00ff */
[----:B------:R-:W-:-:S13]  /*17810*/  ISETP.NE.AND P0, PT, R0, RZ, PT ;  /* 0x000000ff0000720c */ /* 0x000fda0003f05270 */
[----:B------:R-:W-:Y:S01]  /*17820*/  @P0 FFMA R8, R2, 1.84467440737095516160e+19, RZ ;  /* 0x5f80000002080823 */ /* 0x000fe200000000ff */
[----:B------:R-:W-:Y:S08]  /*17830*/  @!P0 MUFU.RCP R3, R2 ;  /* 0x0000000200038308 */ /* 0x000ff00000001000 */
[----:B------:R-:W1:Y:S02]  /*17840*/  @P0 MUFU.RCP R13, R8 ;  /* 0x00000008000d0308 */ /* 0x000e640000001000 */
[----:B-1----:R-:W-:-:S04]  /*17850*/  @P0 FFMA R0, R8, R13, -1 ;  /* 0xbf80000008000423 */ /* 0x002fc8000000000d */
[----:B------:R-:W-:-:S04]  /*17860*/  @P0 FADD.FTZ R0, -R0, -RZ ;  /* 0x800000ff00000221 */ /* 0x000fc80000010100 */
[----:B------:R-:W-:-:S04]  /*17870*/  @P0 FFMA R0, R13, R0, R13 ;  /* 0x000000000d000223 */ /* 0x000fc8000000000d */
[----:B------:R-:W-:Y:S01]  /*17880*/  @P0 FFMA R3, R0, 1.84467440737095516160e+19, RZ ;  /* 0x5f80000000030823 */ /* 0x000fe200000000ff */
[----:B------:R-:W-:Y:S06]  /*17890*/  BRA `(.L_x_114) ;  /* 0x0000000000887947 */ /* 0x000fec0003800000 */
.L_x_113:
[----:B------:R-:W-:-:S05]  /*178a0*/  VIADD R19, R18, 0xffffff03 ;  /* 0xffffff0312137836 */ /* 0x000fca0000000000 */
[----:B------:R-:W-:-:S13]  /*178b0*/  ISETP.GT.U32.AND P0, PT, R19, 0x1, PT ;  /* 0x000000011300780c */ /* 0x000fda0003f04070 */
[----:B------:R-:W-:Y:S05]  /*178c0*/  @P0 BRA `(.L_x_115) ;  /* 0x0000000000780947 */ /* 0x000fea0003800000 */
[----:B------:R-:W-:Y:S01]  /*178d0*/  LOP3.LUT R0, R2, 0x7fffff, RZ, 0xc0, !PT ;  /* 0x007fffff02007812 */ /* 0x000fe200078ec0ff */
[----:B------:R-:W-:-:S03]  /*178e0*/  IMAD.MOV.U32 R12, RZ, RZ, 0x3 ;  /* 0x00000003ff0c7424 */ /* 0x000fc600078e00ff */
[----:B------:R-:W-:Y:S02]  /*178f0*/  LOP3.LUT R0, R0, 0x3f800000, RZ, 0xfc, !PT ;  /* 0x3f80000000007812 */ /* 0x000fe400078efcff */
[----:B------:R-:W-:Y:S02]  /*17900*/  SHF.L.U32 R12, R12, R19, RZ ;  /* 0x000000130c0c7219 */ /* 0x000fe400000006ff */
[----:B------:R-:W1:Y:S02]  /*17910*/  MUFU.RCP R3, R0 ;  /* 0x0000000000037308 */ /* 0x000e640000001000 */
[----:B-1----:R-:W-:-:S04]  /*17920*/  FFMA R8, R0, R3, -1 ;  /* 0xbf80000000087423 */ /* 0x002fc80000000003 */
[----:B------:R-:W-:-:S04]  /*17930*/  FADD.FTZ R8, -R8, -RZ ;  /* 0x800000ff08087221 */ /* 0x000fc80000010100 */
[CCC-:B------:R-:W-:Y:S01]  /*17940*/  FFMA.RM R10, R3.reuse, R8.reuse, R3.reuse ;  /* 0x00000008030a7223 */ /* 0x1c0fe20000004003 */
[----:B------:R-:W-:-:S04]  /*17950*/  FFMA.RP R13, R3, R8, R3 ;  /* 0x00000008030d7223 */ /* 0x000fc80000008003 */
[C---:B------:R-:W-:Y:S02]  /*17960*/  LOP3.LUT R3, R10.reuse, 0x7fffff, RZ, 0xc0, !PT ;  /* 0x007fffff0a037812 */ /* 0x040fe400078ec0ff */
[----:B------:R-:W-:Y:S02]  /*17970*/  FSETP.NEU.FTZ.AND P0, PT, R10, R13, PT ;  /* 0x0000000d0a00720b */ /* 0x000fe40003f1d000 */
[----:B------:R-:W-:Y:S02]  /*17980*/  LOP3.LUT R3, R3, 0x800000, RZ, 0xfc, !PT ;  /* 0x0080000003037812 */ /* 0x000fe400078efcff */
[----:B------:R-:W-:Y:S02]  /*17990*/  SEL R8, RZ, 0xffffffff, !P0 ;  /* 0xffffffffff087807 */ /* 0x000fe40004000000 */
[----:B------:R-:W-:-:S03]  /*179a0*/  LOP3.LUT R12, R12, R3, RZ, 0xc0, !PT ;  /* 0x000000030c0c7212 */ /* 0x000fc600078ec0ff */
[----:B------:R-:W-:Y:S01]  /*179b0*/  IMAD.MOV R8, RZ, RZ, -R8 ;  /* 0x000000ffff087224 */ /* 0x000fe200078e0a08 */
[----:B------:R-:W-:-:S04]  /*179c0*/  SHF.R.U32.HI R12, RZ, R19, R12 ;  /* 0x00000013ff0c7219 */ /* 0x000fc8000001160c */
[----:B------:R-:W-:Y:S02]  /*179d0*/  LOP3.LUT P1, RZ, R8, R19, R3, 0xf8, !PT ;  /* 0x0000001308ff7212 */ /* 0x000fe4000782f803 */
[C---:B------:R-:W-:Y:S02]  /*179e0*/  LOP3.LUT P0, RZ, R12.reuse, 0x1, RZ, 0xc0, !PT ;  /* 0x000000010cff7812 */ /* 0x040fe4000780c0ff */
[----:B------:R-:W-:-:S04]  /*179f0*/  LOP3.LUT P2, RZ, R12, 0x2, RZ, 0xc0, !PT ;  /* 0x000000020cff7812 */ /* 0x000fc8000784c0ff */
[----:B------:R-:W-:Y:S02]  /*17a00*/  PLOP3.LUT P0, PT, P0, P1, P2, 0xe0, 0x0 ;  /* 0x000000000000781c */ /* 0x000fe40000703c20 */
[----:B------:R-:W-:Y:S02]  /*17a10*/  LOP3.LUT P1, RZ, R2, 0x7fffff, RZ, 0xc0, !PT ;  /* 0x007fffff02ff7812 */ /* 0x000fe4000782c0ff */
[----:B------:R-:W-:-:S05]  /*17a20*/  SEL R0, RZ, 0x1, !P0 ;  /* 0x00000001ff007807 */ /* 0x000fca0004000000 */
[----:B------:R-:W-:-:S05]  /*17a30*/  IMAD.MOV R0, RZ, RZ, -R0 ;  /* 0x000000ffff007224 */ /* 0x000fca00078e0a00 */
[----:B------:R-:W-:Y:S01]  /*17a40*/  ISETP.GE.AND P0, PT, R0, RZ, PT ;  /* 0x000000ff0000720c */ /* 0x000fe20003f06270 */
[----:B------:R-:W-:-:S05]  /*17a50*/  VIADD R0, R18, 0xffffff04 ;  /* 0xffffff0412007836 */ /* 0x000fca0000000000 */
[----:B------:R-:W-:-:S07]  /*17a60*/  SHF.R.U32.HI R3, RZ, R0, R3 ;  /* 0x00000000ff037219 */ /* 0x000fce0000011603 */
[----:B------:R-:W-:-:S04]  /*17a70*/  @!P0 VIADD R3, R3, 0x1 ;  /* 0x0000000103038836 */ /* 0x000fc80000000000 */
[----:B------:R-:W-:-:S05]  /*17a80*/  @!P1 IMAD.SHL.U32 R3, R3, 0x2, RZ ;  /* 0x0000000203039824 */ /* 0x000fca00078e00ff */
[----:B------:R-:W-:Y:S01]  /*17a90*/  LOP3.LUT R3, R3, 0x80000000, R2, 0xf8, !PT ;  /* 0x8000000003037812 */ /* 0x000fe200078ef802 */
[----:B------:R-:W-:Y:S06]  /*17aa0*/  BRA `(.L_x_114) ;  /* 0x0000000000047947 */ /* 0x000fec0003800000 */
.L_x_115:
[----:B------:R1:W2:Y:S02]  /*17ab0*/  MUFU.RCP R3, R2 ;  /* 0x0000000200037308 */ /* 0x0002a40000001000 */
.L_x_114:
[----:B------:R-:W-:Y:S05]  /*17ac0*/  BSYNC B2 ;  /* 0x0000000000027941 */ /* 0x000fea0003800000 */
.L_x_112:
[----:B--2---:R-:W-:Y:S02]  /*17ad0*/  IMAD.MOV.U32 R0, RZ, RZ, R3 ;  /* 0x000000ffff007224 */ /* 0x004fe400078e0003 */
[----:B-1----:R-:W-:Y:S02]  /*17ae0*/  IMAD.MOV.U32 R2, RZ, RZ, R14 ;  /* 0x000000ffff027224 */ /* 0x002fe400078e000e */
[----:B------:R-:W-:-:S04]  /*17af0*/  IMAD.MOV.U32 R3, RZ, RZ, 0x0 ;  /* 0x00000000ff037424 */ /* 0x000fc800078e00ff */
[----:B------:R-:W-:Y:S05]  /*17b00*/  RET.REL.NODEC R2 `(_ZN7cutlass13device_kernelINS_4fmha6kernel28FmhaKernelTmaWarpSpecializedINS1_10collective30FmhaMainloopTmaWarpSpecializedINS_12float_e4m3_tEffN4cute5tupleIJNS7_1CILi128EEENS9_ILi256EEENS9_ILi32EEEEEENS8_IJiNS9_ILi1EEENS8_IJiiEEEEEESG_NS8_IJSE_iSF_EEENS4_12CausalFusionEJEEENS4_15FmhaFwdEpilogueIS6_fNS8_IJNS9_ILi64EEESC_SB_EEEEENS2_23IndividualTileSchedulerEJEEEEEvNT_6ParamsE) ;  /* 0xfffffe84023c7950 */ /* 0x000fea0003c3ffff */
.L_x_116:
[----:B------:R-:W-:-:S00]  /*17b10*/  BRA `(.L_x_116) ;  /* 0xfffffffc00fc7947 */ /* 0x000fc0000383ffff */
[----:B------:R-:W-:-:S00]  /*17b20*/  NOP ;  /* 0x0000000000007918 */ /* 0x000fc00000000000 */
        /* <DEDUP_REMOVED lines=13> */
.L_x_117:


//--------------------- .nv.global.init           --------------------------
	.section	.nv.global.init,"aw",@progbits
.nv.global.init:
	.type		$str$24,@object
	.size		$str$24,($str$25 - $str$24)
$str$24:
        /*0000*/ 	.byte	0x28, 0x61, 0x64, 0x64, 0x72, 0x65, 0x73, 0x73, 0x20, 0x26, 0x20, 0x6d, 0x61, 0x73, 0x6b, 0x29
        /*0010*/ 	.byte	0x20, 0x3d, 0x3d, 0x20, 0x30, 0x00
	.type		$str$25,@object
	.size		$str$25,(__unnamed_1 - $str$25)
$str$25:
        /*0016*/ 	.byte	0x2f, 0x74, 0x6d, 0x70, 0x2f, 0x63, 0x75, 0x74, 0x6c, 0x61, 0x73, 0x73, 0x5f, 0x73, 0x77, 0x65
        /*0026*/ 	.byte	0x65, 0x70, 0x5f, 0x73, 0x72, 0x63, 0x2f, 0x69, 0x6e, 0x63, 0x6c, 0x75, 0x64, 0x65, 0x2f, 0x63
        /*0036*/ 	.byte	0x75, 0x74, 0x65, 0x2f, 0x70, 0x6f, 0x69, 0x6e, 0x74, 0x65, 0x72, 0x5f, 0x66, 0x6c, 0x61, 0x67
        /*0046*/ 	.byte	0x67, 0x65, 0x64, 0x2e, 0x68, 0x70, 0x70, 0x00
	.type		__unnamed_1,@object
	.size		__unnamed_1,(.L_0 - __unnamed_1)
__unnamed_1:
        /*004e*/ 	.byte	0x61, 0x75, 0x74, 0x6f, 0x20, 0x63, 0x75, 0x74, 0x65, 0x3a, 0x3a, 0x61, 0x73, 0x5f, 0x70, 0x6f
        /* <DEDUP_REMOVED lines=27> */
        /*020e*/ 	.byte	0x43, 0x3c, 0x30, 0x3e, 0x3e, 0x3e, 0x3e, 0x3e, 0x5d, 0x00
.L_0:


//--------------------- .nv.shared._ZN7cutlass13device_kernelINS_4fmha6kernel28FmhaKernelTmaWarpSpecializedINS1_10collective30FmhaMainloopTmaWarpSpecializedINS_12float_e4m3_tEffN4cute5tupleIJNS7_1CILi128EEENS9_ILi256EEENS9_ILi32EEEEEENS8_IJiNS9_ILi1EEENS8_IJiiEEEEEESG_NS8_IJSE_iSF_EEENS4_12CausalFusionEJEEENS4_15FmhaFwdEpilogueIS6_fNS8_IJNS9_ILi64EEESC_SB_EEEEENS2_23IndividualTileSchedulerEJEEEEEvNT_6ParamsE --------------------------
	.section	.nv.shared._ZN7cutlass13device_kernelINS_4fmha6kernel28FmhaKernelTmaWarpSpecializedINS1_10collective30FmhaMainloopTmaWarpSpecializedINS_12float_e4m3_tEffN4cute5tupleIJNS7_1CILi128EEENS9_ILi256EEENS9_ILi32EEEEEENS8_IJiNS9_ILi1EEENS8_IJiiEEEEEESG_NS8_IJSE_iSF_EEENS4_12CausalFusionEJEEENS4_15FmhaFwdEpilogueIS6_fNS8_IJNS9_ILi64EEESC_SB_EEEEENS2_23IndividualTileSchedulerEJEEEEEvNT_6ParamsE,"aw",@nobits
	.sectionflags	@""
	.align	16
	.zero		1024


//--------------------- .nv.shared.reserved.0     --------------------------
	.section	.nv.shared.reserved.0,"aw",@nobits
	.weak		__nv_reservedSMEM_offset_0_alias
	.size		__nv_reservedSMEM_offset_0_alias, 0, 0
	.other		__nv_reservedSMEM_offset_0_alias,@"STO_CUDA_RESERVED_SHARED STV_DEFAULT"
__nv_reservedSMEM_offset_0_alias:
	.zero		0


//--------------------- .nv.global                --------------------------
	.section	.nv.global,"aw",@nobits
.nv.global:
	.type		_ZN39_INTERNAL_27340ac4_4_k_cu_8a43b0fa_29854cute1_E,@object
	.size		_ZN39_INTERNAL_27340ac4_4_k_cu_8a43b0fa_29854cute1_E,(_ZN39_INTERNAL_27340ac4_4_k_cu_8a43b0fa_29854cuda3std3__45__cpo6cbeginE - _ZN39_INTERNAL_27340ac4_4_k_cu_8a43b0fa_29854cute1_E)
_ZN39_INTERNAL_27340ac4_4_k_cu_8a43b0fa_29854cute1_E:
	.zero		1
	.type		_ZN39_INTERNAL_27340ac4_4_k_cu_8a43b0fa_29854cuda3std3__45__cpo6cbeginE,@object
	.size		_ZN39_INTERNAL_27340ac4_4_k_cu_8a43b0fa_29854cuda3std3__45__cpo6cbeginE,(_ZN39_INTERNAL_27340ac4_4_k_cu_8a43b0fa_29854cuda3std3__48in_placeE - _ZN39_INTERNAL_27340ac4_4_k_cu_8a43b0fa_29854cuda3std3__45__cpo6cbeginE)
_ZN39_INTERNAL_27340ac4_4_k_cu_8a43b0fa_29854cuda3std3__45__cpo6cbeginE:
	.zero		1
	.type		_ZN39_INTERNAL_27340ac4_4_k_cu_8a43b0fa_29854cuda3std3__48in_placeE,@object
	.size		_ZN39_INTERNAL_27340ac4_4_k_cu_8a43b0fa_29854cuda3std3__48in_placeE,(_ZN39_INTERNAL_27340ac4_4_k_cu_8a43b0fa_29854cuda3std6ranges3__45__cpo9iter_moveE - _ZN39_INTERNAL_27340ac4_4_k_cu_8a43b0fa_29854cuda3std3__48in_placeE)
_ZN39_INTERNAL_27340ac4_4_k_cu_8a43b0fa_29854cuda3std3__48in_placeE:
	.zero		1
	.type		_ZN39_INTERNAL_27340ac4_4_k_cu_8a43b0fa_29854cuda3std6ranges3__45__cpo9iter_moveE,@object
	.size		_ZN39_INTERNAL_27340ac4_4_k_cu_8a43b0fa_29854cuda3std6ranges3__45__cpo9iter_moveE,(_ZN39_INTERNAL_27340ac4_4_k_cu_8a43b0fa_29854cuda3std3__45__cpo5beginE - _ZN39_INTERNAL_27340ac4_4_k_cu_8a43b0fa_29854cuda3std6ranges3__45__cpo9iter_moveE)
_ZN39_INTERNAL_27340ac4_4_k_cu_8a43b0fa_29854cuda3std6ranges3__45__cpo9iter_moveE:
	.zero		1
	.type		_ZN39_INTERNAL_27340ac4_4_k_cu_8a43b0fa_29854cuda3std3__45__cpo5beginE,@object
	.size		_ZN39_INTERNAL_27340ac4_4_k_cu_8a43b0fa_29854cuda3std3__45__cpo5beginE,(_ZN39_INTERNAL_27340ac4_4_k_cu_8a43b0fa_29854cuda3std3__441_GLOBAL__N__27340ac4_4_k_cu_8a43b0fa_29856ignoreE - _ZN39_INTERNAL_27340ac4_4_k_cu_8a43b0fa_29854cuda3std3__45__cpo5beginE)
_ZN39_INTERNAL_27340ac4_4_k_cu_8a43b0fa_29854cuda3std3__45__cpo5beginE:
	.zero		1
	.type		_ZN39_INTERNAL_27340ac4_4_k_cu_8a43b0fa_29854cuda3std3__441_GLOBAL__N__27340ac4_4_k_cu_8a43b0fa_29856ignoreE,@object
	.size		_ZN39_INTERNAL_27340ac4_4_k_cu_8a43b0fa_29854cuda3std3__441_GLOBAL__N__27340ac4_4_k_cu_8a43b0fa_29856ignoreE,(_ZN39_INTERNAL_27340ac4_4_k_cu_8a43b0fa_29854cute7productE - _ZN39_INTERNAL_27340ac4_4_k_cu_8a43b0fa_29854cuda3std3__441_GLOBAL__N__27340ac4_4_k_cu_8a43b0fa_29856ignoreE)
_ZN39_INTERNAL_27340ac4_4_k_cu_8a43b0fa_29854cuda3std3__441_GLOBAL__N__27340ac4_4_k_cu_8a43b0fa_29856ignoreE:
	.zero		1
	.type		_ZN39_INTERNAL_27340ac4_4_k_cu_8a43b0fa_29854cute7productE,@object
	.size		_ZN39_INTERNAL_27340ac4_4_k_cu_8a43b0fa_29854cute7productE,(_ZN39_INTERNAL_27340ac4_4_k_cu_8a43b0fa_29854cuda3std3__45__cpo3endE - _ZN39_INTERNAL_27340ac4_4_k_cu_8a43b0fa_29854cute7productE)
_ZN39_INTERNAL_27340ac4_4_k_cu_8a43b0fa_29854cute7productE:
	.zero		1
	.type		_ZN39_INTERNAL_27340ac4_4_k_cu_8a43b0fa_29854cuda3std3__45__cpo3endE,@object
	.size		_ZN39_INTERNAL_27340ac4_4_k_cu_8a43b0fa_29854cuda3std3__45__cpo3endE,(_ZN39_INTERNAL_27340ac4_4_k_cu_8a43b0fa_29854cuda3std3__419piecewise_constructE - _ZN39_INTERNAL_27340ac4_4_k_cu_8a43b0fa_29854cuda3std3__45__cpo3endE)
_ZN39_INTERNAL_27340ac4_4_k_cu_8a43b0fa_29854cuda3std3__45__cpo3endE:
	.zero		1
	.type		_ZN39_INTERNAL_27340ac4_4_k_cu_8a43b0fa_29854cuda3std3__419piecewise_constructE,@object
	.size		_ZN39_INTERNAL_27340ac4_4_k_cu_8a43b0fa_29854cuda3std3__419piecewise_constructE,(_ZN39_INTERNAL_27340ac4_4_k_cu_8a43b0fa_29854cuda3std3__45__cpo4cendE - _ZN39_INTERNAL_27340ac4_4_k_cu_8a43b0fa_29854cuda3std3__419piecewise_constructE)
_ZN39_INTERNAL_27340ac4_4_k_cu_8a43b0fa_29854cuda3std3__419piecewise_constructE:
	.zero		1
	.type		_ZN39_INTERNAL_27340ac4_4_k_cu_8a43b0fa_29854cuda3std3__45__cpo4cendE,@object
	.size		_ZN39_INTERNAL_27340ac4_4_k_cu_8a43b0fa_29854cuda3std3__45__cpo4cendE,(_ZN39_INTERNAL_27340ac4_4_k_cu_8a43b0fa_29854cuda3std6ranges3__45__cpo4swapE - _ZN39_INTERNAL_27340ac4_4_k_cu_8a43b0fa_29854cuda3std3__45__cpo4cendE)
_ZN39_INTERNAL_27340ac4_4_k_cu_8a43b0fa_29854cuda3std3__45__cpo4cendE:
	.zero		1
	.type		_ZN39_INTERNAL_27340ac4_4_k_cu_8a43b0fa_29854cuda3std6ranges3__45__cpo4swapE,@object
	.size		_ZN39_INTERNAL_27340ac4_4_k_cu_8a43b0fa_29854cuda3std6ranges3__45__cpo4swapE,(.L_8 - _ZN39_INTERNAL_27340ac4_4_k_cu_8a43b0fa_29854cuda3std6ranges3__45__cpo4swapE)
_ZN39_INTERNAL_27340ac4_4_k_cu_8a43b0fa_29854cuda3std6ranges3__45__cpo4swapE:
	.zero		1
.L_8:


//--------------------- .nv.constant0._ZN7cutlass13device_kernelINS_4fmha6kernel28FmhaKernelTmaWarpSpecializedINS1_10collective30FmhaMainloopTmaWarpSpecializedINS_12float_e4m3_tEffN4cute5tupleIJNS7_1CILi128EEENS9_ILi256EEENS9_ILi32EEEEEENS8_IJiNS9_ILi1EEENS8_IJiiEEEEEESG_NS8_IJSE_iSF_EEENS4_12CausalFusionEJEEENS4_15FmhaFwdEpilogueIS6_fNS8_IJNS9_ILi64EEESC_SB_EEEEENS2_23IndividualTileSchedulerEJEEEEEvNT_6ParamsE --------------------------
	.section	.nv.constant0._ZN7cutlass13device_kernelINS_4fmha6kernel28FmhaKernelTmaWarpSpecializedINS1_10collective30FmhaMainloopTmaWarpSpecializedINS_12float_e4m3_tEffN4cute5tupleIJNS7_1CILi128EEENS9_ILi256EEENS9_ILi32EEEEEENS8_IJiNS9_ILi1EEENS8_IJiiEEEEEESG_NS8_IJSE_iSF_EEENS4_12CausalFusionEJEEENS4_15FmhaFwdEpilogueIS6_fNS8_IJNS9_ILi64EEESC_SB_EEEEENS2_23IndividualTileSchedulerEJEEEEEvNT_6ParamsE,"a",@progbits
	.sectionflags	@""
	.align	4
.nv.constant0._ZN7cutlass13device_kernelINS_4fmha6kernel28FmhaKernelTmaWarpSpecializedINS1_10collective30FmhaMainloopTmaWarpSpecializedINS_12float_e4m3_tEffN4cute5tupleIJNS7_1CILi128EEENS9_ILi256EEENS9_ILi32EEEEEENS8_IJiNS9_ILi1EEENS8_IJiiEEEEEESG_NS8_IJSE_iSF_EEENS4_12CausalFusionEJEEENS4_15FmhaFwdEpilogueIS6_fNS8_IJNS9_ILi64EEESC_SB_EEEEENS2_23IndividualTileSchedulerEJEEEEEvNT_6ParamsE:
	.zero		2688


//--------------------- SYMBOLS --------------------------

	.type		.nv.reservedSmem.offset0,@object
	.size		.nv.reservedSmem.offset0,0x4
	.type		__assertfail,@function
